//
// Generated by NVIDIA NVVM Compiler
//
// Compiler Build ID: CL-36424714
// Cuda compilation tools, release 13.0, V13.0.88
// Based on NVVM 20.0.0
//

.version 9.0
.target sm_100
.address_size 64

	// .globl	_Z22assembly_lapl_div_P2P1PdS_PiS0_iiyS_PyS_S_S1_
.func  (.param .align 16 .b8 func_retval0[16]) __internal_trig_reduction_slowpathd
(
	.param .b64 __internal_trig_reduction_slowpathd_param_0
)
;
// _ZZ22assembly_lapl_div_P2P1PdS_PiS0_iiyS_PyS_S_S1_E5base1 has been demoted
// _ZZ22assembly_lapl_div_P2P1PdS_PiS0_iiyS_PyS_S_S1_E8base21_2 has been demoted
// _ZZ22assembly_lapl_div_P2P1PdS_PiS0_iiyS_PyS_S_S1_E8base21_3 has been demoted
// _ZZ22assembly_lapl_div_P2P1PdS_PiS0_iiyS_PyS_S_S1_E2tt has been demoted
// _ZZ22assembly_lapl_div_P2P1PdS_PiS0_iiyS_PyS_S_S1_E1t has been demoted
// _ZZ22assembly_mass_nlt_P2P1PdS_PiS0_iyS_S_S_S_S_S_PyS_S1_E5coef7 has been demoted
// _ZZ22assembly_mass_nlt_P2P1PdS_PiS0_iyS_S_S_S_S_S_PyS_S1_E6coef12 has been demoted
// _ZZ22assembly_mass_nlt_P2P1PdS_PiS0_iyS_S_S_S_S_S_PyS_S1_E6base1m has been demoted
// _ZZ22assembly_mass_nlt_P2P1PdS_PiS0_iyS_S_S_S_S_S_PyS_S1_E6base2m has been demoted
// _ZZ22assembly_mass_nlt_P2P1PdS_PiS0_iyS_S_S_S_S_S_PyS_S1_E7base1nl has been demoted
// _ZZ22assembly_mass_nlt_P2P1PdS_PiS0_iyS_S_S_S_S_S_PyS_S1_E11base2nl_1_1 has been demoted
// _ZZ22assembly_mass_nlt_P2P1PdS_PiS0_iyS_S_S_S_S_S_PyS_S1_E11base2nl_2_1 has been demoted
// _ZZ22assembly_mass_nlt_P2P1PdS_PiS0_iyS_S_S_S_S_S_PyS_S1_E11base2nl_3_1 has been demoted
// _ZZ22assembly_mass_nlt_P2P1PdS_PiS0_iyS_S_S_S_S_S_PyS_S1_E2tt has been demoted
// _ZZ22assembly_mass_nlt_P2P1PdS_PiS0_iyS_S_S_S_S_S_PyS_S1_E1t has been demoted
// _ZZ16assembly_mass_P2PdS_PiiyS_PyE5coef7 has been demoted
// _ZZ16assembly_mass_P2PdS_PiiyS_PyE6base1m has been demoted
// _ZZ16assembly_mass_P2PdS_PiiyS_PyE6base2m has been demoted
// _ZZ16assembly_mass_P2PdS_PiiyS_PyE2tt has been demoted
// _ZZ12assembly_rhsPdS_PiS0_iS_iidddS_S_PyE6coef12 has been demoted
// _ZZ12assembly_rhsPdS_PiS0_iS_iidddS_S_PyE6coor12 has been demoted
// _ZZ12assembly_rhsPdS_PiS0_iS_iidddS_S_PyE11base2nl_1_1 has been demoted
// _ZZ12assembly_rhsPdS_PiS0_iS_iidddS_S_PyE5coef4 has been demoted
// _ZZ12assembly_rhsPdS_PiS0_iS_iidddS_S_PyE7base1_4 has been demoted
// _ZZ12assembly_rhsPdS_PiS0_iS_iidddS_S_PyE7base2_4 has been demoted
// _ZZ12assembly_rhsPdS_PiS0_iS_iidddS_S_PyE2tt has been demoted
// _ZZ12assembly_rhsPdS_PiS0_iS_iidddS_S_PyE1t has been demoted
// _ZZ16assembly_lapl_P1PdS_PiiiyS_PyE7base2_2 has been demoted
// _ZZ16assembly_lapl_P1PdS_PiiiyS_PyE7base2_3 has been demoted
// _ZZ16assembly_lapl_P1PdS_PiiiyS_PyE1t has been demoted
// _ZZ16assembly_mass_P1PdS_PiiiyS_PyE5base1 has been demoted
// _ZZ16assembly_mass_P1PdS_PiiiyS_PyE1t has been demoted
// _ZZ18assembly_mass_P2P1PdS_PiiiyS_PyS_S1_E5coef7 has been demoted
// _ZZ18assembly_mass_P2P1PdS_PiiiyS_PyS_S1_E5base1 has been demoted
// _ZZ18assembly_mass_P2P1PdS_PiiiyS_PyS_S1_E5base2 has been demoted
// _ZZ18assembly_mass_P2P1PdS_PiiiyS_PyS_S1_E2tt has been demoted
.global .align 8 .b8 __cudart_i2opi_d[144] = {8, 93, 141, 31, 177, 95, 251, 107, 234, 146, 82, 138, 247, 57, 7, 61, 123, 241, 229, 235, 199, 186, 39, 117, 45, 234, 95, 158, 102, 63, 70, 79, 183, 9, 203, 39, 207, 126, 54, 109, 31, 109, 10, 90, 139, 17, 47, 239, 15, 152, 5, 222, 255, 151, 248, 31, 59, 40, 249, 189, 139, 95, 132, 156, 244, 57, 83, 131, 57, 214, 145, 57, 65, 126, 95, 180, 38, 112, 156, 233, 132, 68, 187, 46, 245, 53, 130, 232, 62, 167, 41, 177, 28, 235, 29, 254, 28, 146, 209, 9, 234, 46, 73, 6, 224, 210, 77, 66, 58, 110, 36, 183, 97, 197, 187, 222, 171, 99, 81, 254, 65, 144, 67, 60, 153, 149, 98, 219, 192, 221, 52, 245, 209, 87, 39, 252, 41, 21, 68, 78, 110, 131, 249, 162};
.global .align 16 .b8 __cudart_sin_cos_coeffs[128] = {70, 210, 176, 44, 241, 229, 90, 190, 146, 227, 172, 105, 227, 29, 199, 62, 161, 98, 219, 25, 160, 1, 42, 191, 24, 8, 17, 17, 17, 17, 129, 63, 84, 85, 85, 85, 85, 85, 197, 191, 0, 0, 0, 0, 0, 0, 0, 0, 0, 0, 0, 0, 0, 0, 0, 0, 100, 129, 253, 32, 131, 255, 168, 189, 40, 133, 239, 193, 167, 238, 33, 62, 217, 230, 6, 142, 79, 126, 146, 190, 233, 188, 221, 25, 160, 1, 250, 62, 71, 93, 193, 22, 108, 193, 86, 191, 81, 85, 85, 85, 85, 85, 165, 63, 0, 0, 0, 0, 0, 0, 224, 191, 0, 0, 0, 0, 0, 0, 240, 63};

.visible .entry _Z22assembly_lapl_div_P2P1PdS_PiS0_iiyS_PyS_S_S1_(
	.param .u64 .ptr .align 1 _Z22assembly_lapl_div_P2P1PdS_PiS0_iiyS_PyS_S_S1__param_0,
	.param .u64 .ptr .align 1 _Z22assembly_lapl_div_P2P1PdS_PiS0_iiyS_PyS_S_S1__param_1,
	.param .u64 .ptr .align 1 _Z22assembly_lapl_div_P2P1PdS_PiS0_iiyS_PyS_S_S1__param_2,
	.param .u64 .ptr .align 1 _Z22assembly_lapl_div_P2P1PdS_PiS0_iiyS_PyS_S_S1__param_3,
	.param .u32 _Z22assembly_lapl_div_P2P1PdS_PiS0_iiyS_PyS_S_S1__param_4,
	.param .u32 _Z22assembly_lapl_div_P2P1PdS_PiS0_iiyS_PyS_S_S1__param_5,
	.param .u64 _Z22assembly_lapl_div_P2P1PdS_PiS0_iiyS_PyS_S_S1__param_6,
	.param .u64 .ptr .align 1 _Z22assembly_lapl_div_P2P1PdS_PiS0_iiyS_PyS_S_S1__param_7,
	.param .u64 .ptr .align 1 _Z22assembly_lapl_div_P2P1PdS_PiS0_iiyS_PyS_S_S1__param_8,
	.param .u64 .ptr .align 1 _Z22assembly_lapl_div_P2P1PdS_PiS0_iiyS_PyS_S_S1__param_9,
	.param .u64 .ptr .align 1 _Z22assembly_lapl_div_P2P1PdS_PiS0_iiyS_PyS_S_S1__param_10,
	.param .u64 .ptr .align 1 _Z22assembly_lapl_div_P2P1PdS_PiS0_iiyS_PyS_S_S1__param_11
)
{
	.reg .pred 	%p<3>;
	.reg .b32 	%r<28>;
	.reg .b64 	%rd<128>;
	.reg .b64 	%fd<573>;
	// demoted variable
	.shared .align 8 .b8 _ZZ22assembly_lapl_div_P2P1PdS_PiS0_iiyS_PyS_S_S1_E5base1[72];
	// demoted variable
	.shared .align 8 .b8 _ZZ22assembly_lapl_div_P2P1PdS_PiS0_iiyS_PyS_S_S1_E8base21_2[144];
	// demoted variable
	.shared .align 8 .b8 _ZZ22assembly_lapl_div_P2P1PdS_PiS0_iiyS_PyS_S_S1_E8base21_3[144];
	// demoted variable
	.shared .align 4 .b8 _ZZ22assembly_lapl_div_P2P1PdS_PiS0_iiyS_PyS_S_S1_E2tt[6144];
	// demoted variable
	.shared .align 4 .b8 _ZZ22assembly_lapl_div_P2P1PdS_PiS0_iiyS_PyS_S_S1_E1t[3072];
	ld.param.u32 	%r2, [_Z22assembly_lapl_div_P2P1PdS_PiS0_iiyS_PyS_S_S1__param_4];
	mov.u32 	%r3, %ctaid.x;
	mov.u32 	%r4, %ntid.x;
	mov.u32 	%r5, %tid.x;
	mad.lo.s32 	%r1, %r3, %r4, %r5;
	rem.u32 	%r6, %r1, %r4;
	setp.ne.s32 	%p1, %r6, 0;
	@%p1 bra 	$L__BB0_2;
	mov.b64 	%rd11, 0;
	st.shared.u64 	[_ZZ22assembly_lapl_div_P2P1PdS_PiS0_iiyS_PyS_S_S1_E5base1], %rd11;
	mov.b64 	%rd12, 4602678819172646912;
	st.shared.u64 	[_ZZ22assembly_lapl_div_P2P1PdS_PiS0_iiyS_PyS_S_S1_E5base1+8], %rd12;
	st.shared.u64 	[_ZZ22assembly_lapl_div_P2P1PdS_PiS0_iiyS_PyS_S_S1_E5base1+16], %rd12;
	st.shared.u64 	[_ZZ22assembly_lapl_div_P2P1PdS_PiS0_iiyS_PyS_S_S1_E5base1+24], %rd12;
	st.shared.u64 	[_ZZ22assembly_lapl_div_P2P1PdS_PiS0_iiyS_PyS_S_S1_E5base1+32], %rd11;
	st.shared.u64 	[_ZZ22assembly_lapl_div_P2P1PdS_PiS0_iiyS_PyS_S_S1_E5base1+40], %rd12;
	st.shared.u64 	[_ZZ22assembly_lapl_div_P2P1PdS_PiS0_iiyS_PyS_S_S1_E5base1+48], %rd12;
	st.shared.u64 	[_ZZ22assembly_lapl_div_P2P1PdS_PiS0_iiyS_PyS_S_S1_E5base1+56], %rd12;
	st.shared.u64 	[_ZZ22assembly_lapl_div_P2P1PdS_PiS0_iiyS_PyS_S_S1_E5base1+64], %rd11;
	mov.b64 	%rd13, 4607182418800017408;
	st.shared.u64 	[_ZZ22assembly_lapl_div_P2P1PdS_PiS0_iiyS_PyS_S_S1_E8base21_2], %rd13;
	st.shared.u64 	[_ZZ22assembly_lapl_div_P2P1PdS_PiS0_iiyS_PyS_S_S1_E8base21_2+8], %rd13;
	st.shared.u64 	[_ZZ22assembly_lapl_div_P2P1PdS_PiS0_iiyS_PyS_S_S1_E8base21_2+16], %rd11;
	mov.b64 	%rd14, 4611686018427387904;
	st.shared.u64 	[_ZZ22assembly_lapl_div_P2P1PdS_PiS0_iiyS_PyS_S_S1_E8base21_2+24], %rd14;
	mov.b64 	%rd15, -4611686018427387904;
	st.shared.u64 	[_ZZ22assembly_lapl_div_P2P1PdS_PiS0_iiyS_PyS_S_S1_E8base21_2+32], %rd15;
	st.shared.u64 	[_ZZ22assembly_lapl_div_P2P1PdS_PiS0_iiyS_PyS_S_S1_E8base21_2+40], %rd15;
	mov.b64 	%rd16, -4616189618054758400;
	st.shared.u64 	[_ZZ22assembly_lapl_div_P2P1PdS_PiS0_iiyS_PyS_S_S1_E8base21_2+48], %rd16;
	st.shared.u64 	[_ZZ22assembly_lapl_div_P2P1PdS_PiS0_iiyS_PyS_S_S1_E8base21_2+56], %rd16;
	st.shared.u64 	[_ZZ22assembly_lapl_div_P2P1PdS_PiS0_iiyS_PyS_S_S1_E8base21_2+64], %rd11;
	st.shared.u64 	[_ZZ22assembly_lapl_div_P2P1PdS_PiS0_iiyS_PyS_S_S1_E8base21_2+72], %rd14;
	st.shared.u64 	[_ZZ22assembly_lapl_div_P2P1PdS_PiS0_iiyS_PyS_S_S1_E8base21_2+80], %rd15;
	st.shared.u64 	[_ZZ22assembly_lapl_div_P2P1PdS_PiS0_iiyS_PyS_S_S1_E8base21_2+88], %rd14;
	st.shared.u64 	[_ZZ22assembly_lapl_div_P2P1PdS_PiS0_iiyS_PyS_S_S1_E8base21_2+96], %rd16;
	st.shared.u64 	[_ZZ22assembly_lapl_div_P2P1PdS_PiS0_iiyS_PyS_S_S1_E8base21_2+104], %rd13;
	st.shared.u64 	[_ZZ22assembly_lapl_div_P2P1PdS_PiS0_iiyS_PyS_S_S1_E8base21_2+112], %rd11;
	st.shared.u64 	[_ZZ22assembly_lapl_div_P2P1PdS_PiS0_iiyS_PyS_S_S1_E8base21_2+120], %rd11;
	st.shared.u64 	[_ZZ22assembly_lapl_div_P2P1PdS_PiS0_iiyS_PyS_S_S1_E8base21_2+128], %rd11;
	st.shared.u64 	[_ZZ22assembly_lapl_div_P2P1PdS_PiS0_iiyS_PyS_S_S1_E8base21_2+136], %rd11;
	st.shared.u64 	[_ZZ22assembly_lapl_div_P2P1PdS_PiS0_iiyS_PyS_S_S1_E8base21_3], %rd13;
	st.shared.u64 	[_ZZ22assembly_lapl_div_P2P1PdS_PiS0_iiyS_PyS_S_S1_E8base21_3+8], %rd11;
	st.shared.u64 	[_ZZ22assembly_lapl_div_P2P1PdS_PiS0_iiyS_PyS_S_S1_E8base21_3+16], %rd13;
	st.shared.u64 	[_ZZ22assembly_lapl_div_P2P1PdS_PiS0_iiyS_PyS_S_S1_E8base21_3+24], %rd14;
	st.shared.u64 	[_ZZ22assembly_lapl_div_P2P1PdS_PiS0_iiyS_PyS_S_S1_E8base21_3+32], %rd15;
	st.shared.u64 	[_ZZ22assembly_lapl_div_P2P1PdS_PiS0_iiyS_PyS_S_S1_E8base21_3+40], %rd15;
	st.shared.u64 	[_ZZ22assembly_lapl_div_P2P1PdS_PiS0_iiyS_PyS_S_S1_E8base21_3+48], %rd16;
	st.shared.u64 	[_ZZ22assembly_lapl_div_P2P1PdS_PiS0_iiyS_PyS_S_S1_E8base21_3+56], %rd11;
	st.shared.u64 	[_ZZ22assembly_lapl_div_P2P1PdS_PiS0_iiyS_PyS_S_S1_E8base21_3+64], %rd13;
	st.shared.u64 	[_ZZ22assembly_lapl_div_P2P1PdS_PiS0_iiyS_PyS_S_S1_E8base21_3+72], %rd11;
	st.shared.u64 	[_ZZ22assembly_lapl_div_P2P1PdS_PiS0_iiyS_PyS_S_S1_E8base21_3+80], %rd11;
	st.shared.u64 	[_ZZ22assembly_lapl_div_P2P1PdS_PiS0_iiyS_PyS_S_S1_E8base21_3+88], %rd11;
	st.shared.u64 	[_ZZ22assembly_lapl_div_P2P1PdS_PiS0_iiyS_PyS_S_S1_E8base21_3+96], %rd16;
	st.shared.u64 	[_ZZ22assembly_lapl_div_P2P1PdS_PiS0_iiyS_PyS_S_S1_E8base21_3+104], %rd11;
	st.shared.u64 	[_ZZ22assembly_lapl_div_P2P1PdS_PiS0_iiyS_PyS_S_S1_E8base21_3+112], %rd16;
	st.shared.u64 	[_ZZ22assembly_lapl_div_P2P1PdS_PiS0_iiyS_PyS_S_S1_E8base21_3+120], %rd14;
	st.shared.u64 	[_ZZ22assembly_lapl_div_P2P1PdS_PiS0_iiyS_PyS_S_S1_E8base21_3+128], %rd14;
	st.shared.u64 	[_ZZ22assembly_lapl_div_P2P1PdS_PiS0_iiyS_PyS_S_S1_E8base21_3+136], %rd15;
$L__BB0_2:
	bar.sync 	0;
	setp.ge.s32 	%p2, %r1, %r2;
	@%p2 bra 	$L__BB0_4;
	ld.param.u64 	%rd127, [_Z22assembly_lapl_div_P2P1PdS_PiS0_iiyS_PyS_S_S1__param_11];
	ld.param.u64 	%rd126, [_Z22assembly_lapl_div_P2P1PdS_PiS0_iiyS_PyS_S_S1__param_10];
	ld.param.u64 	%rd125, [_Z22assembly_lapl_div_P2P1PdS_PiS0_iiyS_PyS_S_S1__param_9];
	ld.param.u64 	%rd124, [_Z22assembly_lapl_div_P2P1PdS_PiS0_iiyS_PyS_S_S1__param_8];
	ld.param.u64 	%rd123, [_Z22assembly_lapl_div_P2P1PdS_PiS0_iiyS_PyS_S_S1__param_7];
	ld.param.u64 	%rd122, [_Z22assembly_lapl_div_P2P1PdS_PiS0_iiyS_PyS_S_S1__param_6];
	ld.param.u64 	%rd121, [_Z22assembly_lapl_div_P2P1PdS_PiS0_iiyS_PyS_S_S1__param_3];
	ld.param.u64 	%rd120, [_Z22assembly_lapl_div_P2P1PdS_PiS0_iiyS_PyS_S_S1__param_2];
	ld.param.u64 	%rd119, [_Z22assembly_lapl_div_P2P1PdS_PiS0_iiyS_PyS_S_S1__param_1];
	ld.param.u64 	%rd118, [_Z22assembly_lapl_div_P2P1PdS_PiS0_iiyS_PyS_S_S1__param_0];
	cvta.to.global.u64 	%rd17, %rd118;
	cvta.to.global.u64 	%rd18, %rd119;
	mov.u32 	%r7, %ctaid.x;
	mov.u32 	%r8, %ntid.x;
	mov.u32 	%r9, %tid.x;
	mad.lo.s32 	%r10, %r7, %r8, %r9;
	mul.lo.s32 	%r11, %r10, 6;
	cvta.to.global.u64 	%rd19, %rd120;
	mul.wide.s32 	%rd20, %r11, 4;
	add.s64 	%rd21, %rd19, %rd20;
	ld.global.u32 	%r12, [%rd21];
	mov.u32 	%r13, _ZZ22assembly_lapl_div_P2P1PdS_PiS0_iiyS_PyS_S_S1_E2tt;
	mad.lo.s32 	%r14, %r9, 24, %r13;
	st.shared.u32 	[%r14], %r12;
	ld.global.u32 	%r15, [%rd21+4];
	st.shared.u32 	[%r14+4], %r15;
	ld.global.u32 	%r16, [%rd21+8];
	st.shared.u32 	[%r14+8], %r16;
	ld.global.u32 	%r17, [%rd21+12];
	st.shared.u32 	[%r14+12], %r17;
	ld.global.u32 	%r18, [%rd21+16];
	st.shared.u32 	[%r14+16], %r18;
	ld.global.u32 	%r19, [%rd21+20];
	st.shared.u32 	[%r14+20], %r19;
	mul.lo.s32 	%r20, %r10, 3;
	cvta.to.global.u64 	%rd22, %rd121;
	mul.wide.s32 	%rd23, %r20, 4;
	add.s64 	%rd24, %rd22, %rd23;
	ld.global.u32 	%r21, [%rd24];
	mov.u32 	%r22, _ZZ22assembly_lapl_div_P2P1PdS_PiS0_iiyS_PyS_S_S1_E1t;
	mad.lo.s32 	%r23, %r9, 12, %r22;
	st.shared.u32 	[%r23], %r21;
	ld.global.u32 	%r24, [%rd24+4];
	st.shared.u32 	[%r23+4], %r24;
	ld.global.u32 	%r25, [%rd24+8];
	st.shared.u32 	[%r23+8], %r25;
	cvt.s64.s32 	%rd25, %r16;
	mul.wide.s32 	%rd26, %r16, 8;
	add.s64 	%rd27, %rd18, %rd26;
	ld.global.f64 	%fd1, [%rd27];
	cvt.s64.s32 	%rd28, %r12;
	mul.wide.s32 	%rd29, %r12, 8;
	add.s64 	%rd30, %rd18, %rd29;
	ld.global.f64 	%fd2, [%rd30];
	sub.f64 	%fd3, %fd1, %fd2;
	cvt.s64.s32 	%rd31, %r15;
	mul.wide.s32 	%rd32, %r15, 8;
	add.s64 	%rd33, %rd18, %rd32;
	ld.global.f64 	%fd4, [%rd33];
	sub.f64 	%fd5, %fd2, %fd4;
	add.s64 	%rd34, %rd17, %rd29;
	ld.global.f64 	%fd6, [%rd34];
	add.s64 	%rd35, %rd17, %rd26;
	ld.global.f64 	%fd7, [%rd35];
	sub.f64 	%fd8, %fd6, %fd7;
	add.s64 	%rd36, %rd17, %rd32;
	ld.global.f64 	%fd9, [%rd36];
	sub.f64 	%fd10, %fd9, %fd6;
	mul.f64 	%fd11, %fd3, %fd10;
	mul.f64 	%fd12, %fd5, %fd8;
	sub.f64 	%fd13, %fd11, %fd12;
	ld.shared.f64 	%fd14, [_ZZ22assembly_lapl_div_P2P1PdS_PiS0_iiyS_PyS_S_S1_E8base21_2];
	ld.shared.f64 	%fd15, [_ZZ22assembly_lapl_div_P2P1PdS_PiS0_iiyS_PyS_S_S1_E8base21_3];
	mul.f64 	%fd16, %fd5, %fd15;
	fma.rn.f64 	%fd17, %fd3, %fd14, %fd16;
	mul.f64 	%fd18, %fd10, %fd15;
	fma.rn.f64 	%fd19, %fd8, %fd14, %fd18;
	ld.shared.f64 	%fd20, [_ZZ22assembly_lapl_div_P2P1PdS_PiS0_iiyS_PyS_S_S1_E8base21_2+8];
	ld.shared.f64 	%fd21, [_ZZ22assembly_lapl_div_P2P1PdS_PiS0_iiyS_PyS_S_S1_E8base21_3+8];
	mul.f64 	%fd22, %fd5, %fd21;
	fma.rn.f64 	%fd23, %fd3, %fd20, %fd22;
	mul.f64 	%fd24, %fd10, %fd21;
	fma.rn.f64 	%fd25, %fd8, %fd20, %fd24;
	ld.shared.f64 	%fd26, [_ZZ22assembly_lapl_div_P2P1PdS_PiS0_iiyS_PyS_S_S1_E8base21_2+16];
	ld.shared.f64 	%fd27, [_ZZ22assembly_lapl_div_P2P1PdS_PiS0_iiyS_PyS_S_S1_E8base21_3+16];
	mul.f64 	%fd28, %fd5, %fd27;
	fma.rn.f64 	%fd29, %fd3, %fd26, %fd28;
	mul.f64 	%fd30, %fd10, %fd27;
	fma.rn.f64 	%fd31, %fd8, %fd26, %fd30;
	ld.shared.f64 	%fd32, [_ZZ22assembly_lapl_div_P2P1PdS_PiS0_iiyS_PyS_S_S1_E8base21_2+24];
	ld.shared.f64 	%fd33, [_ZZ22assembly_lapl_div_P2P1PdS_PiS0_iiyS_PyS_S_S1_E8base21_3+24];
	mul.f64 	%fd34, %fd5, %fd33;
	fma.rn.f64 	%fd35, %fd3, %fd32, %fd34;
	mul.f64 	%fd36, %fd10, %fd33;
	fma.rn.f64 	%fd37, %fd8, %fd32, %fd36;
	ld.shared.f64 	%fd38, [_ZZ22assembly_lapl_div_P2P1PdS_PiS0_iiyS_PyS_S_S1_E8base21_2+32];
	ld.shared.f64 	%fd39, [_ZZ22assembly_lapl_div_P2P1PdS_PiS0_iiyS_PyS_S_S1_E8base21_3+32];
	mul.f64 	%fd40, %fd5, %fd39;
	fma.rn.f64 	%fd41, %fd3, %fd38, %fd40;
	mul.f64 	%fd42, %fd10, %fd39;
	fma.rn.f64 	%fd43, %fd8, %fd38, %fd42;
	ld.shared.f64 	%fd44, [_ZZ22assembly_lapl_div_P2P1PdS_PiS0_iiyS_PyS_S_S1_E8base21_2+40];
	ld.shared.f64 	%fd45, [_ZZ22assembly_lapl_div_P2P1PdS_PiS0_iiyS_PyS_S_S1_E8base21_3+40];
	mul.f64 	%fd46, %fd5, %fd45;
	fma.rn.f64 	%fd47, %fd3, %fd44, %fd46;
	mul.f64 	%fd48, %fd10, %fd45;
	fma.rn.f64 	%fd49, %fd8, %fd44, %fd48;
	ld.shared.f64 	%fd50, [_ZZ22assembly_lapl_div_P2P1PdS_PiS0_iiyS_PyS_S_S1_E8base21_2+48];
	ld.shared.f64 	%fd51, [_ZZ22assembly_lapl_div_P2P1PdS_PiS0_iiyS_PyS_S_S1_E8base21_3+48];
	mul.f64 	%fd52, %fd5, %fd51;
	fma.rn.f64 	%fd53, %fd3, %fd50, %fd52;
	mul.f64 	%fd54, %fd10, %fd51;
	fma.rn.f64 	%fd55, %fd8, %fd50, %fd54;
	ld.shared.f64 	%fd56, [_ZZ22assembly_lapl_div_P2P1PdS_PiS0_iiyS_PyS_S_S1_E8base21_2+56];
	ld.shared.f64 	%fd57, [_ZZ22assembly_lapl_div_P2P1PdS_PiS0_iiyS_PyS_S_S1_E8base21_3+56];
	mul.f64 	%fd58, %fd5, %fd57;
	fma.rn.f64 	%fd59, %fd3, %fd56, %fd58;
	mul.f64 	%fd60, %fd10, %fd57;
	fma.rn.f64 	%fd61, %fd8, %fd56, %fd60;
	ld.shared.f64 	%fd62, [_ZZ22assembly_lapl_div_P2P1PdS_PiS0_iiyS_PyS_S_S1_E8base21_2+64];
	ld.shared.f64 	%fd63, [_ZZ22assembly_lapl_div_P2P1PdS_PiS0_iiyS_PyS_S_S1_E8base21_3+64];
	mul.f64 	%fd64, %fd5, %fd63;
	fma.rn.f64 	%fd65, %fd3, %fd62, %fd64;
	mul.f64 	%fd66, %fd10, %fd63;
	fma.rn.f64 	%fd67, %fd8, %fd62, %fd66;
	ld.shared.f64 	%fd68, [_ZZ22assembly_lapl_div_P2P1PdS_PiS0_iiyS_PyS_S_S1_E8base21_2+72];
	ld.shared.f64 	%fd69, [_ZZ22assembly_lapl_div_P2P1PdS_PiS0_iiyS_PyS_S_S1_E8base21_3+72];
	mul.f64 	%fd70, %fd5, %fd69;
	fma.rn.f64 	%fd71, %fd3, %fd68, %fd70;
	mul.f64 	%fd72, %fd10, %fd69;
	fma.rn.f64 	%fd73, %fd8, %fd68, %fd72;
	ld.shared.f64 	%fd74, [_ZZ22assembly_lapl_div_P2P1PdS_PiS0_iiyS_PyS_S_S1_E8base21_2+80];
	ld.shared.f64 	%fd75, [_ZZ22assembly_lapl_div_P2P1PdS_PiS0_iiyS_PyS_S_S1_E8base21_3+80];
	mul.f64 	%fd76, %fd5, %fd75;
	fma.rn.f64 	%fd77, %fd3, %fd74, %fd76;
	mul.f64 	%fd78, %fd10, %fd75;
	fma.rn.f64 	%fd79, %fd8, %fd74, %fd78;
	ld.shared.f64 	%fd80, [_ZZ22assembly_lapl_div_P2P1PdS_PiS0_iiyS_PyS_S_S1_E8base21_2+88];
	ld.shared.f64 	%fd81, [_ZZ22assembly_lapl_div_P2P1PdS_PiS0_iiyS_PyS_S_S1_E8base21_3+88];
	mul.f64 	%fd82, %fd5, %fd81;
	fma.rn.f64 	%fd83, %fd3, %fd80, %fd82;
	mul.f64 	%fd84, %fd10, %fd81;
	fma.rn.f64 	%fd85, %fd8, %fd80, %fd84;
	ld.shared.f64 	%fd86, [_ZZ22assembly_lapl_div_P2P1PdS_PiS0_iiyS_PyS_S_S1_E8base21_2+96];
	ld.shared.f64 	%fd87, [_ZZ22assembly_lapl_div_P2P1PdS_PiS0_iiyS_PyS_S_S1_E8base21_3+96];
	mul.f64 	%fd88, %fd5, %fd87;
	fma.rn.f64 	%fd89, %fd3, %fd86, %fd88;
	mul.f64 	%fd90, %fd10, %fd87;
	fma.rn.f64 	%fd91, %fd8, %fd86, %fd90;
	ld.shared.f64 	%fd92, [_ZZ22assembly_lapl_div_P2P1PdS_PiS0_iiyS_PyS_S_S1_E8base21_2+104];
	ld.shared.f64 	%fd93, [_ZZ22assembly_lapl_div_P2P1PdS_PiS0_iiyS_PyS_S_S1_E8base21_3+104];
	mul.f64 	%fd94, %fd5, %fd93;
	fma.rn.f64 	%fd95, %fd3, %fd92, %fd94;
	mul.f64 	%fd96, %fd10, %fd93;
	fma.rn.f64 	%fd97, %fd8, %fd92, %fd96;
	ld.shared.f64 	%fd98, [_ZZ22assembly_lapl_div_P2P1PdS_PiS0_iiyS_PyS_S_S1_E8base21_2+112];
	ld.shared.f64 	%fd99, [_ZZ22assembly_lapl_div_P2P1PdS_PiS0_iiyS_PyS_S_S1_E8base21_3+112];
	mul.f64 	%fd100, %fd5, %fd99;
	fma.rn.f64 	%fd101, %fd3, %fd98, %fd100;
	mul.f64 	%fd102, %fd10, %fd99;
	fma.rn.f64 	%fd103, %fd8, %fd98, %fd102;
	ld.shared.f64 	%fd104, [_ZZ22assembly_lapl_div_P2P1PdS_PiS0_iiyS_PyS_S_S1_E8base21_2+120];
	ld.shared.f64 	%fd105, [_ZZ22assembly_lapl_div_P2P1PdS_PiS0_iiyS_PyS_S_S1_E8base21_3+120];
	mul.f64 	%fd106, %fd5, %fd105;
	fma.rn.f64 	%fd107, %fd3, %fd104, %fd106;
	mul.f64 	%fd108, %fd10, %fd105;
	fma.rn.f64 	%fd109, %fd8, %fd104, %fd108;
	ld.shared.f64 	%fd110, [_ZZ22assembly_lapl_div_P2P1PdS_PiS0_iiyS_PyS_S_S1_E8base21_2+128];
	ld.shared.f64 	%fd111, [_ZZ22assembly_lapl_div_P2P1PdS_PiS0_iiyS_PyS_S_S1_E8base21_3+128];
	mul.f64 	%fd112, %fd5, %fd111;
	fma.rn.f64 	%fd113, %fd3, %fd110, %fd112;
	mul.f64 	%fd114, %fd10, %fd111;
	fma.rn.f64 	%fd115, %fd8, %fd110, %fd114;
	ld.shared.f64 	%fd116, [_ZZ22assembly_lapl_div_P2P1PdS_PiS0_iiyS_PyS_S_S1_E8base21_2+136];
	ld.shared.f64 	%fd117, [_ZZ22assembly_lapl_div_P2P1PdS_PiS0_iiyS_PyS_S_S1_E8base21_3+136];
	mul.f64 	%fd118, %fd5, %fd117;
	fma.rn.f64 	%fd119, %fd3, %fd116, %fd118;
	mul.f64 	%fd120, %fd10, %fd117;
	fma.rn.f64 	%fd121, %fd8, %fd116, %fd120;
	mul.f64 	%fd122, %fd17, 0d3FC5555555555555;
	mul.f64 	%fd123, %fd19, 0d3FC5555555555555;
	mul.f64 	%fd124, %fd23, 0d3FC5555555555555;
	mul.f64 	%fd125, %fd25, 0d3FC5555555555555;
	mul.f64 	%fd126, %fd29, 0d3FC5555555555555;
	mul.f64 	%fd127, %fd31, 0d3FC5555555555555;
	mul.f64 	%fd128, %fd35, 0d3FC5555555555555;
	mul.f64 	%fd129, %fd37, 0d3FC5555555555555;
	mul.f64 	%fd130, %fd41, 0d3FC5555555555555;
	mul.f64 	%fd131, %fd43, 0d3FC5555555555555;
	mul.f64 	%fd132, %fd47, 0d3FC5555555555555;
	mul.f64 	%fd133, %fd49, 0d3FC5555555555555;
	mul.f64 	%fd134, %fd53, 0d3FC5555555555555;
	mul.f64 	%fd135, %fd55, 0d3FC5555555555555;
	mul.f64 	%fd136, %fd59, 0d3FC5555555555555;
	mul.f64 	%fd137, %fd61, 0d3FC5555555555555;
	mul.f64 	%fd138, %fd65, 0d3FC5555555555555;
	mul.f64 	%fd139, %fd67, 0d3FC5555555555555;
	mul.f64 	%fd140, %fd71, 0d3FC5555555555555;
	mul.f64 	%fd141, %fd73, 0d3FC5555555555555;
	mul.f64 	%fd142, %fd77, 0d3FC5555555555555;
	mul.f64 	%fd143, %fd79, 0d3FC5555555555555;
	mul.f64 	%fd144, %fd83, 0d3FC5555555555555;
	mul.f64 	%fd145, %fd85, 0d3FC5555555555555;
	mul.f64 	%fd146, %fd89, 0d3FC5555555555555;
	mul.f64 	%fd147, %fd91, 0d3FC5555555555555;
	mul.f64 	%fd148, %fd95, 0d3FC5555555555555;
	mul.f64 	%fd149, %fd97, 0d3FC5555555555555;
	mul.f64 	%fd150, %fd101, 0d3FC5555555555555;
	mul.f64 	%fd151, %fd103, 0d3FC5555555555555;
	mul.f64 	%fd152, %fd107, 0d3FC5555555555555;
	mul.f64 	%fd153, %fd109, 0d3FC5555555555555;
	mul.f64 	%fd154, %fd113, 0d3FC5555555555555;
	mul.f64 	%fd155, %fd115, 0d3FC5555555555555;
	mul.f64 	%fd156, %fd119, 0d3FC5555555555555;
	mul.f64 	%fd157, %fd121, 0d3FC5555555555555;
	ld.shared.f64 	%fd158, [_ZZ22assembly_lapl_div_P2P1PdS_PiS0_iiyS_PyS_S_S1_E5base1];
	mul.f64 	%fd159, %fd158, 0d3FC5555555555555;
	ld.shared.f64 	%fd160, [_ZZ22assembly_lapl_div_P2P1PdS_PiS0_iiyS_PyS_S_S1_E5base1+8];
	mul.f64 	%fd161, %fd160, 0d3FC5555555555555;
	ld.shared.f64 	%fd162, [_ZZ22assembly_lapl_div_P2P1PdS_PiS0_iiyS_PyS_S_S1_E5base1+16];
	mul.f64 	%fd163, %fd162, 0d3FC5555555555555;
	ld.shared.f64 	%fd164, [_ZZ22assembly_lapl_div_P2P1PdS_PiS0_iiyS_PyS_S_S1_E5base1+24];
	mul.f64 	%fd165, %fd164, 0d3FC5555555555555;
	ld.shared.f64 	%fd166, [_ZZ22assembly_lapl_div_P2P1PdS_PiS0_iiyS_PyS_S_S1_E5base1+32];
	mul.f64 	%fd167, %fd166, 0d3FC5555555555555;
	ld.shared.f64 	%fd168, [_ZZ22assembly_lapl_div_P2P1PdS_PiS0_iiyS_PyS_S_S1_E5base1+40];
	mul.f64 	%fd169, %fd168, 0d3FC5555555555555;
	ld.shared.f64 	%fd170, [_ZZ22assembly_lapl_div_P2P1PdS_PiS0_iiyS_PyS_S_S1_E5base1+48];
	mul.f64 	%fd171, %fd170, 0d3FC5555555555555;
	ld.shared.f64 	%fd172, [_ZZ22assembly_lapl_div_P2P1PdS_PiS0_iiyS_PyS_S_S1_E5base1+56];
	mul.f64 	%fd173, %fd172, 0d3FC5555555555555;
	ld.shared.f64 	%fd174, [_ZZ22assembly_lapl_div_P2P1PdS_PiS0_iiyS_PyS_S_S1_E5base1+64];
	mul.f64 	%fd175, %fd174, 0d3FC5555555555555;
	fma.rn.f64 	%fd176, %fd159, %fd17, 0d0000000000000000;
	fma.rn.f64 	%fd177, %fd161, %fd53, %fd176;
	fma.rn.f64 	%fd178, %fd163, %fd89, %fd177;
	fma.rn.f64 	%fd179, %fd159, %fd23, 0d0000000000000000;
	fma.rn.f64 	%fd180, %fd161, %fd59, %fd179;
	fma.rn.f64 	%fd181, %fd163, %fd95, %fd180;
	fma.rn.f64 	%fd182, %fd159, %fd29, 0d0000000000000000;
	fma.rn.f64 	%fd183, %fd161, %fd65, %fd182;
	fma.rn.f64 	%fd184, %fd163, %fd101, %fd183;
	fma.rn.f64 	%fd185, %fd159, %fd35, 0d0000000000000000;
	fma.rn.f64 	%fd186, %fd161, %fd71, %fd185;
	fma.rn.f64 	%fd187, %fd163, %fd107, %fd186;
	fma.rn.f64 	%fd188, %fd159, %fd41, 0d0000000000000000;
	fma.rn.f64 	%fd189, %fd161, %fd77, %fd188;
	fma.rn.f64 	%fd190, %fd163, %fd113, %fd189;
	fma.rn.f64 	%fd191, %fd159, %fd47, 0d0000000000000000;
	fma.rn.f64 	%fd192, %fd161, %fd83, %fd191;
	fma.rn.f64 	%fd193, %fd163, %fd119, %fd192;
	fma.rn.f64 	%fd194, %fd165, %fd17, 0d0000000000000000;
	fma.rn.f64 	%fd195, %fd167, %fd53, %fd194;
	fma.rn.f64 	%fd196, %fd169, %fd89, %fd195;
	fma.rn.f64 	%fd197, %fd165, %fd23, 0d0000000000000000;
	fma.rn.f64 	%fd198, %fd167, %fd59, %fd197;
	fma.rn.f64 	%fd199, %fd169, %fd95, %fd198;
	fma.rn.f64 	%fd200, %fd165, %fd29, 0d0000000000000000;
	fma.rn.f64 	%fd201, %fd167, %fd65, %fd200;
	fma.rn.f64 	%fd202, %fd169, %fd101, %fd201;
	fma.rn.f64 	%fd203, %fd165, %fd35, 0d0000000000000000;
	fma.rn.f64 	%fd204, %fd167, %fd71, %fd203;
	fma.rn.f64 	%fd205, %fd169, %fd107, %fd204;
	fma.rn.f64 	%fd206, %fd165, %fd41, 0d0000000000000000;
	fma.rn.f64 	%fd207, %fd167, %fd77, %fd206;
	fma.rn.f64 	%fd208, %fd169, %fd113, %fd207;
	fma.rn.f64 	%fd209, %fd165, %fd47, 0d0000000000000000;
	fma.rn.f64 	%fd210, %fd167, %fd83, %fd209;
	fma.rn.f64 	%fd211, %fd169, %fd119, %fd210;
	fma.rn.f64 	%fd212, %fd171, %fd17, 0d0000000000000000;
	fma.rn.f64 	%fd213, %fd173, %fd53, %fd212;
	fma.rn.f64 	%fd214, %fd175, %fd89, %fd213;
	fma.rn.f64 	%fd215, %fd171, %fd23, 0d0000000000000000;
	fma.rn.f64 	%fd216, %fd173, %fd59, %fd215;
	fma.rn.f64 	%fd217, %fd175, %fd95, %fd216;
	fma.rn.f64 	%fd218, %fd171, %fd29, 0d0000000000000000;
	fma.rn.f64 	%fd219, %fd173, %fd65, %fd218;
	fma.rn.f64 	%fd220, %fd175, %fd101, %fd219;
	fma.rn.f64 	%fd221, %fd171, %fd35, 0d0000000000000000;
	fma.rn.f64 	%fd222, %fd173, %fd71, %fd221;
	fma.rn.f64 	%fd223, %fd175, %fd107, %fd222;
	fma.rn.f64 	%fd224, %fd171, %fd41, 0d0000000000000000;
	fma.rn.f64 	%fd225, %fd173, %fd77, %fd224;
	fma.rn.f64 	%fd226, %fd175, %fd113, %fd225;
	fma.rn.f64 	%fd227, %fd171, %fd47, 0d0000000000000000;
	fma.rn.f64 	%fd228, %fd173, %fd83, %fd227;
	fma.rn.f64 	%fd229, %fd175, %fd119, %fd228;
	fma.rn.f64 	%fd230, %fd159, %fd19, 0d0000000000000000;
	fma.rn.f64 	%fd231, %fd161, %fd55, %fd230;
	fma.rn.f64 	%fd232, %fd163, %fd91, %fd231;
	fma.rn.f64 	%fd233, %fd159, %fd25, 0d0000000000000000;
	fma.rn.f64 	%fd234, %fd161, %fd61, %fd233;
	fma.rn.f64 	%fd235, %fd163, %fd97, %fd234;
	fma.rn.f64 	%fd236, %fd159, %fd31, 0d0000000000000000;
	fma.rn.f64 	%fd237, %fd161, %fd67, %fd236;
	fma.rn.f64 	%fd238, %fd163, %fd103, %fd237;
	fma.rn.f64 	%fd239, %fd159, %fd37, 0d0000000000000000;
	fma.rn.f64 	%fd240, %fd161, %fd73, %fd239;
	fma.rn.f64 	%fd241, %fd163, %fd109, %fd240;
	fma.rn.f64 	%fd242, %fd159, %fd43, 0d0000000000000000;
	fma.rn.f64 	%fd243, %fd161, %fd79, %fd242;
	fma.rn.f64 	%fd244, %fd163, %fd115, %fd243;
	fma.rn.f64 	%fd245, %fd159, %fd49, 0d0000000000000000;
	fma.rn.f64 	%fd246, %fd161, %fd85, %fd245;
	fma.rn.f64 	%fd247, %fd163, %fd121, %fd246;
	fma.rn.f64 	%fd248, %fd165, %fd19, 0d0000000000000000;
	fma.rn.f64 	%fd249, %fd167, %fd55, %fd248;
	fma.rn.f64 	%fd250, %fd169, %fd91, %fd249;
	fma.rn.f64 	%fd251, %fd165, %fd25, 0d0000000000000000;
	fma.rn.f64 	%fd252, %fd167, %fd61, %fd251;
	fma.rn.f64 	%fd253, %fd169, %fd97, %fd252;
	fma.rn.f64 	%fd254, %fd165, %fd31, 0d0000000000000000;
	fma.rn.f64 	%fd255, %fd167, %fd67, %fd254;
	fma.rn.f64 	%fd256, %fd169, %fd103, %fd255;
	fma.rn.f64 	%fd257, %fd165, %fd37, 0d0000000000000000;
	fma.rn.f64 	%fd258, %fd167, %fd73, %fd257;
	fma.rn.f64 	%fd259, %fd169, %fd109, %fd258;
	fma.rn.f64 	%fd260, %fd165, %fd43, 0d0000000000000000;
	fma.rn.f64 	%fd261, %fd167, %fd79, %fd260;
	fma.rn.f64 	%fd262, %fd169, %fd115, %fd261;
	fma.rn.f64 	%fd263, %fd165, %fd49, 0d0000000000000000;
	fma.rn.f64 	%fd264, %fd167, %fd85, %fd263;
	fma.rn.f64 	%fd265, %fd169, %fd121, %fd264;
	fma.rn.f64 	%fd266, %fd171, %fd19, 0d0000000000000000;
	fma.rn.f64 	%fd267, %fd173, %fd55, %fd266;
	fma.rn.f64 	%fd268, %fd175, %fd91, %fd267;
	fma.rn.f64 	%fd269, %fd171, %fd25, 0d0000000000000000;
	fma.rn.f64 	%fd270, %fd173, %fd61, %fd269;
	fma.rn.f64 	%fd271, %fd175, %fd97, %fd270;
	fma.rn.f64 	%fd272, %fd171, %fd31, 0d0000000000000000;
	fma.rn.f64 	%fd273, %fd173, %fd67, %fd272;
	fma.rn.f64 	%fd274, %fd175, %fd103, %fd273;
	fma.rn.f64 	%fd275, %fd171, %fd37, 0d0000000000000000;
	fma.rn.f64 	%fd276, %fd173, %fd73, %fd275;
	fma.rn.f64 	%fd277, %fd175, %fd109, %fd276;
	fma.rn.f64 	%fd278, %fd171, %fd43, 0d0000000000000000;
	fma.rn.f64 	%fd279, %fd173, %fd79, %fd278;
	fma.rn.f64 	%fd280, %fd175, %fd115, %fd279;
	fma.rn.f64 	%fd281, %fd171, %fd49, 0d0000000000000000;
	fma.rn.f64 	%fd282, %fd173, %fd85, %fd281;
	fma.rn.f64 	%fd283, %fd175, %fd121, %fd282;
	fma.rn.f64 	%fd284, %fd122, %fd17, 0d0000000000000000;
	fma.rn.f64 	%fd285, %fd134, %fd53, %fd284;
	fma.rn.f64 	%fd286, %fd146, %fd89, %fd285;
	fma.rn.f64 	%fd287, %fd122, %fd23, 0d0000000000000000;
	fma.rn.f64 	%fd288, %fd134, %fd59, %fd287;
	fma.rn.f64 	%fd289, %fd146, %fd95, %fd288;
	fma.rn.f64 	%fd290, %fd122, %fd29, 0d0000000000000000;
	fma.rn.f64 	%fd291, %fd134, %fd65, %fd290;
	fma.rn.f64 	%fd292, %fd146, %fd101, %fd291;
	fma.rn.f64 	%fd293, %fd122, %fd35, 0d0000000000000000;
	fma.rn.f64 	%fd294, %fd134, %fd71, %fd293;
	fma.rn.f64 	%fd295, %fd146, %fd107, %fd294;
	fma.rn.f64 	%fd296, %fd122, %fd41, 0d0000000000000000;
	fma.rn.f64 	%fd297, %fd134, %fd77, %fd296;
	fma.rn.f64 	%fd298, %fd146, %fd113, %fd297;
	fma.rn.f64 	%fd299, %fd122, %fd47, 0d0000000000000000;
	fma.rn.f64 	%fd300, %fd134, %fd83, %fd299;
	fma.rn.f64 	%fd301, %fd146, %fd119, %fd300;
	fma.rn.f64 	%fd302, %fd124, %fd17, 0d0000000000000000;
	fma.rn.f64 	%fd303, %fd136, %fd53, %fd302;
	fma.rn.f64 	%fd304, %fd148, %fd89, %fd303;
	fma.rn.f64 	%fd305, %fd124, %fd23, 0d0000000000000000;
	fma.rn.f64 	%fd306, %fd136, %fd59, %fd305;
	fma.rn.f64 	%fd307, %fd148, %fd95, %fd306;
	fma.rn.f64 	%fd308, %fd124, %fd29, 0d0000000000000000;
	fma.rn.f64 	%fd309, %fd136, %fd65, %fd308;
	fma.rn.f64 	%fd310, %fd148, %fd101, %fd309;
	fma.rn.f64 	%fd311, %fd124, %fd35, 0d0000000000000000;
	fma.rn.f64 	%fd312, %fd136, %fd71, %fd311;
	fma.rn.f64 	%fd313, %fd148, %fd107, %fd312;
	fma.rn.f64 	%fd314, %fd124, %fd41, 0d0000000000000000;
	fma.rn.f64 	%fd315, %fd136, %fd77, %fd314;
	fma.rn.f64 	%fd316, %fd148, %fd113, %fd315;
	fma.rn.f64 	%fd317, %fd124, %fd47, 0d0000000000000000;
	fma.rn.f64 	%fd318, %fd136, %fd83, %fd317;
	fma.rn.f64 	%fd319, %fd148, %fd119, %fd318;
	fma.rn.f64 	%fd320, %fd126, %fd17, 0d0000000000000000;
	fma.rn.f64 	%fd321, %fd138, %fd53, %fd320;
	fma.rn.f64 	%fd322, %fd150, %fd89, %fd321;
	fma.rn.f64 	%fd323, %fd126, %fd23, 0d0000000000000000;
	fma.rn.f64 	%fd324, %fd138, %fd59, %fd323;
	fma.rn.f64 	%fd325, %fd150, %fd95, %fd324;
	fma.rn.f64 	%fd326, %fd126, %fd29, 0d0000000000000000;
	fma.rn.f64 	%fd327, %fd138, %fd65, %fd326;
	fma.rn.f64 	%fd328, %fd150, %fd101, %fd327;
	fma.rn.f64 	%fd329, %fd126, %fd35, 0d0000000000000000;
	fma.rn.f64 	%fd330, %fd138, %fd71, %fd329;
	fma.rn.f64 	%fd331, %fd150, %fd107, %fd330;
	fma.rn.f64 	%fd332, %fd126, %fd41, 0d0000000000000000;
	fma.rn.f64 	%fd333, %fd138, %fd77, %fd332;
	fma.rn.f64 	%fd334, %fd150, %fd113, %fd333;
	fma.rn.f64 	%fd335, %fd126, %fd47, 0d0000000000000000;
	fma.rn.f64 	%fd336, %fd138, %fd83, %fd335;
	fma.rn.f64 	%fd337, %fd150, %fd119, %fd336;
	fma.rn.f64 	%fd338, %fd128, %fd17, 0d0000000000000000;
	fma.rn.f64 	%fd339, %fd140, %fd53, %fd338;
	fma.rn.f64 	%fd340, %fd152, %fd89, %fd339;
	fma.rn.f64 	%fd341, %fd128, %fd23, 0d0000000000000000;
	fma.rn.f64 	%fd342, %fd140, %fd59, %fd341;
	fma.rn.f64 	%fd343, %fd152, %fd95, %fd342;
	fma.rn.f64 	%fd344, %fd128, %fd29, 0d0000000000000000;
	fma.rn.f64 	%fd345, %fd140, %fd65, %fd344;
	fma.rn.f64 	%fd346, %fd152, %fd101, %fd345;
	fma.rn.f64 	%fd347, %fd128, %fd35, 0d0000000000000000;
	fma.rn.f64 	%fd348, %fd140, %fd71, %fd347;
	fma.rn.f64 	%fd349, %fd152, %fd107, %fd348;
	fma.rn.f64 	%fd350, %fd128, %fd41, 0d0000000000000000;
	fma.rn.f64 	%fd351, %fd140, %fd77, %fd350;
	fma.rn.f64 	%fd352, %fd152, %fd113, %fd351;
	fma.rn.f64 	%fd353, %fd128, %fd47, 0d0000000000000000;
	fma.rn.f64 	%fd354, %fd140, %fd83, %fd353;
	fma.rn.f64 	%fd355, %fd152, %fd119, %fd354;
	fma.rn.f64 	%fd356, %fd130, %fd17, 0d0000000000000000;
	fma.rn.f64 	%fd357, %fd142, %fd53, %fd356;
	fma.rn.f64 	%fd358, %fd154, %fd89, %fd357;
	fma.rn.f64 	%fd359, %fd130, %fd23, 0d0000000000000000;
	fma.rn.f64 	%fd360, %fd142, %fd59, %fd359;
	fma.rn.f64 	%fd361, %fd154, %fd95, %fd360;
	fma.rn.f64 	%fd362, %fd130, %fd29, 0d0000000000000000;
	fma.rn.f64 	%fd363, %fd142, %fd65, %fd362;
	fma.rn.f64 	%fd364, %fd154, %fd101, %fd363;
	fma.rn.f64 	%fd365, %fd130, %fd35, 0d0000000000000000;
	fma.rn.f64 	%fd366, %fd142, %fd71, %fd365;
	fma.rn.f64 	%fd367, %fd154, %fd107, %fd366;
	fma.rn.f64 	%fd368, %fd130, %fd41, 0d0000000000000000;
	fma.rn.f64 	%fd369, %fd142, %fd77, %fd368;
	fma.rn.f64 	%fd370, %fd154, %fd113, %fd369;
	fma.rn.f64 	%fd371, %fd130, %fd47, 0d0000000000000000;
	fma.rn.f64 	%fd372, %fd142, %fd83, %fd371;
	fma.rn.f64 	%fd373, %fd154, %fd119, %fd372;
	fma.rn.f64 	%fd374, %fd132, %fd17, 0d0000000000000000;
	fma.rn.f64 	%fd375, %fd144, %fd53, %fd374;
	fma.rn.f64 	%fd376, %fd156, %fd89, %fd375;
	fma.rn.f64 	%fd377, %fd132, %fd23, 0d0000000000000000;
	fma.rn.f64 	%fd378, %fd144, %fd59, %fd377;
	fma.rn.f64 	%fd379, %fd156, %fd95, %fd378;
	fma.rn.f64 	%fd380, %fd132, %fd29, 0d0000000000000000;
	fma.rn.f64 	%fd381, %fd144, %fd65, %fd380;
	fma.rn.f64 	%fd382, %fd156, %fd101, %fd381;
	fma.rn.f64 	%fd383, %fd132, %fd35, 0d0000000000000000;
	fma.rn.f64 	%fd384, %fd144, %fd71, %fd383;
	fma.rn.f64 	%fd385, %fd156, %fd107, %fd384;
	fma.rn.f64 	%fd386, %fd132, %fd41, 0d0000000000000000;
	fma.rn.f64 	%fd387, %fd144, %fd77, %fd386;
	fma.rn.f64 	%fd388, %fd156, %fd113, %fd387;
	fma.rn.f64 	%fd389, %fd132, %fd47, 0d0000000000000000;
	fma.rn.f64 	%fd390, %fd144, %fd83, %fd389;
	fma.rn.f64 	%fd391, %fd156, %fd119, %fd390;
	fma.rn.f64 	%fd392, %fd123, %fd19, 0d0000000000000000;
	fma.rn.f64 	%fd393, %fd135, %fd55, %fd392;
	fma.rn.f64 	%fd394, %fd147, %fd91, %fd393;
	fma.rn.f64 	%fd395, %fd123, %fd25, 0d0000000000000000;
	fma.rn.f64 	%fd396, %fd135, %fd61, %fd395;
	fma.rn.f64 	%fd397, %fd147, %fd97, %fd396;
	fma.rn.f64 	%fd398, %fd123, %fd31, 0d0000000000000000;
	fma.rn.f64 	%fd399, %fd135, %fd67, %fd398;
	fma.rn.f64 	%fd400, %fd147, %fd103, %fd399;
	fma.rn.f64 	%fd401, %fd123, %fd37, 0d0000000000000000;
	fma.rn.f64 	%fd402, %fd135, %fd73, %fd401;
	fma.rn.f64 	%fd403, %fd147, %fd109, %fd402;
	fma.rn.f64 	%fd404, %fd123, %fd43, 0d0000000000000000;
	fma.rn.f64 	%fd405, %fd135, %fd79, %fd404;
	fma.rn.f64 	%fd406, %fd147, %fd115, %fd405;
	fma.rn.f64 	%fd407, %fd123, %fd49, 0d0000000000000000;
	fma.rn.f64 	%fd408, %fd135, %fd85, %fd407;
	fma.rn.f64 	%fd409, %fd147, %fd121, %fd408;
	fma.rn.f64 	%fd410, %fd125, %fd19, 0d0000000000000000;
	fma.rn.f64 	%fd411, %fd137, %fd55, %fd410;
	fma.rn.f64 	%fd412, %fd149, %fd91, %fd411;
	fma.rn.f64 	%fd413, %fd125, %fd25, 0d0000000000000000;
	fma.rn.f64 	%fd414, %fd137, %fd61, %fd413;
	fma.rn.f64 	%fd415, %fd149, %fd97, %fd414;
	fma.rn.f64 	%fd416, %fd125, %fd31, 0d0000000000000000;
	fma.rn.f64 	%fd417, %fd137, %fd67, %fd416;
	fma.rn.f64 	%fd418, %fd149, %fd103, %fd417;
	fma.rn.f64 	%fd419, %fd125, %fd37, 0d0000000000000000;
	fma.rn.f64 	%fd420, %fd137, %fd73, %fd419;
	fma.rn.f64 	%fd421, %fd149, %fd109, %fd420;
	fma.rn.f64 	%fd422, %fd125, %fd43, 0d0000000000000000;
	fma.rn.f64 	%fd423, %fd137, %fd79, %fd422;
	fma.rn.f64 	%fd424, %fd149, %fd115, %fd423;
	fma.rn.f64 	%fd425, %fd125, %fd49, 0d0000000000000000;
	fma.rn.f64 	%fd426, %fd137, %fd85, %fd425;
	fma.rn.f64 	%fd427, %fd149, %fd121, %fd426;
	fma.rn.f64 	%fd428, %fd127, %fd19, 0d0000000000000000;
	fma.rn.f64 	%fd429, %fd139, %fd55, %fd428;
	fma.rn.f64 	%fd430, %fd151, %fd91, %fd429;
	fma.rn.f64 	%fd431, %fd127, %fd25, 0d0000000000000000;
	fma.rn.f64 	%fd432, %fd139, %fd61, %fd431;
	fma.rn.f64 	%fd433, %fd151, %fd97, %fd432;
	fma.rn.f64 	%fd434, %fd127, %fd31, 0d0000000000000000;
	fma.rn.f64 	%fd435, %fd139, %fd67, %fd434;
	fma.rn.f64 	%fd436, %fd151, %fd103, %fd435;
	fma.rn.f64 	%fd437, %fd127, %fd37, 0d0000000000000000;
	fma.rn.f64 	%fd438, %fd139, %fd73, %fd437;
	fma.rn.f64 	%fd439, %fd151, %fd109, %fd438;
	fma.rn.f64 	%fd440, %fd127, %fd43, 0d0000000000000000;
	fma.rn.f64 	%fd441, %fd139, %fd79, %fd440;
	fma.rn.f64 	%fd442, %fd151, %fd115, %fd441;
	fma.rn.f64 	%fd443, %fd127, %fd49, 0d0000000000000000;
	fma.rn.f64 	%fd444, %fd139, %fd85, %fd443;
	fma.rn.f64 	%fd445, %fd151, %fd121, %fd444;
	fma.rn.f64 	%fd446, %fd129, %fd19, 0d0000000000000000;
	fma.rn.f64 	%fd447, %fd141, %fd55, %fd446;
	fma.rn.f64 	%fd448, %fd153, %fd91, %fd447;
	fma.rn.f64 	%fd449, %fd129, %fd25, 0d0000000000000000;
	fma.rn.f64 	%fd450, %fd141, %fd61, %fd449;
	fma.rn.f64 	%fd451, %fd153, %fd97, %fd450;
	fma.rn.f64 	%fd452, %fd129, %fd31, 0d0000000000000000;
	fma.rn.f64 	%fd453, %fd141, %fd67, %fd452;
	fma.rn.f64 	%fd454, %fd153, %fd103, %fd453;
	fma.rn.f64 	%fd455, %fd129, %fd37, 0d0000000000000000;
	fma.rn.f64 	%fd456, %fd141, %fd73, %fd455;
	fma.rn.f64 	%fd457, %fd153, %fd109, %fd456;
	fma.rn.f64 	%fd458, %fd129, %fd43, 0d0000000000000000;
	fma.rn.f64 	%fd459, %fd141, %fd79, %fd458;
	fma.rn.f64 	%fd460, %fd153, %fd115, %fd459;
	fma.rn.f64 	%fd461, %fd129, %fd49, 0d0000000000000000;
	fma.rn.f64 	%fd462, %fd141, %fd85, %fd461;
	fma.rn.f64 	%fd463, %fd153, %fd121, %fd462;
	fma.rn.f64 	%fd464, %fd131, %fd19, 0d0000000000000000;
	fma.rn.f64 	%fd465, %fd143, %fd55, %fd464;
	fma.rn.f64 	%fd466, %fd155, %fd91, %fd465;
	fma.rn.f64 	%fd467, %fd131, %fd25, 0d0000000000000000;
	fma.rn.f64 	%fd468, %fd143, %fd61, %fd467;
	fma.rn.f64 	%fd469, %fd155, %fd97, %fd468;
	fma.rn.f64 	%fd470, %fd131, %fd31, 0d0000000000000000;
	fma.rn.f64 	%fd471, %fd143, %fd67, %fd470;
	fma.rn.f64 	%fd472, %fd155, %fd103, %fd471;
	fma.rn.f64 	%fd473, %fd131, %fd37, 0d0000000000000000;
	fma.rn.f64 	%fd474, %fd143, %fd73, %fd473;
	fma.rn.f64 	%fd475, %fd155, %fd109, %fd474;
	fma.rn.f64 	%fd476, %fd131, %fd43, 0d0000000000000000;
	fma.rn.f64 	%fd477, %fd143, %fd79, %fd476;
	fma.rn.f64 	%fd478, %fd155, %fd115, %fd477;
	fma.rn.f64 	%fd479, %fd131, %fd49, 0d0000000000000000;
	fma.rn.f64 	%fd480, %fd143, %fd85, %fd479;
	fma.rn.f64 	%fd481, %fd155, %fd121, %fd480;
	fma.rn.f64 	%fd482, %fd133, %fd19, 0d0000000000000000;
	fma.rn.f64 	%fd483, %fd145, %fd55, %fd482;
	fma.rn.f64 	%fd484, %fd157, %fd91, %fd483;
	fma.rn.f64 	%fd485, %fd133, %fd25, 0d0000000000000000;
	fma.rn.f64 	%fd486, %fd145, %fd61, %fd485;
	fma.rn.f64 	%fd487, %fd157, %fd97, %fd486;
	fma.rn.f64 	%fd488, %fd133, %fd31, 0d0000000000000000;
	fma.rn.f64 	%fd489, %fd145, %fd67, %fd488;
	fma.rn.f64 	%fd490, %fd157, %fd103, %fd489;
	fma.rn.f64 	%fd491, %fd133, %fd37, 0d0000000000000000;
	fma.rn.f64 	%fd492, %fd145, %fd73, %fd491;
	fma.rn.f64 	%fd493, %fd157, %fd109, %fd492;
	fma.rn.f64 	%fd494, %fd133, %fd43, 0d0000000000000000;
	fma.rn.f64 	%fd495, %fd145, %fd79, %fd494;
	fma.rn.f64 	%fd496, %fd157, %fd115, %fd495;
	fma.rn.f64 	%fd497, %fd133, %fd49, 0d0000000000000000;
	fma.rn.f64 	%fd498, %fd145, %fd85, %fd497;
	fma.rn.f64 	%fd499, %fd157, %fd121, %fd498;
	rcp.rn.f64 	%fd500, %fd13;
	mul.lo.s32 	%r26, %r10, 36;
	mul.lo.s64 	%rd37, %rd122, %rd28;
	add.f64 	%fd501, %fd286, %fd394;
	mul.f64 	%fd502, %fd500, %fd501;
	cvta.to.global.u64 	%rd38, %rd123;
	mul.wide.s32 	%rd39, %r26, 8;
	add.s64 	%rd40, %rd38, %rd39;
	st.global.f64 	[%rd40], %fd502;
	add.s64 	%rd41, %rd37, %rd28;
	cvta.to.global.u64 	%rd42, %rd124;
	add.s64 	%rd43, %rd42, %rd39;
	st.global.u64 	[%rd43], %rd41;
	add.f64 	%fd503, %fd289, %fd397;
	mul.f64 	%fd504, %fd500, %fd503;
	st.global.f64 	[%rd40+8], %fd504;
	add.s64 	%rd44, %rd37, %rd31;
	st.global.u64 	[%rd43+8], %rd44;
	add.f64 	%fd505, %fd292, %fd400;
	mul.f64 	%fd506, %fd500, %fd505;
	st.global.f64 	[%rd40+16], %fd506;
	add.s64 	%rd45, %rd37, %rd25;
	st.global.u64 	[%rd43+16], %rd45;
	add.f64 	%fd507, %fd295, %fd403;
	mul.f64 	%fd508, %fd500, %fd507;
	st.global.f64 	[%rd40+24], %fd508;
	cvt.s64.s32 	%rd46, %r17;
	add.s64 	%rd47, %rd37, %rd46;
	st.global.u64 	[%rd43+24], %rd47;
	add.f64 	%fd509, %fd298, %fd406;
	mul.f64 	%fd510, %fd500, %fd509;
	st.global.f64 	[%rd40+32], %fd510;
	cvt.s64.s32 	%rd48, %r18;
	add.s64 	%rd49, %rd37, %rd48;
	st.global.u64 	[%rd43+32], %rd49;
	add.f64 	%fd511, %fd301, %fd409;
	mul.f64 	%fd512, %fd500, %fd511;
	st.global.f64 	[%rd40+40], %fd512;
	cvt.s64.s32 	%rd50, %r19;
	add.s64 	%rd51, %rd37, %rd50;
	st.global.u64 	[%rd43+40], %rd51;
	mul.lo.s64 	%rd52, %rd122, %rd31;
	add.f64 	%fd513, %fd304, %fd412;
	mul.f64 	%fd514, %fd500, %fd513;
	st.global.f64 	[%rd40+48], %fd514;
	add.s64 	%rd53, %rd52, %rd28;
	st.global.u64 	[%rd43+48], %rd53;
	add.f64 	%fd515, %fd307, %fd415;
	mul.f64 	%fd516, %fd500, %fd515;
	st.global.f64 	[%rd40+56], %fd516;
	add.s64 	%rd54, %rd52, %rd31;
	st.global.u64 	[%rd43+56], %rd54;
	add.f64 	%fd517, %fd310, %fd418;
	mul.f64 	%fd518, %fd500, %fd517;
	st.global.f64 	[%rd40+64], %fd518;
	add.s64 	%rd55, %rd52, %rd25;
	st.global.u64 	[%rd43+64], %rd55;
	add.f64 	%fd519, %fd313, %fd421;
	mul.f64 	%fd520, %fd500, %fd519;
	st.global.f64 	[%rd40+72], %fd520;
	add.s64 	%rd56, %rd52, %rd46;
	st.global.u64 	[%rd43+72], %rd56;
	add.f64 	%fd521, %fd316, %fd424;
	mul.f64 	%fd522, %fd500, %fd521;
	st.global.f64 	[%rd40+80], %fd522;
	add.s64 	%rd57, %rd52, %rd48;
	st.global.u64 	[%rd43+80], %rd57;
	add.f64 	%fd523, %fd319, %fd427;
	mul.f64 	%fd524, %fd500, %fd523;
	st.global.f64 	[%rd40+88], %fd524;
	add.s64 	%rd58, %rd52, %rd50;
	st.global.u64 	[%rd43+88], %rd58;
	mul.lo.s64 	%rd59, %rd122, %rd25;
	add.f64 	%fd525, %fd322, %fd430;
	mul.f64 	%fd526, %fd500, %fd525;
	st.global.f64 	[%rd40+96], %fd526;
	add.s64 	%rd60, %rd59, %rd28;
	st.global.u64 	[%rd43+96], %rd60;
	add.f64 	%fd527, %fd325, %fd433;
	mul.f64 	%fd528, %fd500, %fd527;
	st.global.f64 	[%rd40+104], %fd528;
	add.s64 	%rd61, %rd59, %rd31;
	st.global.u64 	[%rd43+104], %rd61;
	add.f64 	%fd529, %fd328, %fd436;
	mul.f64 	%fd530, %fd500, %fd529;
	st.global.f64 	[%rd40+112], %fd530;
	add.s64 	%rd62, %rd59, %rd25;
	st.global.u64 	[%rd43+112], %rd62;
	add.f64 	%fd531, %fd331, %fd439;
	mul.f64 	%fd532, %fd500, %fd531;
	st.global.f64 	[%rd40+120], %fd532;
	add.s64 	%rd63, %rd59, %rd46;
	st.global.u64 	[%rd43+120], %rd63;
	add.f64 	%fd533, %fd334, %fd442;
	mul.f64 	%fd534, %fd500, %fd533;
	st.global.f64 	[%rd40+128], %fd534;
	add.s64 	%rd64, %rd59, %rd48;
	st.global.u64 	[%rd43+128], %rd64;
	add.f64 	%fd535, %fd337, %fd445;
	mul.f64 	%fd536, %fd500, %fd535;
	st.global.f64 	[%rd40+136], %fd536;
	add.s64 	%rd65, %rd59, %rd50;
	st.global.u64 	[%rd43+136], %rd65;
	mul.lo.s64 	%rd66, %rd122, %rd46;
	add.f64 	%fd537, %fd340, %fd448;
	mul.f64 	%fd538, %fd500, %fd537;
	st.global.f64 	[%rd40+144], %fd538;
	add.s64 	%rd67, %rd66, %rd28;
	st.global.u64 	[%rd43+144], %rd67;
	add.f64 	%fd539, %fd343, %fd451;
	mul.f64 	%fd540, %fd500, %fd539;
	st.global.f64 	[%rd40+152], %fd540;
	add.s64 	%rd68, %rd66, %rd31;
	st.global.u64 	[%rd43+152], %rd68;
	add.f64 	%fd541, %fd346, %fd454;
	mul.f64 	%fd542, %fd500, %fd541;
	st.global.f64 	[%rd40+160], %fd542;
	add.s64 	%rd69, %rd66, %rd25;
	st.global.u64 	[%rd43+160], %rd69;
	add.f64 	%fd543, %fd349, %fd457;
	mul.f64 	%fd544, %fd500, %fd543;
	st.global.f64 	[%rd40+168], %fd544;
	add.s64 	%rd70, %rd66, %rd46;
	st.global.u64 	[%rd43+168], %rd70;
	add.f64 	%fd545, %fd352, %fd460;
	mul.f64 	%fd546, %fd500, %fd545;
	st.global.f64 	[%rd40+176], %fd546;
	add.s64 	%rd71, %rd66, %rd48;
	st.global.u64 	[%rd43+176], %rd71;
	add.f64 	%fd547, %fd355, %fd463;
	mul.f64 	%fd548, %fd500, %fd547;
	st.global.f64 	[%rd40+184], %fd548;
	add.s64 	%rd72, %rd66, %rd50;
	st.global.u64 	[%rd43+184], %rd72;
	mul.lo.s64 	%rd73, %rd122, %rd48;
	add.f64 	%fd549, %fd358, %fd466;
	mul.f64 	%fd550, %fd500, %fd549;
	st.global.f64 	[%rd40+192], %fd550;
	add.s64 	%rd74, %rd73, %rd28;
	st.global.u64 	[%rd43+192], %rd74;
	add.f64 	%fd551, %fd361, %fd469;
	mul.f64 	%fd552, %fd500, %fd551;
	st.global.f64 	[%rd40+200], %fd552;
	add.s64 	%rd75, %rd73, %rd31;
	st.global.u64 	[%rd43+200], %rd75;
	add.f64 	%fd553, %fd364, %fd472;
	mul.f64 	%fd554, %fd500, %fd553;
	st.global.f64 	[%rd40+208], %fd554;
	add.s64 	%rd76, %rd73, %rd25;
	st.global.u64 	[%rd43+208], %rd76;
	add.f64 	%fd555, %fd367, %fd475;
	mul.f64 	%fd556, %fd500, %fd555;
	st.global.f64 	[%rd40+216], %fd556;
	add.s64 	%rd77, %rd73, %rd46;
	st.global.u64 	[%rd43+216], %rd77;
	add.f64 	%fd557, %fd370, %fd478;
	mul.f64 	%fd558, %fd500, %fd557;
	st.global.f64 	[%rd40+224], %fd558;
	add.s64 	%rd78, %rd73, %rd48;
	st.global.u64 	[%rd43+224], %rd78;
	add.f64 	%fd559, %fd373, %fd481;
	mul.f64 	%fd560, %fd500, %fd559;
	st.global.f64 	[%rd40+232], %fd560;
	add.s64 	%rd79, %rd73, %rd50;
	st.global.u64 	[%rd43+232], %rd79;
	mul.lo.s64 	%rd80, %rd122, %rd50;
	add.f64 	%fd561, %fd376, %fd484;
	mul.f64 	%fd562, %fd500, %fd561;
	st.global.f64 	[%rd40+240], %fd562;
	add.s64 	%rd81, %rd80, %rd28;
	st.global.u64 	[%rd43+240], %rd81;
	add.f64 	%fd563, %fd379, %fd487;
	mul.f64 	%fd564, %fd500, %fd563;
	st.global.f64 	[%rd40+248], %fd564;
	add.s64 	%rd82, %rd80, %rd31;
	st.global.u64 	[%rd43+248], %rd82;
	add.f64 	%fd565, %fd382, %fd490;
	mul.f64 	%fd566, %fd500, %fd565;
	st.global.f64 	[%rd40+256], %fd566;
	add.s64 	%rd83, %rd80, %rd25;
	st.global.u64 	[%rd43+256], %rd83;
	add.f64 	%fd567, %fd385, %fd493;
	mul.f64 	%fd568, %fd500, %fd567;
	st.global.f64 	[%rd40+264], %fd568;
	add.s64 	%rd84, %rd80, %rd46;
	st.global.u64 	[%rd43+264], %rd84;
	add.f64 	%fd569, %fd388, %fd496;
	mul.f64 	%fd570, %fd500, %fd569;
	st.global.f64 	[%rd40+272], %fd570;
	add.s64 	%rd85, %rd80, %rd48;
	st.global.u64 	[%rd43+272], %rd85;
	add.f64 	%fd571, %fd391, %fd499;
	mul.f64 	%fd572, %fd500, %fd571;
	st.global.f64 	[%rd40+280], %fd572;
	add.s64 	%rd86, %rd80, %rd50;
	st.global.u64 	[%rd43+280], %rd86;
	mul.lo.s32 	%r27, %r10, 18;
	cvt.s64.s32 	%rd87, %r21;
	mul.lo.s64 	%rd88, %rd122, %rd87;
	cvta.to.global.u64 	%rd89, %rd125;
	mul.wide.s32 	%rd90, %r27, 8;
	add.s64 	%rd91, %rd89, %rd90;
	st.global.f64 	[%rd91], %fd178;
	cvta.to.global.u64 	%rd92, %rd126;
	add.s64 	%rd93, %rd92, %rd90;
	st.global.f64 	[%rd93], %fd232;
	add.s64 	%rd94, %rd88, %rd28;
	cvta.to.global.u64 	%rd95, %rd127;
	add.s64 	%rd96, %rd95, %rd90;
	st.global.u64 	[%rd96], %rd94;
	st.global.f64 	[%rd91+8], %fd181;
	st.global.f64 	[%rd93+8], %fd235;
	add.s64 	%rd97, %rd88, %rd31;
	st.global.u64 	[%rd96+8], %rd97;
	st.global.f64 	[%rd91+16], %fd184;
	st.global.f64 	[%rd93+16], %fd238;
	add.s64 	%rd98, %rd88, %rd25;
	st.global.u64 	[%rd96+16], %rd98;
	st.global.f64 	[%rd91+24], %fd187;
	st.global.f64 	[%rd93+24], %fd241;
	add.s64 	%rd99, %rd88, %rd46;
	st.global.u64 	[%rd96+24], %rd99;
	st.global.f64 	[%rd91+32], %fd190;
	st.global.f64 	[%rd93+32], %fd244;
	add.s64 	%rd100, %rd88, %rd48;
	st.global.u64 	[%rd96+32], %rd100;
	st.global.f64 	[%rd91+40], %fd193;
	st.global.f64 	[%rd93+40], %fd247;
	add.s64 	%rd101, %rd88, %rd50;
	st.global.u64 	[%rd96+40], %rd101;
	cvt.s64.s32 	%rd102, %r24;
	mul.lo.s64 	%rd103, %rd122, %rd102;
	st.global.f64 	[%rd91+48], %fd196;
	st.global.f64 	[%rd93+48], %fd250;
	add.s64 	%rd104, %rd103, %rd28;
	st.global.u64 	[%rd96+48], %rd104;
	st.global.f64 	[%rd91+56], %fd199;
	st.global.f64 	[%rd93+56], %fd253;
	add.s64 	%rd105, %rd103, %rd31;
	st.global.u64 	[%rd96+56], %rd105;
	st.global.f64 	[%rd91+64], %fd202;
	st.global.f64 	[%rd93+64], %fd256;
	add.s64 	%rd106, %rd103, %rd25;
	st.global.u64 	[%rd96+64], %rd106;
	st.global.f64 	[%rd91+72], %fd205;
	st.global.f64 	[%rd93+72], %fd259;
	add.s64 	%rd107, %rd103, %rd46;
	st.global.u64 	[%rd96+72], %rd107;
	st.global.f64 	[%rd91+80], %fd208;
	st.global.f64 	[%rd93+80], %fd262;
	add.s64 	%rd108, %rd103, %rd48;
	st.global.u64 	[%rd96+80], %rd108;
	st.global.f64 	[%rd91+88], %fd211;
	st.global.f64 	[%rd93+88], %fd265;
	add.s64 	%rd109, %rd103, %rd50;
	st.global.u64 	[%rd96+88], %rd109;
	cvt.s64.s32 	%rd110, %r25;
	mul.lo.s64 	%rd111, %rd122, %rd110;
	st.global.f64 	[%rd91+96], %fd214;
	st.global.f64 	[%rd93+96], %fd268;
	add.s64 	%rd112, %rd111, %rd28;
	st.global.u64 	[%rd96+96], %rd112;
	st.global.f64 	[%rd91+104], %fd217;
	st.global.f64 	[%rd93+104], %fd271;
	add.s64 	%rd113, %rd111, %rd31;
	st.global.u64 	[%rd96+104], %rd113;
	st.global.f64 	[%rd91+112], %fd220;
	st.global.f64 	[%rd93+112], %fd274;
	add.s64 	%rd114, %rd111, %rd25;
	st.global.u64 	[%rd96+112], %rd114;
	st.global.f64 	[%rd91+120], %fd223;
	st.global.f64 	[%rd93+120], %fd277;
	add.s64 	%rd115, %rd111, %rd46;
	st.global.u64 	[%rd96+120], %rd115;
	st.global.f64 	[%rd91+128], %fd226;
	st.global.f64 	[%rd93+128], %fd280;
	add.s64 	%rd116, %rd111, %rd48;
	st.global.u64 	[%rd96+128], %rd116;
	st.global.f64 	[%rd91+136], %fd229;
	st.global.f64 	[%rd93+136], %fd283;
	add.s64 	%rd117, %rd111, %rd50;
	st.global.u64 	[%rd96+136], %rd117;
$L__BB0_4:
	ret;

}
	// .globl	_Z22assembly_mass_nlt_P2P1PdS_PiS0_iyS_S_S_S_S_S_PyS_S1_
.visible .entry _Z22assembly_mass_nlt_P2P1PdS_PiS0_iyS_S_S_S_S_S_PyS_S1_(
	.param .u64 .ptr .align 1 _Z22assembly_mass_nlt_P2P1PdS_PiS0_iyS_S_S_S_S_S_PyS_S1__param_0,
	.param .u64 .ptr .align 1 _Z22assembly_mass_nlt_P2P1PdS_PiS0_iyS_S_S_S_S_S_PyS_S1__param_1,
	.param .u64 .ptr .align 1 _Z22assembly_mass_nlt_P2P1PdS_PiS0_iyS_S_S_S_S_S_PyS_S1__param_2,
	.param .u64 .ptr .align 1 _Z22assembly_mass_nlt_P2P1PdS_PiS0_iyS_S_S_S_S_S_PyS_S1__param_3,
	.param .u32 _Z22assembly_mass_nlt_P2P1PdS_PiS0_iyS_S_S_S_S_S_PyS_S1__param_4,
	.param .u64 _Z22assembly_mass_nlt_P2P1PdS_PiS0_iyS_S_S_S_S_S_PyS_S1__param_5,
	.param .u64 .ptr .align 1 _Z22assembly_mass_nlt_P2P1PdS_PiS0_iyS_S_S_S_S_S_PyS_S1__param_6,
	.param .u64 .ptr .align 1 _Z22assembly_mass_nlt_P2P1PdS_PiS0_iyS_S_S_S_S_S_PyS_S1__param_7,
	.param .u64 .ptr .align 1 _Z22assembly_mass_nlt_P2P1PdS_PiS0_iyS_S_S_S_S_S_PyS_S1__param_8,
	.param .u64 .ptr .align 1 _Z22assembly_mass_nlt_P2P1PdS_PiS0_iyS_S_S_S_S_S_PyS_S1__param_9,
	.param .u64 .ptr .align 1 _Z22assembly_mass_nlt_P2P1PdS_PiS0_iyS_S_S_S_S_S_PyS_S1__param_10,
	.param .u64 .ptr .align 1 _Z22assembly_mass_nlt_P2P1PdS_PiS0_iyS_S_S_S_S_S_PyS_S1__param_11,
	.param .u64 .ptr .align 1 _Z22assembly_mass_nlt_P2P1PdS_PiS0_iyS_S_S_S_S_S_PyS_S1__param_12,
	.param .u64 .ptr .align 1 _Z22assembly_mass_nlt_P2P1PdS_PiS0_iyS_S_S_S_S_S_PyS_S1__param_13,
	.param .u64 .ptr .align 1 _Z22assembly_mass_nlt_P2P1PdS_PiS0_iyS_S_S_S_S_S_PyS_S1__param_14
)
{
	.local .align 16 .b8 	__local_depot1[2480];
	.reg .b64 	%SP;
	.reg .b64 	%SPL;
	.reg .pred 	%p<7>;
	.reg .b32 	%r<66>;
	.reg .b64 	%rd<294>;
	.reg .b64 	%fd<1857>;
	// demoted variable
	.shared .align 8 .b8 _ZZ22assembly_mass_nlt_P2P1PdS_PiS0_iyS_S_S_S_S_S_PyS_S1_E5coef7[56];
	// demoted variable
	.shared .align 8 .b8 _ZZ22assembly_mass_nlt_P2P1PdS_PiS0_iyS_S_S_S_S_S_PyS_S1_E6coef12[96];
	// demoted variable
	.shared .align 8 .b8 _ZZ22assembly_mass_nlt_P2P1PdS_PiS0_iyS_S_S_S_S_S_PyS_S1_E6base1m[168];
	// demoted variable
	.shared .align 8 .b8 _ZZ22assembly_mass_nlt_P2P1PdS_PiS0_iyS_S_S_S_S_S_PyS_S1_E6base2m[336];
	// demoted variable
	.shared .align 8 .b8 _ZZ22assembly_mass_nlt_P2P1PdS_PiS0_iyS_S_S_S_S_S_PyS_S1_E7base1nl[288];
	// demoted variable
	.shared .align 8 .b8 _ZZ22assembly_mass_nlt_P2P1PdS_PiS0_iyS_S_S_S_S_S_PyS_S1_E11base2nl_1_1[576];
	// demoted variable
	.shared .align 8 .b8 _ZZ22assembly_mass_nlt_P2P1PdS_PiS0_iyS_S_S_S_S_S_PyS_S1_E11base2nl_2_1[576];
	// demoted variable
	.shared .align 8 .b8 _ZZ22assembly_mass_nlt_P2P1PdS_PiS0_iyS_S_S_S_S_S_PyS_S1_E11base2nl_3_1[576];
	// demoted variable
	.shared .align 4 .b8 _ZZ22assembly_mass_nlt_P2P1PdS_PiS0_iyS_S_S_S_S_S_PyS_S1_E2tt[6144];
	// demoted variable
	.shared .align 4 .b8 _ZZ22assembly_mass_nlt_P2P1PdS_PiS0_iyS_S_S_S_S_S_PyS_S1_E1t[3072];
	mov.u64 	%SPL, __local_depot1;
	ld.param.u64 	%rd17, [_Z22assembly_mass_nlt_P2P1PdS_PiS0_iyS_S_S_S_S_S_PyS_S1__param_0];
	ld.param.u64 	%rd18, [_Z22assembly_mass_nlt_P2P1PdS_PiS0_iyS_S_S_S_S_S_PyS_S1__param_1];
	ld.param.u64 	%rd19, [_Z22assembly_mass_nlt_P2P1PdS_PiS0_iyS_S_S_S_S_S_PyS_S1__param_2];
	ld.param.u64 	%rd20, [_Z22assembly_mass_nlt_P2P1PdS_PiS0_iyS_S_S_S_S_S_PyS_S1__param_3];
	ld.param.u32 	%r20, [_Z22assembly_mass_nlt_P2P1PdS_PiS0_iyS_S_S_S_S_S_PyS_S1__param_4];
	add.u64 	%rd1, %SPL, 176;
	add.u64 	%rd2, %SPL, 752;
	add.u64 	%rd3, %SPL, 1328;
	add.u64 	%rd4, %SPL, 1616;
	add.u64 	%rd5, %SPL, 1904;
	mov.u32 	%r21, %ctaid.x;
	mov.u32 	%r22, %ntid.x;
	mov.u32 	%r1, %tid.x;
	mad.lo.s32 	%r2, %r21, %r22, %r1;
	rem.u32 	%r23, %r2, %r22;
	setp.ne.s32 	%p1, %r23, 0;
	@%p1 bra 	$L__BB1_2;
	mov.b64 	%rd36, 4592770899992431821;
	st.shared.u64 	[_ZZ22assembly_mass_nlt_P2P1PdS_PiS0_iyS_S_S_S_S_S_PyS_S1_E5coef7], %rd36;
	mov.b64 	%rd37, 4589434422720479713;
	st.shared.u64 	[_ZZ22assembly_mass_nlt_P2P1PdS_PiS0_iyS_S_S_S_S_S_PyS_S1_E5coef7+8], %rd37;
	st.shared.u64 	[_ZZ22assembly_mass_nlt_P2P1PdS_PiS0_iyS_S_S_S_S_S_PyS_S1_E5coef7+16], %rd37;
	st.shared.u64 	[_ZZ22assembly_mass_nlt_P2P1PdS_PiS0_iyS_S_S_S_S_S_PyS_S1_E5coef7+24], %rd37;
	mov.b64 	%rd38, 4589201857835749192;
	st.shared.u64 	[_ZZ22assembly_mass_nlt_P2P1PdS_PiS0_iyS_S_S_S_S_S_PyS_S1_E5coef7+32], %rd38;
	st.shared.u64 	[_ZZ22assembly_mass_nlt_P2P1PdS_PiS0_iyS_S_S_S_S_S_PyS_S1_E5coef7+40], %rd38;
	st.shared.u64 	[_ZZ22assembly_mass_nlt_P2P1PdS_PiS0_iyS_S_S_S_S_S_PyS_S1_E5coef7+48], %rd38;
	mov.b64 	%rd39, 4582984744652665456;
	st.shared.u64 	[_ZZ22assembly_mass_nlt_P2P1PdS_PiS0_iyS_S_S_S_S_S_PyS_S1_E6coef12], %rd39;
	st.shared.u64 	[_ZZ22assembly_mass_nlt_P2P1PdS_PiS0_iyS_S_S_S_S_S_PyS_S1_E6coef12+8], %rd39;
	st.shared.u64 	[_ZZ22assembly_mass_nlt_P2P1PdS_PiS0_iyS_S_S_S_S_S_PyS_S1_E6coef12+16], %rd39;
	mov.b64 	%rd40, 4588576159081287295;
	st.shared.u64 	[_ZZ22assembly_mass_nlt_P2P1PdS_PiS0_iyS_S_S_S_S_S_PyS_S1_E6coef12+24], %rd40;
	st.shared.u64 	[_ZZ22assembly_mass_nlt_P2P1PdS_PiS0_iyS_S_S_S_S_S_PyS_S1_E6coef12+32], %rd40;
	st.shared.u64 	[_ZZ22assembly_mass_nlt_P2P1PdS_PiS0_iyS_S_S_S_S_S_PyS_S1_E6coef12+40], %rd40;
	mov.b64 	%rd41, 4586130870208308895;
	st.shared.u64 	[_ZZ22assembly_mass_nlt_P2P1PdS_PiS0_iyS_S_S_S_S_S_PyS_S1_E6coef12+48], %rd41;
	st.shared.u64 	[_ZZ22assembly_mass_nlt_P2P1PdS_PiS0_iyS_S_S_S_S_S_PyS_S1_E6coef12+56], %rd41;
	st.shared.u64 	[_ZZ22assembly_mass_nlt_P2P1PdS_PiS0_iyS_S_S_S_S_S_PyS_S1_E6coef12+64], %rd41;
	st.shared.u64 	[_ZZ22assembly_mass_nlt_P2P1PdS_PiS0_iyS_S_S_S_S_S_PyS_S1_E6coef12+72], %rd41;
	st.shared.u64 	[_ZZ22assembly_mass_nlt_P2P1PdS_PiS0_iyS_S_S_S_S_S_PyS_S1_E6coef12+80], %rd41;
	st.shared.u64 	[_ZZ22assembly_mass_nlt_P2P1PdS_PiS0_iyS_S_S_S_S_S_PyS_S1_E6coef12+88], %rd41;
	mov.b64 	%rd42, 4599676419421066583;
	st.shared.u64 	[_ZZ22assembly_mass_nlt_P2P1PdS_PiS0_iyS_S_S_S_S_S_PyS_S1_E6base1m], %rd42;
	mov.b64 	%rd43, 4599676419421066581;
	st.shared.u64 	[_ZZ22assembly_mass_nlt_P2P1PdS_PiS0_iyS_S_S_S_S_S_PyS_S1_E6base1m+8], %rd43;
	st.shared.u64 	[_ZZ22assembly_mass_nlt_P2P1PdS_PiS0_iyS_S_S_S_S_S_PyS_S1_E6base1m+16], %rd43;
	mov.b64 	%rd44, 4588766785129890803;
	st.shared.u64 	[_ZZ22assembly_mass_nlt_P2P1PdS_PiS0_iyS_S_S_S_S_S_PyS_S1_E6base1m+24], %rd44;
	mov.b64 	%rd45, 4602140946416765889;
	st.shared.u64 	[_ZZ22assembly_mass_nlt_P2P1PdS_PiS0_iyS_S_S_S_S_S_PyS_S1_E6base1m+32], %rd45;
	st.shared.u64 	[_ZZ22assembly_mass_nlt_P2P1PdS_PiS0_iyS_S_S_S_S_S_PyS_S1_E6base1m+40], %rd45;
	st.shared.u64 	[_ZZ22assembly_mass_nlt_P2P1PdS_PiS0_iyS_S_S_S_S_S_PyS_S1_E6base1m+48], %rd45;
	st.shared.u64 	[_ZZ22assembly_mass_nlt_P2P1PdS_PiS0_iyS_S_S_S_S_S_PyS_S1_E6base1m+56], %rd44;
	st.shared.u64 	[_ZZ22assembly_mass_nlt_P2P1PdS_PiS0_iyS_S_S_S_S_S_PyS_S1_E6base1m+64], %rd45;
	st.shared.u64 	[_ZZ22assembly_mass_nlt_P2P1PdS_PiS0_iyS_S_S_S_S_S_PyS_S1_E6base1m+72], %rd45;
	st.shared.u64 	[_ZZ22assembly_mass_nlt_P2P1PdS_PiS0_iyS_S_S_S_S_S_PyS_S1_E6base1m+80], %rd45;
	st.shared.u64 	[_ZZ22assembly_mass_nlt_P2P1PdS_PiS0_iyS_S_S_S_S_S_PyS_S1_E6base1m+88], %rd44;
	mov.b64 	%rd46, 4605357803293459100;
	st.shared.u64 	[_ZZ22assembly_mass_nlt_P2P1PdS_PiS0_iyS_S_S_S_S_S_PyS_S1_E6base1m+96], %rd46;
	mov.b64 	%rd47, 4591962882689398157;
	st.shared.u64 	[_ZZ22assembly_mass_nlt_P2P1PdS_PiS0_iyS_S_S_S_S_S_PyS_S1_E6base1m+104], %rd47;
	st.shared.u64 	[_ZZ22assembly_mass_nlt_P2P1PdS_PiS0_iyS_S_S_S_S_S_PyS_S1_E6base1m+112], %rd47;
	st.shared.u64 	[_ZZ22assembly_mass_nlt_P2P1PdS_PiS0_iyS_S_S_S_S_S_PyS_S1_E6base1m+120], %rd47;
	st.shared.u64 	[_ZZ22assembly_mass_nlt_P2P1PdS_PiS0_iyS_S_S_S_S_S_PyS_S1_E6base1m+128], %rd46;
	st.shared.u64 	[_ZZ22assembly_mass_nlt_P2P1PdS_PiS0_iyS_S_S_S_S_S_PyS_S1_E6base1m+136], %rd47;
	st.shared.u64 	[_ZZ22assembly_mass_nlt_P2P1PdS_PiS0_iyS_S_S_S_S_S_PyS_S1_E6base1m+144], %rd47;
	st.shared.u64 	[_ZZ22assembly_mass_nlt_P2P1PdS_PiS0_iyS_S_S_S_S_S_PyS_S1_E6base1m+152], %rd47;
	st.shared.u64 	[_ZZ22assembly_mass_nlt_P2P1PdS_PiS0_iyS_S_S_S_S_S_PyS_S1_E6base1m+160], %rd46;
	mov.b64 	%rd48, -4630701216854063340;
	st.shared.u64 	[_ZZ22assembly_mass_nlt_P2P1PdS_PiS0_iyS_S_S_S_S_S_PyS_S1_E6base2m], %rd48;
	st.shared.u64 	[_ZZ22assembly_mass_nlt_P2P1PdS_PiS0_iyS_S_S_S_S_S_PyS_S1_E6base2m+8], %rd48;
	st.shared.u64 	[_ZZ22assembly_mass_nlt_P2P1PdS_PiS0_iyS_S_S_S_S_S_PyS_S1_E6base2m+16], %rd48;
	mov.b64 	%rd49, 4601678019255453460;
	st.shared.u64 	[_ZZ22assembly_mass_nlt_P2P1PdS_PiS0_iyS_S_S_S_S_S_PyS_S1_E6base2m+24], %rd49;
	st.shared.u64 	[_ZZ22assembly_mass_nlt_P2P1PdS_PiS0_iyS_S_S_S_S_S_PyS_S1_E6base2m+32], %rd49;
	st.shared.u64 	[_ZZ22assembly_mass_nlt_P2P1PdS_PiS0_iyS_S_S_S_S_S_PyS_S1_E6base2m+40], %rd49;
	mov.b64 	%rd50, -4635633077021825754;
	st.shared.u64 	[_ZZ22assembly_mass_nlt_P2P1PdS_PiS0_iyS_S_S_S_S_S_PyS_S1_E6base2m+48], %rd50;
	mov.b64 	%rd51, -4639622764000725861;
	st.shared.u64 	[_ZZ22assembly_mass_nlt_P2P1PdS_PiS0_iyS_S_S_S_S_S_PyS_S1_E6base2m+56], %rd51;
	st.shared.u64 	[_ZZ22assembly_mass_nlt_P2P1PdS_PiS0_iyS_S_S_S_S_S_PyS_S1_E6base2m+64], %rd51;
	mov.b64 	%rd52, 4606138792828784766;
	st.shared.u64 	[_ZZ22assembly_mass_nlt_P2P1PdS_PiS0_iyS_S_S_S_S_S_PyS_S1_E6base2m+72], %rd52;
	mov.b64 	%rd53, 4592756472108790867;
	st.shared.u64 	[_ZZ22assembly_mass_nlt_P2P1PdS_PiS0_iyS_S_S_S_S_S_PyS_S1_E6base2m+80], %rd53;
	st.shared.u64 	[_ZZ22assembly_mass_nlt_P2P1PdS_PiS0_iyS_S_S_S_S_S_PyS_S1_E6base2m+88], %rd53;
	st.shared.u64 	[_ZZ22assembly_mass_nlt_P2P1PdS_PiS0_iyS_S_S_S_S_S_PyS_S1_E6base2m+96], %rd51;
	mov.b64 	%rd54, -4635633077021825898;
	st.shared.u64 	[_ZZ22assembly_mass_nlt_P2P1PdS_PiS0_iyS_S_S_S_S_S_PyS_S1_E6base2m+104], %rd54;
	st.shared.u64 	[_ZZ22assembly_mass_nlt_P2P1PdS_PiS0_iyS_S_S_S_S_S_PyS_S1_E6base2m+112], %rd51;
	st.shared.u64 	[_ZZ22assembly_mass_nlt_P2P1PdS_PiS0_iyS_S_S_S_S_S_PyS_S1_E6base2m+120], %rd53;
	st.shared.u64 	[_ZZ22assembly_mass_nlt_P2P1PdS_PiS0_iyS_S_S_S_S_S_PyS_S1_E6base2m+128], %rd52;
	st.shared.u64 	[_ZZ22assembly_mass_nlt_P2P1PdS_PiS0_iyS_S_S_S_S_S_PyS_S1_E6base2m+136], %rd53;
	st.shared.u64 	[_ZZ22assembly_mass_nlt_P2P1PdS_PiS0_iyS_S_S_S_S_S_PyS_S1_E6base2m+144], %rd51;
	st.shared.u64 	[_ZZ22assembly_mass_nlt_P2P1PdS_PiS0_iyS_S_S_S_S_S_PyS_S1_E6base2m+152], %rd51;
	st.shared.u64 	[_ZZ22assembly_mass_nlt_P2P1PdS_PiS0_iyS_S_S_S_S_S_PyS_S1_E6base2m+160], %rd54;
	st.shared.u64 	[_ZZ22assembly_mass_nlt_P2P1PdS_PiS0_iyS_S_S_S_S_S_PyS_S1_E6base2m+168], %rd53;
	st.shared.u64 	[_ZZ22assembly_mass_nlt_P2P1PdS_PiS0_iyS_S_S_S_S_S_PyS_S1_E6base2m+176], %rd53;
	st.shared.u64 	[_ZZ22assembly_mass_nlt_P2P1PdS_PiS0_iyS_S_S_S_S_S_PyS_S1_E6base2m+184], %rd52;
	mov.b64 	%rd55, 4602216796842978145;
	st.shared.u64 	[_ZZ22assembly_mass_nlt_P2P1PdS_PiS0_iyS_S_S_S_S_S_PyS_S1_E6base2m+192], %rd55;
	mov.b64 	%rd56, -4632887625620317742;
	st.shared.u64 	[_ZZ22assembly_mass_nlt_P2P1PdS_PiS0_iyS_S_S_S_S_S_PyS_S1_E6base2m+200], %rd56;
	st.shared.u64 	[_ZZ22assembly_mass_nlt_P2P1PdS_PiS0_iyS_S_S_S_S_S_PyS_S1_E6base2m+208], %rd56;
	mov.b64 	%rd57, 4586074706855554711;
	st.shared.u64 	[_ZZ22assembly_mass_nlt_P2P1PdS_PiS0_iyS_S_S_S_S_S_PyS_S1_E6base2m+216], %rd57;
	mov.b64 	%rd58, 4599491610489199076;
	st.shared.u64 	[_ZZ22assembly_mass_nlt_P2P1PdS_PiS0_iyS_S_S_S_S_S_PyS_S1_E6base2m+224], %rd58;
	st.shared.u64 	[_ZZ22assembly_mass_nlt_P2P1PdS_PiS0_iyS_S_S_S_S_S_PyS_S1_E6base2m+232], %rd58;
	st.shared.u64 	[_ZZ22assembly_mass_nlt_P2P1PdS_PiS0_iyS_S_S_S_S_S_PyS_S1_E6base2m+240], %rd56;
	st.shared.u64 	[_ZZ22assembly_mass_nlt_P2P1PdS_PiS0_iyS_S_S_S_S_S_PyS_S1_E6base2m+248], %rd55;
	st.shared.u64 	[_ZZ22assembly_mass_nlt_P2P1PdS_PiS0_iyS_S_S_S_S_S_PyS_S1_E6base2m+256], %rd56;
	st.shared.u64 	[_ZZ22assembly_mass_nlt_P2P1PdS_PiS0_iyS_S_S_S_S_S_PyS_S1_E6base2m+264], %rd58;
	st.shared.u64 	[_ZZ22assembly_mass_nlt_P2P1PdS_PiS0_iyS_S_S_S_S_S_PyS_S1_E6base2m+272], %rd57;
	st.shared.u64 	[_ZZ22assembly_mass_nlt_P2P1PdS_PiS0_iyS_S_S_S_S_S_PyS_S1_E6base2m+280], %rd58;
	st.shared.u64 	[_ZZ22assembly_mass_nlt_P2P1PdS_PiS0_iyS_S_S_S_S_S_PyS_S1_E6base2m+288], %rd56;
	st.shared.u64 	[_ZZ22assembly_mass_nlt_P2P1PdS_PiS0_iyS_S_S_S_S_S_PyS_S1_E6base2m+296], %rd56;
	st.shared.u64 	[_ZZ22assembly_mass_nlt_P2P1PdS_PiS0_iyS_S_S_S_S_S_PyS_S1_E6base2m+304], %rd55;
	st.shared.u64 	[_ZZ22assembly_mass_nlt_P2P1PdS_PiS0_iyS_S_S_S_S_S_PyS_S1_E6base2m+312], %rd58;
	st.shared.u64 	[_ZZ22assembly_mass_nlt_P2P1PdS_PiS0_iyS_S_S_S_S_S_PyS_S1_E6base2m+320], %rd58;
	st.shared.u64 	[_ZZ22assembly_mass_nlt_P2P1PdS_PiS0_iyS_S_S_S_S_S_PyS_S1_E6base2m+328], %rd57;
	mov.b64 	%rd59, 4606045908151397007;
	st.shared.u64 	[_ZZ22assembly_mass_nlt_P2P1PdS_PiS0_iyS_S_S_S_S_S_PyS_S1_E7base1nl], %rd59;
	mov.b64 	%rd60, 4589210463257646532;
	st.shared.u64 	[_ZZ22assembly_mass_nlt_P2P1PdS_PiS0_iyS_S_S_S_S_S_PyS_S1_E7base1nl+8], %rd60;
	st.shared.u64 	[_ZZ22assembly_mass_nlt_P2P1PdS_PiS0_iyS_S_S_S_S_S_PyS_S1_E7base1nl+16], %rd60;
	st.shared.u64 	[_ZZ22assembly_mass_nlt_P2P1PdS_PiS0_iyS_S_S_S_S_S_PyS_S1_E7base1nl+24], %rd60;
	st.shared.u64 	[_ZZ22assembly_mass_nlt_P2P1PdS_PiS0_iyS_S_S_S_S_S_PyS_S1_E7base1nl+32], %rd59;
	st.shared.u64 	[_ZZ22assembly_mass_nlt_P2P1PdS_PiS0_iyS_S_S_S_S_S_PyS_S1_E7base1nl+40], %rd60;
	st.shared.u64 	[_ZZ22assembly_mass_nlt_P2P1PdS_PiS0_iyS_S_S_S_S_S_PyS_S1_E7base1nl+48], %rd60;
	st.shared.u64 	[_ZZ22assembly_mass_nlt_P2P1PdS_PiS0_iyS_S_S_S_S_S_PyS_S1_E7base1nl+56], %rd60;
	st.shared.u64 	[_ZZ22assembly_mass_nlt_P2P1PdS_PiS0_iyS_S_S_S_S_S_PyS_S1_E7base1nl+64], %rd59;
	mov.b64 	%rd61, 4602691668029376952;
	st.shared.u64 	[_ZZ22assembly_mass_nlt_P2P1PdS_PiS0_iyS_S_S_S_S_S_PyS_S1_E7base1nl+72], %rd61;
	mov.b64 	%rd62, 4598149521831816337;
	st.shared.u64 	[_ZZ22assembly_mass_nlt_P2P1PdS_PiS0_iyS_S_S_S_S_S_PyS_S1_E7base1nl+80], %rd62;
	st.shared.u64 	[_ZZ22assembly_mass_nlt_P2P1PdS_PiS0_iyS_S_S_S_S_S_PyS_S1_E7base1nl+88], %rd62;
	st.shared.u64 	[_ZZ22assembly_mass_nlt_P2P1PdS_PiS0_iyS_S_S_S_S_S_PyS_S1_E7base1nl+96], %rd62;
	st.shared.u64 	[_ZZ22assembly_mass_nlt_P2P1PdS_PiS0_iyS_S_S_S_S_S_PyS_S1_E7base1nl+104], %rd61;
	st.shared.u64 	[_ZZ22assembly_mass_nlt_P2P1PdS_PiS0_iyS_S_S_S_S_S_PyS_S1_E7base1nl+112], %rd62;
	st.shared.u64 	[_ZZ22assembly_mass_nlt_P2P1PdS_PiS0_iyS_S_S_S_S_S_PyS_S1_E7base1nl+120], %rd62;
	st.shared.u64 	[_ZZ22assembly_mass_nlt_P2P1PdS_PiS0_iyS_S_S_S_S_S_PyS_S1_E7base1nl+128], %rd62;
	st.shared.u64 	[_ZZ22assembly_mass_nlt_P2P1PdS_PiS0_iyS_S_S_S_S_S_PyS_S1_E7base1nl+136], %rd61;
	mov.b64 	%rd63, 4603908324381003460;
	st.shared.u64 	[_ZZ22assembly_mass_nlt_P2P1PdS_PiS0_iyS_S_S_S_S_S_PyS_S1_E7base1nl+144], %rd63;
	mov.b64 	%rd64, 4587819829889480825;
	st.shared.u64 	[_ZZ22assembly_mass_nlt_P2P1PdS_PiS0_iyS_S_S_S_S_S_PyS_S1_E7base1nl+152], %rd64;
	mov.b64 	%rd65, 4599262432649223017;
	st.shared.u64 	[_ZZ22assembly_mass_nlt_P2P1PdS_PiS0_iyS_S_S_S_S_S_PyS_S1_E7base1nl+160], %rd65;
	st.shared.u64 	[_ZZ22assembly_mass_nlt_P2P1PdS_PiS0_iyS_S_S_S_S_S_PyS_S1_E7base1nl+168], %rd65;
	st.shared.u64 	[_ZZ22assembly_mass_nlt_P2P1PdS_PiS0_iyS_S_S_S_S_S_PyS_S1_E7base1nl+176], %rd63;
	st.shared.u64 	[_ZZ22assembly_mass_nlt_P2P1PdS_PiS0_iyS_S_S_S_S_S_PyS_S1_E7base1nl+184], %rd64;
	st.shared.u64 	[_ZZ22assembly_mass_nlt_P2P1PdS_PiS0_iyS_S_S_S_S_S_PyS_S1_E7base1nl+192], %rd65;
	st.shared.u64 	[_ZZ22assembly_mass_nlt_P2P1PdS_PiS0_iyS_S_S_S_S_S_PyS_S1_E7base1nl+200], %rd64;
	st.shared.u64 	[_ZZ22assembly_mass_nlt_P2P1PdS_PiS0_iyS_S_S_S_S_S_PyS_S1_E7base1nl+208], %rd63;
	st.shared.u64 	[_ZZ22assembly_mass_nlt_P2P1PdS_PiS0_iyS_S_S_S_S_S_PyS_S1_E7base1nl+216], %rd63;
	st.shared.u64 	[_ZZ22assembly_mass_nlt_P2P1PdS_PiS0_iyS_S_S_S_S_S_PyS_S1_E7base1nl+224], %rd65;
	st.shared.u64 	[_ZZ22assembly_mass_nlt_P2P1PdS_PiS0_iyS_S_S_S_S_S_PyS_S1_E7base1nl+232], %rd64;
	st.shared.u64 	[_ZZ22assembly_mass_nlt_P2P1PdS_PiS0_iyS_S_S_S_S_S_PyS_S1_E7base1nl+240], %rd64;
	st.shared.u64 	[_ZZ22assembly_mass_nlt_P2P1PdS_PiS0_iyS_S_S_S_S_S_PyS_S1_E7base1nl+248], %rd63;
	st.shared.u64 	[_ZZ22assembly_mass_nlt_P2P1PdS_PiS0_iyS_S_S_S_S_S_PyS_S1_E7base1nl+256], %rd65;
	st.shared.u64 	[_ZZ22assembly_mass_nlt_P2P1PdS_PiS0_iyS_S_S_S_S_S_PyS_S1_E7base1nl+264], %rd64;
	st.shared.u64 	[_ZZ22assembly_mass_nlt_P2P1PdS_PiS0_iyS_S_S_S_S_S_PyS_S1_E7base1nl+272], %rd65;
	st.shared.u64 	[_ZZ22assembly_mass_nlt_P2P1PdS_PiS0_iyS_S_S_S_S_S_PyS_S1_E7base1nl+280], %rd63;
	mov.b64 	%rd66, 4604059692201278440;
	st.shared.u64 	[_ZZ22assembly_mass_nlt_P2P1PdS_PiS0_iyS_S_S_S_S_S_PyS_S1_E11base2nl_1_1], %rd66;
	mov.b64 	%rd67, -4635266352018507108;
	st.shared.u64 	[_ZZ22assembly_mass_nlt_P2P1PdS_PiS0_iyS_S_S_S_S_S_PyS_S1_E11base2nl_1_1+8], %rd67;
	st.shared.u64 	[_ZZ22assembly_mass_nlt_P2P1PdS_PiS0_iyS_S_S_S_S_S_PyS_S1_E11base2nl_1_1+16], %rd67;
	mov.b64 	%rd68, 4580246106962379701;
	st.shared.u64 	[_ZZ22assembly_mass_nlt_P2P1PdS_PiS0_iyS_S_S_S_S_S_PyS_S1_E11base2nl_1_1+24], %rd68;
	mov.b64 	%rd69, 4597112884091009690;
	st.shared.u64 	[_ZZ22assembly_mass_nlt_P2P1PdS_PiS0_iyS_S_S_S_S_S_PyS_S1_E11base2nl_1_1+32], %rd69;
	st.shared.u64 	[_ZZ22assembly_mass_nlt_P2P1PdS_PiS0_iyS_S_S_S_S_S_PyS_S1_E11base2nl_1_1+40], %rd69;
	mov.b64 	%rd70, -4635266352018507117;
	st.shared.u64 	[_ZZ22assembly_mass_nlt_P2P1PdS_PiS0_iyS_S_S_S_S_S_PyS_S1_E11base2nl_1_1+48], %rd70;
	mov.b64 	%rd71, 4604059692201278441;
	st.shared.u64 	[_ZZ22assembly_mass_nlt_P2P1PdS_PiS0_iyS_S_S_S_S_S_PyS_S1_E11base2nl_1_1+56], %rd71;
	st.shared.u64 	[_ZZ22assembly_mass_nlt_P2P1PdS_PiS0_iyS_S_S_S_S_S_PyS_S1_E11base2nl_1_1+64], %rd67;
	mov.b64 	%rd72, 4597112884091009691;
	st.shared.u64 	[_ZZ22assembly_mass_nlt_P2P1PdS_PiS0_iyS_S_S_S_S_S_PyS_S1_E11base2nl_1_1+72], %rd72;
	mov.b64 	%rd73, 4580246106962379698;
	st.shared.u64 	[_ZZ22assembly_mass_nlt_P2P1PdS_PiS0_iyS_S_S_S_S_S_PyS_S1_E11base2nl_1_1+80], %rd73;
	mov.b64 	%rd74, 4597112884091009680;
	st.shared.u64 	[_ZZ22assembly_mass_nlt_P2P1PdS_PiS0_iyS_S_S_S_S_S_PyS_S1_E11base2nl_1_1+88], %rd74;
	mov.b64 	%rd75, -4635266352018507104;
	st.shared.u64 	[_ZZ22assembly_mass_nlt_P2P1PdS_PiS0_iyS_S_S_S_S_S_PyS_S1_E11base2nl_1_1+96], %rd75;
	st.shared.u64 	[_ZZ22assembly_mass_nlt_P2P1PdS_PiS0_iyS_S_S_S_S_S_PyS_S1_E11base2nl_1_1+104], %rd67;
	st.shared.u64 	[_ZZ22assembly_mass_nlt_P2P1PdS_PiS0_iyS_S_S_S_S_S_PyS_S1_E11base2nl_1_1+112], %rd71;
	st.shared.u64 	[_ZZ22assembly_mass_nlt_P2P1PdS_PiS0_iyS_S_S_S_S_S_PyS_S1_E11base2nl_1_1+120], %rd72;
	st.shared.u64 	[_ZZ22assembly_mass_nlt_P2P1PdS_PiS0_iyS_S_S_S_S_S_PyS_S1_E11base2nl_1_1+128], %rd74;
	st.shared.u64 	[_ZZ22assembly_mass_nlt_P2P1PdS_PiS0_iyS_S_S_S_S_S_PyS_S1_E11base2nl_1_1+136], %rd73;
	mov.b64 	%rd76, 4564240206459381260;
	st.shared.u64 	[_ZZ22assembly_mass_nlt_P2P1PdS_PiS0_iyS_S_S_S_S_S_PyS_S1_E11base2nl_1_1+144], %rd76;
	mov.b64 	%rd77, -4629700490252942776;
	st.shared.u64 	[_ZZ22assembly_mass_nlt_P2P1PdS_PiS0_iyS_S_S_S_S_S_PyS_S1_E11base2nl_1_1+152], %rd77;
	st.shared.u64 	[_ZZ22assembly_mass_nlt_P2P1PdS_PiS0_iyS_S_S_S_S_S_PyS_S1_E11base2nl_1_1+160], %rd77;
	mov.b64 	%rd78, 4598123897434429146;
	st.shared.u64 	[_ZZ22assembly_mass_nlt_P2P1PdS_PiS0_iyS_S_S_S_S_S_PyS_S1_E11base2nl_1_1+168], %rd78;
	mov.b64 	%rd79, 4602678745856574023;
	st.shared.u64 	[_ZZ22assembly_mass_nlt_P2P1PdS_PiS0_iyS_S_S_S_S_S_PyS_S1_E11base2nl_1_1+176], %rd79;
	st.shared.u64 	[_ZZ22assembly_mass_nlt_P2P1PdS_PiS0_iyS_S_S_S_S_S_PyS_S1_E11base2nl_1_1+184], %rd79;
	mov.b64 	%rd80, -4629700490252942778;
	st.shared.u64 	[_ZZ22assembly_mass_nlt_P2P1PdS_PiS0_iyS_S_S_S_S_S_PyS_S1_E11base2nl_1_1+192], %rd80;
	mov.b64 	%rd81, 4564240206459381767;
	st.shared.u64 	[_ZZ22assembly_mass_nlt_P2P1PdS_PiS0_iyS_S_S_S_S_S_PyS_S1_E11base2nl_1_1+200], %rd81;
	st.shared.u64 	[_ZZ22assembly_mass_nlt_P2P1PdS_PiS0_iyS_S_S_S_S_S_PyS_S1_E11base2nl_1_1+208], %rd77;
	mov.b64 	%rd82, 4602678745856574025;
	st.shared.u64 	[_ZZ22assembly_mass_nlt_P2P1PdS_PiS0_iyS_S_S_S_S_S_PyS_S1_E11base2nl_1_1+216], %rd82;
	mov.b64 	%rd83, 4598123897434429144;
	st.shared.u64 	[_ZZ22assembly_mass_nlt_P2P1PdS_PiS0_iyS_S_S_S_S_S_PyS_S1_E11base2nl_1_1+224], %rd83;
	mov.b64 	%rd84, 4602678745856574024;
	st.shared.u64 	[_ZZ22assembly_mass_nlt_P2P1PdS_PiS0_iyS_S_S_S_S_S_PyS_S1_E11base2nl_1_1+232], %rd84;
	st.shared.u64 	[_ZZ22assembly_mass_nlt_P2P1PdS_PiS0_iyS_S_S_S_S_S_PyS_S1_E11base2nl_1_1+240], %rd77;
	st.shared.u64 	[_ZZ22assembly_mass_nlt_P2P1PdS_PiS0_iyS_S_S_S_S_S_PyS_S1_E11base2nl_1_1+248], %rd77;
	st.shared.u64 	[_ZZ22assembly_mass_nlt_P2P1PdS_PiS0_iyS_S_S_S_S_S_PyS_S1_E11base2nl_1_1+256], %rd81;
	st.shared.u64 	[_ZZ22assembly_mass_nlt_P2P1PdS_PiS0_iyS_S_S_S_S_S_PyS_S1_E11base2nl_1_1+264], %rd82;
	st.shared.u64 	[_ZZ22assembly_mass_nlt_P2P1PdS_PiS0_iyS_S_S_S_S_S_PyS_S1_E11base2nl_1_1+272], %rd84;
	st.shared.u64 	[_ZZ22assembly_mass_nlt_P2P1PdS_PiS0_iyS_S_S_S_S_S_PyS_S1_E11base2nl_1_1+280], %rd83;
	mov.b64 	%rd85, 4595428685392949174;
	st.shared.u64 	[_ZZ22assembly_mass_nlt_P2P1PdS_PiS0_iyS_S_S_S_S_S_PyS_S1_E11base2nl_1_1+288], %rd85;
	mov.b64 	%rd86, -4636366283779877083;
	st.shared.u64 	[_ZZ22assembly_mass_nlt_P2P1PdS_PiS0_iyS_S_S_S_S_S_PyS_S1_E11base2nl_1_1+296], %rd86;
	mov.b64 	%rd87, -4630225344741823702;
	st.shared.u64 	[_ZZ22assembly_mass_nlt_P2P1PdS_PiS0_iyS_S_S_S_S_S_PyS_S1_E11base2nl_1_1+304], %rd87;
	mov.b64 	%rd88, 4589418405003626992;
	st.shared.u64 	[_ZZ22assembly_mass_nlt_P2P1PdS_PiS0_iyS_S_S_S_S_S_PyS_S1_E11base2nl_1_1+312], %rd88;
	mov.b64 	%rd89, 4605292352096482550;
	st.shared.u64 	[_ZZ22assembly_mass_nlt_P2P1PdS_PiS0_iyS_S_S_S_S_S_PyS_S1_E11base2nl_1_1+320], %rd89;
	mov.b64 	%rd90, 4594042998566699735;
	st.shared.u64 	[_ZZ22assembly_mass_nlt_P2P1PdS_PiS0_iyS_S_S_S_S_S_PyS_S1_E11base2nl_1_1+328], %rd90;
	mov.b64 	%rd91, -4630225344741823706;
	st.shared.u64 	[_ZZ22assembly_mass_nlt_P2P1PdS_PiS0_iyS_S_S_S_S_S_PyS_S1_E11base2nl_1_1+336], %rd91;
	mov.b64 	%rd92, 4595428685392949176;
	st.shared.u64 	[_ZZ22assembly_mass_nlt_P2P1PdS_PiS0_iyS_S_S_S_S_S_PyS_S1_E11base2nl_1_1+344], %rd92;
	st.shared.u64 	[_ZZ22assembly_mass_nlt_P2P1PdS_PiS0_iyS_S_S_S_S_S_PyS_S1_E11base2nl_1_1+352], %rd86;
	st.shared.u64 	[_ZZ22assembly_mass_nlt_P2P1PdS_PiS0_iyS_S_S_S_S_S_PyS_S1_E11base2nl_1_1+360], %rd90;
	mov.b64 	%rd93, 4589418405003626991;
	st.shared.u64 	[_ZZ22assembly_mass_nlt_P2P1PdS_PiS0_iyS_S_S_S_S_S_PyS_S1_E11base2nl_1_1+368], %rd93;
	mov.b64 	%rd94, 4605292352096482552;
	st.shared.u64 	[_ZZ22assembly_mass_nlt_P2P1PdS_PiS0_iyS_S_S_S_S_S_PyS_S1_E11base2nl_1_1+376], %rd94;
	mov.b64 	%rd95, -4630225344741823688;
	st.shared.u64 	[_ZZ22assembly_mass_nlt_P2P1PdS_PiS0_iyS_S_S_S_S_S_PyS_S1_E11base2nl_1_1+384], %rd95;
	st.shared.u64 	[_ZZ22assembly_mass_nlt_P2P1PdS_PiS0_iyS_S_S_S_S_S_PyS_S1_E11base2nl_1_1+392], %rd86;
	st.shared.u64 	[_ZZ22assembly_mass_nlt_P2P1PdS_PiS0_iyS_S_S_S_S_S_PyS_S1_E11base2nl_1_1+400], %rd92;
	st.shared.u64 	[_ZZ22assembly_mass_nlt_P2P1PdS_PiS0_iyS_S_S_S_S_S_PyS_S1_E11base2nl_1_1+408], %rd90;
	st.shared.u64 	[_ZZ22assembly_mass_nlt_P2P1PdS_PiS0_iyS_S_S_S_S_S_PyS_S1_E11base2nl_1_1+416], %rd94;
	st.shared.u64 	[_ZZ22assembly_mass_nlt_P2P1PdS_PiS0_iyS_S_S_S_S_S_PyS_S1_E11base2nl_1_1+424], %rd93;
	mov.b64 	%rd96, 4595428685392949175;
	st.shared.u64 	[_ZZ22assembly_mass_nlt_P2P1PdS_PiS0_iyS_S_S_S_S_S_PyS_S1_E11base2nl_1_1+432], %rd96;
	st.shared.u64 	[_ZZ22assembly_mass_nlt_P2P1PdS_PiS0_iyS_S_S_S_S_S_PyS_S1_E11base2nl_1_1+440], %rd87;
	st.shared.u64 	[_ZZ22assembly_mass_nlt_P2P1PdS_PiS0_iyS_S_S_S_S_S_PyS_S1_E11base2nl_1_1+448], %rd86;
	st.shared.u64 	[_ZZ22assembly_mass_nlt_P2P1PdS_PiS0_iyS_S_S_S_S_S_PyS_S1_E11base2nl_1_1+456], %rd88;
	st.shared.u64 	[_ZZ22assembly_mass_nlt_P2P1PdS_PiS0_iyS_S_S_S_S_S_PyS_S1_E11base2nl_1_1+464], %rd90;
	st.shared.u64 	[_ZZ22assembly_mass_nlt_P2P1PdS_PiS0_iyS_S_S_S_S_S_PyS_S1_E11base2nl_1_1+472], %rd89;
	mov.b64 	%rd97, -4636366283779877076;
	st.shared.u64 	[_ZZ22assembly_mass_nlt_P2P1PdS_PiS0_iyS_S_S_S_S_S_PyS_S1_E11base2nl_1_1+480], %rd97;
	st.shared.u64 	[_ZZ22assembly_mass_nlt_P2P1PdS_PiS0_iyS_S_S_S_S_S_PyS_S1_E11base2nl_1_1+488], %rd92;
	st.shared.u64 	[_ZZ22assembly_mass_nlt_P2P1PdS_PiS0_iyS_S_S_S_S_S_PyS_S1_E11base2nl_1_1+496], %rd87;
	st.shared.u64 	[_ZZ22assembly_mass_nlt_P2P1PdS_PiS0_iyS_S_S_S_S_S_PyS_S1_E11base2nl_1_1+504], %rd89;
	mov.b64 	%rd98, 4589418405003626988;
	st.shared.u64 	[_ZZ22assembly_mass_nlt_P2P1PdS_PiS0_iyS_S_S_S_S_S_PyS_S1_E11base2nl_1_1+512], %rd98;
	mov.b64 	%rd99, 4594042998566699736;
	st.shared.u64 	[_ZZ22assembly_mass_nlt_P2P1PdS_PiS0_iyS_S_S_S_S_S_PyS_S1_E11base2nl_1_1+520], %rd99;
	mov.b64 	%rd100, -4636366283779877072;
	st.shared.u64 	[_ZZ22assembly_mass_nlt_P2P1PdS_PiS0_iyS_S_S_S_S_S_PyS_S1_E11base2nl_1_1+528], %rd100;
	st.shared.u64 	[_ZZ22assembly_mass_nlt_P2P1PdS_PiS0_iyS_S_S_S_S_S_PyS_S1_E11base2nl_1_1+536], %rd87;
	st.shared.u64 	[_ZZ22assembly_mass_nlt_P2P1PdS_PiS0_iyS_S_S_S_S_S_PyS_S1_E11base2nl_1_1+544], %rd92;
	st.shared.u64 	[_ZZ22assembly_mass_nlt_P2P1PdS_PiS0_iyS_S_S_S_S_S_PyS_S1_E11base2nl_1_1+552], %rd89;
	st.shared.u64 	[_ZZ22assembly_mass_nlt_P2P1PdS_PiS0_iyS_S_S_S_S_S_PyS_S1_E11base2nl_1_1+560], %rd99;
	st.shared.u64 	[_ZZ22assembly_mass_nlt_P2P1PdS_PiS0_iyS_S_S_S_S_S_PyS_S1_E11base2nl_1_1+568], %rd98;
	mov.b64 	%rd101, -4610570729262323057;
	st.shared.u64 	[_ZZ22assembly_mass_nlt_P2P1PdS_PiS0_iyS_S_S_S_S_S_PyS_S1_E11base2nl_2_1], %rd101;
	mov.b64 	%rd102, -4618462639351999202;
	st.shared.u64 	[_ZZ22assembly_mass_nlt_P2P1PdS_PiS0_iyS_S_S_S_S_S_PyS_S1_E11base2nl_2_1+8], %rd102;
	mov.b64 	%rd103, 0;
	st.shared.u64 	[_ZZ22assembly_mass_nlt_P2P1PdS_PiS0_iyS_S_S_S_S_S_PyS_S1_E11base2nl_2_1+16], %rd103;
	mov.b64 	%rd104, 4598217662512387524;
	st.shared.u64 	[_ZZ22assembly_mass_nlt_P2P1PdS_PiS0_iyS_S_S_S_S_S_PyS_S1_E11base2nl_2_1+24], %rd104;
	mov.b64 	%rd105, -4625154374342388284;
	st.shared.u64 	[_ZZ22assembly_mass_nlt_P2P1PdS_PiS0_iyS_S_S_S_S_S_PyS_S1_E11base2nl_2_1+32], %rd105;
	mov.b64 	%rd106, 4614484852081827799;
	st.shared.u64 	[_ZZ22assembly_mass_nlt_P2P1PdS_PiS0_iyS_S_S_S_S_S_PyS_S1_E11base2nl_2_1+40], %rd106;
	mov.b64 	%rd107, 4604909397502776606;
	st.shared.u64 	[_ZZ22assembly_mass_nlt_P2P1PdS_PiS0_iyS_S_S_S_S_S_PyS_S1_E11base2nl_2_1+48], %rd107;
	mov.b64 	%rd108, 4612801307592452751;
	st.shared.u64 	[_ZZ22assembly_mass_nlt_P2P1PdS_PiS0_iyS_S_S_S_S_S_PyS_S1_E11base2nl_2_1+56], %rd108;
	st.shared.u64 	[_ZZ22assembly_mass_nlt_P2P1PdS_PiS0_iyS_S_S_S_S_S_PyS_S1_E11base2nl_2_1+64], %rd103;
	st.shared.u64 	[_ZZ22assembly_mass_nlt_P2P1PdS_PiS0_iyS_S_S_S_S_S_PyS_S1_E11base2nl_2_1+72], %rd104;
	st.shared.u64 	[_ZZ22assembly_mass_nlt_P2P1PdS_PiS0_iyS_S_S_S_S_S_PyS_S1_E11base2nl_2_1+80], %rd105;
	mov.b64 	%rd109, -4608887184772948009;
	st.shared.u64 	[_ZZ22assembly_mass_nlt_P2P1PdS_PiS0_iyS_S_S_S_S_S_PyS_S1_E11base2nl_2_1+88], %rd109;
	st.shared.u64 	[_ZZ22assembly_mass_nlt_P2P1PdS_PiS0_iyS_S_S_S_S_S_PyS_S1_E11base2nl_2_1+96], %rd107;
	st.shared.u64 	[_ZZ22assembly_mass_nlt_P2P1PdS_PiS0_iyS_S_S_S_S_S_PyS_S1_E11base2nl_2_1+104], %rd102;
	st.shared.u64 	[_ZZ22assembly_mass_nlt_P2P1PdS_PiS0_iyS_S_S_S_S_S_PyS_S1_E11base2nl_2_1+112], %rd103;
	mov.b64 	%rd110, 4615053107406137999;
	st.shared.u64 	[_ZZ22assembly_mass_nlt_P2P1PdS_PiS0_iyS_S_S_S_S_S_PyS_S1_E11base2nl_2_1+120], %rd110;
	mov.b64 	%rd111, -4608318929448637809;
	st.shared.u64 	[_ZZ22assembly_mass_nlt_P2P1PdS_PiS0_iyS_S_S_S_S_S_PyS_S1_E11base2nl_2_1+128], %rd111;
	st.shared.u64 	[_ZZ22assembly_mass_nlt_P2P1PdS_PiS0_iyS_S_S_S_S_S_PyS_S1_E11base2nl_2_1+136], %rd103;
	mov.b64 	%rd112, -4616163920341298321;
	st.shared.u64 	[_ZZ22assembly_mass_nlt_P2P1PdS_PiS0_iyS_S_S_S_S_S_PyS_S1_E11base2nl_2_1+144], %rd112;
	mov.b64 	%rd113, -4654646999682683022;
	st.shared.u64 	[_ZZ22assembly_mass_nlt_P2P1PdS_PiS0_iyS_S_S_S_S_S_PyS_S1_E11base2nl_2_1+152], %rd113;
	st.shared.u64 	[_ZZ22assembly_mass_nlt_P2P1PdS_PiS0_iyS_S_S_S_S_S_PyS_S1_E11base2nl_2_1+160], %rd103;
	mov.b64 	%rd114, 4607156721086557329;
	st.shared.u64 	[_ZZ22assembly_mass_nlt_P2P1PdS_PiS0_iyS_S_S_S_S_S_PyS_S1_E11base2nl_2_1+168], %rd114;
	mov.b64 	%rd115, -4616215315768218479;
	st.shared.u64 	[_ZZ22assembly_mass_nlt_P2P1PdS_PiS0_iyS_S_S_S_S_S_PyS_S1_E11base2nl_2_1+176], %rd115;
	mov.b64 	%rd116, 4607220965370207527;
	st.shared.u64 	[_ZZ22assembly_mass_nlt_P2P1PdS_PiS0_iyS_S_S_S_S_S_PyS_S1_E11base2nl_2_1+184], %rd116;
	mov.b64 	%rd117, 4568725037172092786;
	st.shared.u64 	[_ZZ22assembly_mass_nlt_P2P1PdS_PiS0_iyS_S_S_S_S_S_PyS_S1_E11base2nl_2_1+192], %rd117;
	mov.b64 	%rd118, 4607208116513477487;
	st.shared.u64 	[_ZZ22assembly_mass_nlt_P2P1PdS_PiS0_iyS_S_S_S_S_S_PyS_S1_E11base2nl_2_1+200], %rd118;
	st.shared.u64 	[_ZZ22assembly_mass_nlt_P2P1PdS_PiS0_iyS_S_S_S_S_S_PyS_S1_E11base2nl_2_1+208], %rd103;
	st.shared.u64 	[_ZZ22assembly_mass_nlt_P2P1PdS_PiS0_iyS_S_S_S_S_S_PyS_S1_E11base2nl_2_1+216], %rd114;
	st.shared.u64 	[_ZZ22assembly_mass_nlt_P2P1PdS_PiS0_iyS_S_S_S_S_S_PyS_S1_E11base2nl_2_1+224], %rd115;
	mov.b64 	%rd119, -4616151071484568281;
	st.shared.u64 	[_ZZ22assembly_mass_nlt_P2P1PdS_PiS0_iyS_S_S_S_S_S_PyS_S1_E11base2nl_2_1+232], %rd119;
	st.shared.u64 	[_ZZ22assembly_mass_nlt_P2P1PdS_PiS0_iyS_S_S_S_S_S_PyS_S1_E11base2nl_2_1+240], %rd117;
	st.shared.u64 	[_ZZ22assembly_mass_nlt_P2P1PdS_PiS0_iyS_S_S_S_S_S_PyS_S1_E11base2nl_2_1+248], %rd113;
	st.shared.u64 	[_ZZ22assembly_mass_nlt_P2P1PdS_PiS0_iyS_S_S_S_S_S_PyS_S1_E11base2nl_2_1+256], %rd103;
	mov.b64 	%rd120, 4611698867284117944;
	st.shared.u64 	[_ZZ22assembly_mass_nlt_P2P1PdS_PiS0_iyS_S_S_S_S_S_PyS_S1_E11base2nl_2_1+264], %rd120;
	mov.b64 	%rd121, -4611673169570657864;
	st.shared.u64 	[_ZZ22assembly_mass_nlt_P2P1PdS_PiS0_iyS_S_S_S_S_S_PyS_S1_E11base2nl_2_1+272], %rd121;
	mov.b64 	%rd122, -9223372036854775808;
	st.shared.u64 	[_ZZ22assembly_mass_nlt_P2P1PdS_PiS0_iyS_S_S_S_S_S_PyS_S1_E11base2nl_2_1+280], %rd122;
	mov.b64 	%rd123, -4613730607638045304;
	st.shared.u64 	[_ZZ22assembly_mass_nlt_P2P1PdS_PiS0_iyS_S_S_S_S_S_PyS_S1_E11base2nl_2_1+288], %rd123;
	mov.b64 	%rd124, -4618104370268179998;
	st.shared.u64 	[_ZZ22assembly_mass_nlt_P2P1PdS_PiS0_iyS_S_S_S_S_S_PyS_S1_E11base2nl_2_1+296], %rd124;
	st.shared.u64 	[_ZZ22assembly_mass_nlt_P2P1PdS_PiS0_iyS_S_S_S_S_S_PyS_S1_E11base2nl_2_1+304], %rd103;
	mov.b64 	%rd125, 4608269631903964009;
	st.shared.u64 	[_ZZ22assembly_mass_nlt_P2P1PdS_PiS0_iyS_S_S_S_S_S_PyS_S1_E11base2nl_2_1+312], %rd125;
	mov.b64 	%rd126, -4615102404950811799;
	st.shared.u64 	[_ZZ22assembly_mass_nlt_P2P1PdS_PiS0_iyS_S_S_S_S_S_PyS_S1_E11base2nl_2_1+320], %rd126;
	mov.b64 	%rd127, 4612436835582389052;
	st.shared.u64 	[_ZZ22assembly_mass_nlt_P2P1PdS_PiS0_iyS_S_S_S_S_S_PyS_S1_E11base2nl_2_1+328], %rd127;
	mov.b64 	%rd128, -4625506311732667577;
	st.shared.u64 	[_ZZ22assembly_mass_nlt_P2P1PdS_PiS0_iyS_S_S_S_S_S_PyS_S1_E11base2nl_2_1+336], %rd128;
	mov.b64 	%rd129, 4609641429216730504;
	st.shared.u64 	[_ZZ22assembly_mass_nlt_P2P1PdS_PiS0_iyS_S_S_S_S_S_PyS_S1_E11base2nl_2_1+344], %rd129;
	st.shared.u64 	[_ZZ22assembly_mass_nlt_P2P1PdS_PiS0_iyS_S_S_S_S_S_PyS_S1_E11base2nl_2_1+352], %rd103;
	mov.b64 	%rd130, 4596827029144221817;
	st.shared.u64 	[_ZZ22assembly_mass_nlt_P2P1PdS_PiS0_iyS_S_S_S_S_S_PyS_S1_E11base2nl_2_1+360], %rd130;
	mov.b64 	%rd131, -4626545007710553991;
	st.shared.u64 	[_ZZ22assembly_mass_nlt_P2P1PdS_PiS0_iyS_S_S_S_S_S_PyS_S1_E11base2nl_2_1+368], %rd131;
	mov.b64 	%rd132, -4614817820741991905;
	st.shared.u64 	[_ZZ22assembly_mass_nlt_P2P1PdS_PiS0_iyS_S_S_S_S_S_PyS_S1_E11base2nl_2_1+376], %rd132;
	st.shared.u64 	[_ZZ22assembly_mass_nlt_P2P1PdS_PiS0_iyS_S_S_S_S_S_PyS_S1_E11base2nl_2_1+384], %rd128;
	st.shared.u64 	[_ZZ22assembly_mass_nlt_P2P1PdS_PiS0_iyS_S_S_S_S_S_PyS_S1_E11base2nl_2_1+392], %rd124;
	st.shared.u64 	[_ZZ22assembly_mass_nlt_P2P1PdS_PiS0_iyS_S_S_S_S_S_PyS_S1_E11base2nl_2_1+400], %rd103;
	mov.b64 	%rd133, 4612915523635744452;
	st.shared.u64 	[_ZZ22assembly_mass_nlt_P2P1PdS_PiS0_iyS_S_S_S_S_S_PyS_S1_E11base2nl_2_1+408], %rd133;
	mov.b64 	%rd134, -4610456513219031356;
	st.shared.u64 	[_ZZ22assembly_mass_nlt_P2P1PdS_PiS0_iyS_S_S_S_S_S_PyS_S1_E11base2nl_2_1+416], %rd134;
	mov.b64 	%rd135, 4607312255797253210;
	st.shared.u64 	[_ZZ22assembly_mass_nlt_P2P1PdS_PiS0_iyS_S_S_S_S_S_PyS_S1_E11base2nl_2_1+424], %rd135;
	st.shared.u64 	[_ZZ22assembly_mass_nlt_P2P1PdS_PiS0_iyS_S_S_S_S_S_PyS_S1_E11base2nl_2_1+432], %rd123;
	mov.b64 	%rd136, 4597865725122108231;
	st.shared.u64 	[_ZZ22assembly_mass_nlt_P2P1PdS_PiS0_iyS_S_S_S_S_S_PyS_S1_E11base2nl_2_1+440], %rd136;
	st.shared.u64 	[_ZZ22assembly_mass_nlt_P2P1PdS_PiS0_iyS_S_S_S_S_S_PyS_S1_E11base2nl_2_1+448], %rd103;
	st.shared.u64 	[_ZZ22assembly_mass_nlt_P2P1PdS_PiS0_iyS_S_S_S_S_S_PyS_S1_E11base2nl_2_1+456], %rd130;
	st.shared.u64 	[_ZZ22assembly_mass_nlt_P2P1PdS_PiS0_iyS_S_S_S_S_S_PyS_S1_E11base2nl_2_1+464], %rd131;
	mov.b64 	%rd137, 4608554216112783903;
	st.shared.u64 	[_ZZ22assembly_mass_nlt_P2P1PdS_PiS0_iyS_S_S_S_S_S_PyS_S1_E11base2nl_2_1+472], %rd137;
	mov.b64 	%rd138, 4605267666586595810;
	st.shared.u64 	[_ZZ22assembly_mass_nlt_P2P1PdS_PiS0_iyS_S_S_S_S_S_PyS_S1_E11base2nl_2_1+480], %rd138;
	st.shared.u64 	[_ZZ22assembly_mass_nlt_P2P1PdS_PiS0_iyS_S_S_S_S_S_PyS_S1_E11base2nl_2_1+488], %rd129;
	st.shared.u64 	[_ZZ22assembly_mass_nlt_P2P1PdS_PiS0_iyS_S_S_S_S_S_PyS_S1_E11base2nl_2_1+496], %rd103;
	st.shared.u64 	[_ZZ22assembly_mass_nlt_P2P1PdS_PiS0_iyS_S_S_S_S_S_PyS_S1_E11base2nl_2_1+504], %rd125;
	st.shared.u64 	[_ZZ22assembly_mass_nlt_P2P1PdS_PiS0_iyS_S_S_S_S_S_PyS_S1_E11base2nl_2_1+512], %rd126;
	mov.b64 	%rd139, -4610935201272386756;
	st.shared.u64 	[_ZZ22assembly_mass_nlt_P2P1PdS_PiS0_iyS_S_S_S_S_S_PyS_S1_E11base2nl_2_1+520], %rd139;
	st.shared.u64 	[_ZZ22assembly_mass_nlt_P2P1PdS_PiS0_iyS_S_S_S_S_S_PyS_S1_E11base2nl_2_1+528], %rd138;
	st.shared.u64 	[_ZZ22assembly_mass_nlt_P2P1PdS_PiS0_iyS_S_S_S_S_S_PyS_S1_E11base2nl_2_1+536], %rd136;
	st.shared.u64 	[_ZZ22assembly_mass_nlt_P2P1PdS_PiS0_iyS_S_S_S_S_S_PyS_S1_E11base2nl_2_1+544], %rd103;
	st.shared.u64 	[_ZZ22assembly_mass_nlt_P2P1PdS_PiS0_iyS_S_S_S_S_S_PyS_S1_E11base2nl_2_1+552], %rd133;
	st.shared.u64 	[_ZZ22assembly_mass_nlt_P2P1PdS_PiS0_iyS_S_S_S_S_S_PyS_S1_E11base2nl_2_1+560], %rd134;
	mov.b64 	%rd140, -4616059781057522598;
	st.shared.u64 	[_ZZ22assembly_mass_nlt_P2P1PdS_PiS0_iyS_S_S_S_S_S_PyS_S1_E11base2nl_2_1+568], %rd140;
	st.shared.u64 	[_ZZ22assembly_mass_nlt_P2P1PdS_PiS0_iyS_S_S_S_S_S_PyS_S1_E11base2nl_3_1], %rd101;
	st.shared.u64 	[_ZZ22assembly_mass_nlt_P2P1PdS_PiS0_iyS_S_S_S_S_S_PyS_S1_E11base2nl_3_1+8], %rd103;
	st.shared.u64 	[_ZZ22assembly_mass_nlt_P2P1PdS_PiS0_iyS_S_S_S_S_S_PyS_S1_E11base2nl_3_1+16], %rd102;
	st.shared.u64 	[_ZZ22assembly_mass_nlt_P2P1PdS_PiS0_iyS_S_S_S_S_S_PyS_S1_E11base2nl_3_1+24], %rd104;
	st.shared.u64 	[_ZZ22assembly_mass_nlt_P2P1PdS_PiS0_iyS_S_S_S_S_S_PyS_S1_E11base2nl_3_1+32], %rd106;
	st.shared.u64 	[_ZZ22assembly_mass_nlt_P2P1PdS_PiS0_iyS_S_S_S_S_S_PyS_S1_E11base2nl_3_1+40], %rd105;
	st.shared.u64 	[_ZZ22assembly_mass_nlt_P2P1PdS_PiS0_iyS_S_S_S_S_S_PyS_S1_E11base2nl_3_1+48], %rd107;
	st.shared.u64 	[_ZZ22assembly_mass_nlt_P2P1PdS_PiS0_iyS_S_S_S_S_S_PyS_S1_E11base2nl_3_1+56], %rd103;
	st.shared.u64 	[_ZZ22assembly_mass_nlt_P2P1PdS_PiS0_iyS_S_S_S_S_S_PyS_S1_E11base2nl_3_1+64], %rd102;
	st.shared.u64 	[_ZZ22assembly_mass_nlt_P2P1PdS_PiS0_iyS_S_S_S_S_S_PyS_S1_E11base2nl_3_1+72], %rd110;
	st.shared.u64 	[_ZZ22assembly_mass_nlt_P2P1PdS_PiS0_iyS_S_S_S_S_S_PyS_S1_E11base2nl_3_1+80], %rd103;
	st.shared.u64 	[_ZZ22assembly_mass_nlt_P2P1PdS_PiS0_iyS_S_S_S_S_S_PyS_S1_E11base2nl_3_1+88], %rd111;
	st.shared.u64 	[_ZZ22assembly_mass_nlt_P2P1PdS_PiS0_iyS_S_S_S_S_S_PyS_S1_E11base2nl_3_1+96], %rd107;
	st.shared.u64 	[_ZZ22assembly_mass_nlt_P2P1PdS_PiS0_iyS_S_S_S_S_S_PyS_S1_E11base2nl_3_1+104], %rd103;
	st.shared.u64 	[_ZZ22assembly_mass_nlt_P2P1PdS_PiS0_iyS_S_S_S_S_S_PyS_S1_E11base2nl_3_1+112], %rd108;
	st.shared.u64 	[_ZZ22assembly_mass_nlt_P2P1PdS_PiS0_iyS_S_S_S_S_S_PyS_S1_E11base2nl_3_1+120], %rd104;
	st.shared.u64 	[_ZZ22assembly_mass_nlt_P2P1PdS_PiS0_iyS_S_S_S_S_S_PyS_S1_E11base2nl_3_1+128], %rd109;
	st.shared.u64 	[_ZZ22assembly_mass_nlt_P2P1PdS_PiS0_iyS_S_S_S_S_S_PyS_S1_E11base2nl_3_1+136], %rd105;
	st.shared.u64 	[_ZZ22assembly_mass_nlt_P2P1PdS_PiS0_iyS_S_S_S_S_S_PyS_S1_E11base2nl_3_1+144], %rd112;
	st.shared.u64 	[_ZZ22assembly_mass_nlt_P2P1PdS_PiS0_iyS_S_S_S_S_S_PyS_S1_E11base2nl_3_1+152], %rd103;
	st.shared.u64 	[_ZZ22assembly_mass_nlt_P2P1PdS_PiS0_iyS_S_S_S_S_S_PyS_S1_E11base2nl_3_1+160], %rd113;
	st.shared.u64 	[_ZZ22assembly_mass_nlt_P2P1PdS_PiS0_iyS_S_S_S_S_S_PyS_S1_E11base2nl_3_1+168], %rd114;
	st.shared.u64 	[_ZZ22assembly_mass_nlt_P2P1PdS_PiS0_iyS_S_S_S_S_S_PyS_S1_E11base2nl_3_1+176], %rd116;
	st.shared.u64 	[_ZZ22assembly_mass_nlt_P2P1PdS_PiS0_iyS_S_S_S_S_S_PyS_S1_E11base2nl_3_1+184], %rd115;
	st.shared.u64 	[_ZZ22assembly_mass_nlt_P2P1PdS_PiS0_iyS_S_S_S_S_S_PyS_S1_E11base2nl_3_1+192], %rd117;
	st.shared.u64 	[_ZZ22assembly_mass_nlt_P2P1PdS_PiS0_iyS_S_S_S_S_S_PyS_S1_E11base2nl_3_1+200], %rd103;
	st.shared.u64 	[_ZZ22assembly_mass_nlt_P2P1PdS_PiS0_iyS_S_S_S_S_S_PyS_S1_E11base2nl_3_1+208], %rd113;
	st.shared.u64 	[_ZZ22assembly_mass_nlt_P2P1PdS_PiS0_iyS_S_S_S_S_S_PyS_S1_E11base2nl_3_1+216], %rd120;
	st.shared.u64 	[_ZZ22assembly_mass_nlt_P2P1PdS_PiS0_iyS_S_S_S_S_S_PyS_S1_E11base2nl_3_1+224], %rd122;
	st.shared.u64 	[_ZZ22assembly_mass_nlt_P2P1PdS_PiS0_iyS_S_S_S_S_S_PyS_S1_E11base2nl_3_1+232], %rd121;
	st.shared.u64 	[_ZZ22assembly_mass_nlt_P2P1PdS_PiS0_iyS_S_S_S_S_S_PyS_S1_E11base2nl_3_1+240], %rd117;
	st.shared.u64 	[_ZZ22assembly_mass_nlt_P2P1PdS_PiS0_iyS_S_S_S_S_S_PyS_S1_E11base2nl_3_1+248], %rd103;
	st.shared.u64 	[_ZZ22assembly_mass_nlt_P2P1PdS_PiS0_iyS_S_S_S_S_S_PyS_S1_E11base2nl_3_1+256], %rd118;
	st.shared.u64 	[_ZZ22assembly_mass_nlt_P2P1PdS_PiS0_iyS_S_S_S_S_S_PyS_S1_E11base2nl_3_1+264], %rd114;
	st.shared.u64 	[_ZZ22assembly_mass_nlt_P2P1PdS_PiS0_iyS_S_S_S_S_S_PyS_S1_E11base2nl_3_1+272], %rd119;
	st.shared.u64 	[_ZZ22assembly_mass_nlt_P2P1PdS_PiS0_iyS_S_S_S_S_S_PyS_S1_E11base2nl_3_1+280], %rd115;
	st.shared.u64 	[_ZZ22assembly_mass_nlt_P2P1PdS_PiS0_iyS_S_S_S_S_S_PyS_S1_E11base2nl_3_1+288], %rd123;
	st.shared.u64 	[_ZZ22assembly_mass_nlt_P2P1PdS_PiS0_iyS_S_S_S_S_S_PyS_S1_E11base2nl_3_1+296], %rd103;
	st.shared.u64 	[_ZZ22assembly_mass_nlt_P2P1PdS_PiS0_iyS_S_S_S_S_S_PyS_S1_E11base2nl_3_1+304], %rd136;
	st.shared.u64 	[_ZZ22assembly_mass_nlt_P2P1PdS_PiS0_iyS_S_S_S_S_S_PyS_S1_E11base2nl_3_1+312], %rd130;
	st.shared.u64 	[_ZZ22assembly_mass_nlt_P2P1PdS_PiS0_iyS_S_S_S_S_S_PyS_S1_E11base2nl_3_1+320], %rd137;
	st.shared.u64 	[_ZZ22assembly_mass_nlt_P2P1PdS_PiS0_iyS_S_S_S_S_S_PyS_S1_E11base2nl_3_1+328], %rd131;
	st.shared.u64 	[_ZZ22assembly_mass_nlt_P2P1PdS_PiS0_iyS_S_S_S_S_S_PyS_S1_E11base2nl_3_1+336], %rd128;
	st.shared.u64 	[_ZZ22assembly_mass_nlt_P2P1PdS_PiS0_iyS_S_S_S_S_S_PyS_S1_E11base2nl_3_1+344], %rd103;
	st.shared.u64 	[_ZZ22assembly_mass_nlt_P2P1PdS_PiS0_iyS_S_S_S_S_S_PyS_S1_E11base2nl_3_1+352], %rd124;
	st.shared.u64 	[_ZZ22assembly_mass_nlt_P2P1PdS_PiS0_iyS_S_S_S_S_S_PyS_S1_E11base2nl_3_1+360], %rd133;
	st.shared.u64 	[_ZZ22assembly_mass_nlt_P2P1PdS_PiS0_iyS_S_S_S_S_S_PyS_S1_E11base2nl_3_1+368], %rd135;
	st.shared.u64 	[_ZZ22assembly_mass_nlt_P2P1PdS_PiS0_iyS_S_S_S_S_S_PyS_S1_E11base2nl_3_1+376], %rd134;
	st.shared.u64 	[_ZZ22assembly_mass_nlt_P2P1PdS_PiS0_iyS_S_S_S_S_S_PyS_S1_E11base2nl_3_1+384], %rd128;
	st.shared.u64 	[_ZZ22assembly_mass_nlt_P2P1PdS_PiS0_iyS_S_S_S_S_S_PyS_S1_E11base2nl_3_1+392], %rd103;
	st.shared.u64 	[_ZZ22assembly_mass_nlt_P2P1PdS_PiS0_iyS_S_S_S_S_S_PyS_S1_E11base2nl_3_1+400], %rd129;
	st.shared.u64 	[_ZZ22assembly_mass_nlt_P2P1PdS_PiS0_iyS_S_S_S_S_S_PyS_S1_E11base2nl_3_1+408], %rd130;
	st.shared.u64 	[_ZZ22assembly_mass_nlt_P2P1PdS_PiS0_iyS_S_S_S_S_S_PyS_S1_E11base2nl_3_1+416], %rd132;
	st.shared.u64 	[_ZZ22assembly_mass_nlt_P2P1PdS_PiS0_iyS_S_S_S_S_S_PyS_S1_E11base2nl_3_1+424], %rd131;
	st.shared.u64 	[_ZZ22assembly_mass_nlt_P2P1PdS_PiS0_iyS_S_S_S_S_S_PyS_S1_E11base2nl_3_1+432], %rd123;
	st.shared.u64 	[_ZZ22assembly_mass_nlt_P2P1PdS_PiS0_iyS_S_S_S_S_S_PyS_S1_E11base2nl_3_1+440], %rd103;
	st.shared.u64 	[_ZZ22assembly_mass_nlt_P2P1PdS_PiS0_iyS_S_S_S_S_S_PyS_S1_E11base2nl_3_1+448], %rd124;
	st.shared.u64 	[_ZZ22assembly_mass_nlt_P2P1PdS_PiS0_iyS_S_S_S_S_S_PyS_S1_E11base2nl_3_1+456], %rd125;
	st.shared.u64 	[_ZZ22assembly_mass_nlt_P2P1PdS_PiS0_iyS_S_S_S_S_S_PyS_S1_E11base2nl_3_1+464], %rd127;
	st.shared.u64 	[_ZZ22assembly_mass_nlt_P2P1PdS_PiS0_iyS_S_S_S_S_S_PyS_S1_E11base2nl_3_1+472], %rd126;
	st.shared.u64 	[_ZZ22assembly_mass_nlt_P2P1PdS_PiS0_iyS_S_S_S_S_S_PyS_S1_E11base2nl_3_1+480], %rd138;
	st.shared.u64 	[_ZZ22assembly_mass_nlt_P2P1PdS_PiS0_iyS_S_S_S_S_S_PyS_S1_E11base2nl_3_1+488], %rd103;
	st.shared.u64 	[_ZZ22assembly_mass_nlt_P2P1PdS_PiS0_iyS_S_S_S_S_S_PyS_S1_E11base2nl_3_1+496], %rd136;
	st.shared.u64 	[_ZZ22assembly_mass_nlt_P2P1PdS_PiS0_iyS_S_S_S_S_S_PyS_S1_E11base2nl_3_1+504], %rd133;
	st.shared.u64 	[_ZZ22assembly_mass_nlt_P2P1PdS_PiS0_iyS_S_S_S_S_S_PyS_S1_E11base2nl_3_1+512], %rd140;
	st.shared.u64 	[_ZZ22assembly_mass_nlt_P2P1PdS_PiS0_iyS_S_S_S_S_S_PyS_S1_E11base2nl_3_1+520], %rd134;
	st.shared.u64 	[_ZZ22assembly_mass_nlt_P2P1PdS_PiS0_iyS_S_S_S_S_S_PyS_S1_E11base2nl_3_1+528], %rd138;
	st.shared.u64 	[_ZZ22assembly_mass_nlt_P2P1PdS_PiS0_iyS_S_S_S_S_S_PyS_S1_E11base2nl_3_1+536], %rd103;
	st.shared.u64 	[_ZZ22assembly_mass_nlt_P2P1PdS_PiS0_iyS_S_S_S_S_S_PyS_S1_E11base2nl_3_1+544], %rd129;
	st.shared.u64 	[_ZZ22assembly_mass_nlt_P2P1PdS_PiS0_iyS_S_S_S_S_S_PyS_S1_E11base2nl_3_1+552], %rd125;
	st.shared.u64 	[_ZZ22assembly_mass_nlt_P2P1PdS_PiS0_iyS_S_S_S_S_S_PyS_S1_E11base2nl_3_1+560], %rd139;
	st.shared.u64 	[_ZZ22assembly_mass_nlt_P2P1PdS_PiS0_iyS_S_S_S_S_S_PyS_S1_E11base2nl_3_1+568], %rd126;
$L__BB1_2:
	bar.sync 	0;
	setp.ge.s32 	%p2, %r2, %r20;
	@%p2 bra 	$L__BB1_11;
	cvta.to.global.u64 	%rd141, %rd17;
	cvta.to.global.u64 	%rd142, %rd18;
	add.u64 	%rd144, %SPL, 0;
	mov.b64 	%rd145, 0;
	st.local.u64 	[%rd144], %rd145;
	st.local.u64 	[%rd144+8], %rd145;
	st.local.u64 	[%rd144+16], %rd145;
	st.local.u64 	[%rd144+24], %rd145;
	st.local.u64 	[%rd144+32], %rd145;
	st.local.u64 	[%rd144+40], %rd145;
	st.local.u64 	[%rd144+48], %rd145;
	st.local.u64 	[%rd144+56], %rd145;
	st.local.u64 	[%rd144+64], %rd145;
	add.s64 	%rd290, %rd144, 72;
	st.local.u64 	[%rd144+72], %rd145;
	st.local.u64 	[%rd144+80], %rd145;
	st.local.u64 	[%rd144+88], %rd145;
	st.local.u64 	[%rd144+96], %rd145;
	st.local.u64 	[%rd144+104], %rd145;
	st.local.u64 	[%rd144+112], %rd145;
	st.local.u64 	[%rd144+120], %rd145;
	st.local.u64 	[%rd144+128], %rd145;
	st.local.u64 	[%rd144+136], %rd145;
	st.local.u64 	[%rd144+144], %rd145;
	st.local.u64 	[%rd144+152], %rd145;
	st.local.u64 	[%rd144+160], %rd145;
	mov.f64 	%fd1749, 0d0000000000000000;
	st.local.v2.f64 	[%rd1], {%fd1749, %fd1749};
	st.local.v2.f64 	[%rd1+16], {%fd1749, %fd1749};
	st.local.v2.f64 	[%rd1+32], {%fd1749, %fd1749};
	st.local.v2.f64 	[%rd1+48], {%fd1749, %fd1749};
	st.local.v2.f64 	[%rd1+64], {%fd1749, %fd1749};
	st.local.v2.f64 	[%rd1+80], {%fd1749, %fd1749};
	st.local.v2.f64 	[%rd1+96], {%fd1749, %fd1749};
	st.local.v2.f64 	[%rd1+112], {%fd1749, %fd1749};
	st.local.v2.f64 	[%rd1+128], {%fd1749, %fd1749};
	st.local.v2.f64 	[%rd1+144], {%fd1749, %fd1749};
	st.local.v2.f64 	[%rd1+160], {%fd1749, %fd1749};
	st.local.v2.f64 	[%rd1+176], {%fd1749, %fd1749};
	st.local.v2.f64 	[%rd1+192], {%fd1749, %fd1749};
	st.local.v2.f64 	[%rd1+208], {%fd1749, %fd1749};
	st.local.v2.f64 	[%rd1+224], {%fd1749, %fd1749};
	st.local.v2.f64 	[%rd1+240], {%fd1749, %fd1749};
	st.local.v2.f64 	[%rd1+256], {%fd1749, %fd1749};
	st.local.v2.f64 	[%rd1+272], {%fd1749, %fd1749};
	add.s64 	%rd7, %rd1, 288;
	st.local.v2.f64 	[%rd1+288], {%fd1749, %fd1749};
	st.local.v2.f64 	[%rd1+304], {%fd1749, %fd1749};
	st.local.v2.f64 	[%rd1+320], {%fd1749, %fd1749};
	st.local.v2.f64 	[%rd1+336], {%fd1749, %fd1749};
	st.local.v2.f64 	[%rd1+352], {%fd1749, %fd1749};
	st.local.v2.f64 	[%rd1+368], {%fd1749, %fd1749};
	st.local.v2.f64 	[%rd1+384], {%fd1749, %fd1749};
	st.local.v2.f64 	[%rd1+400], {%fd1749, %fd1749};
	st.local.v2.f64 	[%rd1+416], {%fd1749, %fd1749};
	st.local.v2.f64 	[%rd1+432], {%fd1749, %fd1749};
	st.local.v2.f64 	[%rd1+448], {%fd1749, %fd1749};
	st.local.v2.f64 	[%rd1+464], {%fd1749, %fd1749};
	st.local.v2.f64 	[%rd1+480], {%fd1749, %fd1749};
	st.local.v2.f64 	[%rd1+496], {%fd1749, %fd1749};
	st.local.v2.f64 	[%rd1+512], {%fd1749, %fd1749};
	st.local.v2.f64 	[%rd1+528], {%fd1749, %fd1749};
	st.local.v2.f64 	[%rd1+544], {%fd1749, %fd1749};
	st.local.v2.f64 	[%rd1+560], {%fd1749, %fd1749};
	st.local.v2.f64 	[%rd2], {%fd1749, %fd1749};
	st.local.v2.f64 	[%rd2+16], {%fd1749, %fd1749};
	st.local.v2.f64 	[%rd2+32], {%fd1749, %fd1749};
	st.local.v2.f64 	[%rd2+48], {%fd1749, %fd1749};
	st.local.v2.f64 	[%rd2+64], {%fd1749, %fd1749};
	st.local.v2.f64 	[%rd2+80], {%fd1749, %fd1749};
	st.local.v2.f64 	[%rd2+96], {%fd1749, %fd1749};
	st.local.v2.f64 	[%rd2+112], {%fd1749, %fd1749};
	st.local.v2.f64 	[%rd2+128], {%fd1749, %fd1749};
	st.local.v2.f64 	[%rd2+144], {%fd1749, %fd1749};
	st.local.v2.f64 	[%rd2+160], {%fd1749, %fd1749};
	st.local.v2.f64 	[%rd2+176], {%fd1749, %fd1749};
	st.local.v2.f64 	[%rd2+192], {%fd1749, %fd1749};
	st.local.v2.f64 	[%rd2+208], {%fd1749, %fd1749};
	st.local.v2.f64 	[%rd2+224], {%fd1749, %fd1749};
	st.local.v2.f64 	[%rd2+240], {%fd1749, %fd1749};
	st.local.v2.f64 	[%rd2+256], {%fd1749, %fd1749};
	st.local.v2.f64 	[%rd2+272], {%fd1749, %fd1749};
	add.s64 	%rd8, %rd2, 288;
	st.local.v2.f64 	[%rd2+288], {%fd1749, %fd1749};
	st.local.v2.f64 	[%rd2+304], {%fd1749, %fd1749};
	st.local.v2.f64 	[%rd2+320], {%fd1749, %fd1749};
	st.local.v2.f64 	[%rd2+336], {%fd1749, %fd1749};
	st.local.v2.f64 	[%rd2+352], {%fd1749, %fd1749};
	st.local.v2.f64 	[%rd2+368], {%fd1749, %fd1749};
	st.local.v2.f64 	[%rd2+384], {%fd1749, %fd1749};
	st.local.v2.f64 	[%rd2+400], {%fd1749, %fd1749};
	st.local.v2.f64 	[%rd2+416], {%fd1749, %fd1749};
	st.local.v2.f64 	[%rd2+432], {%fd1749, %fd1749};
	st.local.v2.f64 	[%rd2+448], {%fd1749, %fd1749};
	st.local.v2.f64 	[%rd2+464], {%fd1749, %fd1749};
	st.local.v2.f64 	[%rd2+480], {%fd1749, %fd1749};
	st.local.v2.f64 	[%rd2+496], {%fd1749, %fd1749};
	st.local.v2.f64 	[%rd2+512], {%fd1749, %fd1749};
	st.local.v2.f64 	[%rd2+528], {%fd1749, %fd1749};
	st.local.v2.f64 	[%rd2+544], {%fd1749, %fd1749};
	st.local.v2.f64 	[%rd2+560], {%fd1749, %fd1749};
	st.local.v2.f64 	[%rd3], {%fd1749, %fd1749};
	st.local.v2.f64 	[%rd3+16], {%fd1749, %fd1749};
	st.local.v2.f64 	[%rd3+32], {%fd1749, %fd1749};
	st.local.v2.f64 	[%rd3+48], {%fd1749, %fd1749};
	st.local.v2.f64 	[%rd3+64], {%fd1749, %fd1749};
	st.local.v2.f64 	[%rd3+80], {%fd1749, %fd1749};
	st.local.v2.f64 	[%rd3+96], {%fd1749, %fd1749};
	st.local.v2.f64 	[%rd3+112], {%fd1749, %fd1749};
	st.local.v2.f64 	[%rd3+128], {%fd1749, %fd1749};
	st.local.v2.f64 	[%rd3+144], {%fd1749, %fd1749};
	st.local.v2.f64 	[%rd3+160], {%fd1749, %fd1749};
	st.local.v2.f64 	[%rd3+176], {%fd1749, %fd1749};
	st.local.v2.f64 	[%rd3+192], {%fd1749, %fd1749};
	st.local.v2.f64 	[%rd3+208], {%fd1749, %fd1749};
	st.local.v2.f64 	[%rd3+224], {%fd1749, %fd1749};
	st.local.v2.f64 	[%rd3+240], {%fd1749, %fd1749};
	st.local.v2.f64 	[%rd3+256], {%fd1749, %fd1749};
	st.local.v2.f64 	[%rd3+272], {%fd1749, %fd1749};
	st.local.v2.f64 	[%rd4], {%fd1749, %fd1749};
	st.local.v2.f64 	[%rd4+16], {%fd1749, %fd1749};
	st.local.v2.f64 	[%rd4+32], {%fd1749, %fd1749};
	st.local.v2.f64 	[%rd4+48], {%fd1749, %fd1749};
	st.local.v2.f64 	[%rd4+64], {%fd1749, %fd1749};
	st.local.v2.f64 	[%rd4+80], {%fd1749, %fd1749};
	st.local.v2.f64 	[%rd4+96], {%fd1749, %fd1749};
	st.local.v2.f64 	[%rd4+112], {%fd1749, %fd1749};
	st.local.v2.f64 	[%rd4+128], {%fd1749, %fd1749};
	st.local.v2.f64 	[%rd4+144], {%fd1749, %fd1749};
	st.local.v2.f64 	[%rd4+160], {%fd1749, %fd1749};
	st.local.v2.f64 	[%rd4+176], {%fd1749, %fd1749};
	st.local.v2.f64 	[%rd4+192], {%fd1749, %fd1749};
	st.local.v2.f64 	[%rd4+208], {%fd1749, %fd1749};
	st.local.v2.f64 	[%rd4+224], {%fd1749, %fd1749};
	st.local.v2.f64 	[%rd4+240], {%fd1749, %fd1749};
	st.local.v2.f64 	[%rd4+256], {%fd1749, %fd1749};
	st.local.v2.f64 	[%rd4+272], {%fd1749, %fd1749};
	st.local.v2.f64 	[%rd5], {%fd1749, %fd1749};
	st.local.v2.f64 	[%rd5+16], {%fd1749, %fd1749};
	st.local.v2.f64 	[%rd5+32], {%fd1749, %fd1749};
	st.local.v2.f64 	[%rd5+48], {%fd1749, %fd1749};
	st.local.v2.f64 	[%rd5+64], {%fd1749, %fd1749};
	st.local.v2.f64 	[%rd5+80], {%fd1749, %fd1749};
	st.local.v2.f64 	[%rd5+96], {%fd1749, %fd1749};
	st.local.v2.f64 	[%rd5+112], {%fd1749, %fd1749};
	st.local.v2.f64 	[%rd5+128], {%fd1749, %fd1749};
	st.local.v2.f64 	[%rd5+144], {%fd1749, %fd1749};
	st.local.v2.f64 	[%rd5+160], {%fd1749, %fd1749};
	st.local.v2.f64 	[%rd5+176], {%fd1749, %fd1749};
	st.local.v2.f64 	[%rd5+192], {%fd1749, %fd1749};
	st.local.v2.f64 	[%rd5+208], {%fd1749, %fd1749};
	st.local.v2.f64 	[%rd5+224], {%fd1749, %fd1749};
	st.local.v2.f64 	[%rd5+240], {%fd1749, %fd1749};
	st.local.v2.f64 	[%rd5+256], {%fd1749, %fd1749};
	st.local.v2.f64 	[%rd5+272], {%fd1749, %fd1749};
	st.local.v2.f64 	[%rd5+288], {%fd1749, %fd1749};
	st.local.v2.f64 	[%rd5+304], {%fd1749, %fd1749};
	st.local.v2.f64 	[%rd5+320], {%fd1749, %fd1749};
	st.local.v2.f64 	[%rd5+336], {%fd1749, %fd1749};
	st.local.v2.f64 	[%rd5+352], {%fd1749, %fd1749};
	st.local.v2.f64 	[%rd5+368], {%fd1749, %fd1749};
	st.local.v2.f64 	[%rd5+384], {%fd1749, %fd1749};
	st.local.v2.f64 	[%rd5+400], {%fd1749, %fd1749};
	st.local.v2.f64 	[%rd5+416], {%fd1749, %fd1749};
	st.local.v2.f64 	[%rd5+432], {%fd1749, %fd1749};
	st.local.v2.f64 	[%rd5+448], {%fd1749, %fd1749};
	st.local.v2.f64 	[%rd5+464], {%fd1749, %fd1749};
	st.local.v2.f64 	[%rd5+480], {%fd1749, %fd1749};
	st.local.v2.f64 	[%rd5+496], {%fd1749, %fd1749};
	st.local.v2.f64 	[%rd5+512], {%fd1749, %fd1749};
	st.local.v2.f64 	[%rd5+528], {%fd1749, %fd1749};
	st.local.v2.f64 	[%rd5+544], {%fd1749, %fd1749};
	st.local.v2.f64 	[%rd5+560], {%fd1749, %fd1749};
	mul.lo.s32 	%r25, %r2, 6;
	cvta.to.global.u64 	%rd146, %rd19;
	mul.wide.s32 	%rd147, %r25, 4;
	add.s64 	%rd148, %rd146, %rd147;
	ld.global.u32 	%r3, [%rd148];
	mov.u32 	%r26, _ZZ22assembly_mass_nlt_P2P1PdS_PiS0_iyS_S_S_S_S_S_PyS_S1_E2tt;
	mad.lo.s32 	%r27, %r1, 24, %r26;
	st.shared.u32 	[%r27], %r3;
	ld.global.u32 	%r4, [%rd148+4];
	st.shared.u32 	[%r27+4], %r4;
	ld.global.u32 	%r5, [%rd148+8];
	st.shared.u32 	[%r27+8], %r5;
	ld.global.u32 	%r6, [%rd148+12];
	st.shared.u32 	[%r27+12], %r6;
	ld.global.u32 	%r7, [%rd148+16];
	st.shared.u32 	[%r27+16], %r7;
	ld.global.u32 	%r8, [%rd148+20];
	st.shared.u32 	[%r27+20], %r8;
	mul.lo.s32 	%r28, %r2, 3;
	cvta.to.global.u64 	%rd149, %rd20;
	mul.wide.s32 	%rd150, %r28, 4;
	add.s64 	%rd151, %rd149, %rd150;
	ld.global.u32 	%r29, [%rd151];
	mov.u32 	%r30, _ZZ22assembly_mass_nlt_P2P1PdS_PiS0_iyS_S_S_S_S_S_PyS_S1_E1t;
	mad.lo.s32 	%r61, %r1, 12, %r30;
	st.shared.u32 	[%r61], %r29;
	ld.global.u32 	%r31, [%rd151+4];
	st.shared.u32 	[%r61+4], %r31;
	ld.global.u32 	%r32, [%rd151+8];
	st.shared.u32 	[%r61+8], %r32;
	mul.wide.s32 	%rd152, %r5, 8;
	add.s64 	%rd153, %rd142, %rd152;
	ld.global.f64 	%fd360, [%rd153];
	mul.wide.s32 	%rd154, %r3, 8;
	add.s64 	%rd155, %rd142, %rd154;
	ld.global.f64 	%fd361, [%rd155];
	sub.f64 	%fd1, %fd360, %fd361;
	mul.wide.s32 	%rd156, %r4, 8;
	add.s64 	%rd157, %rd142, %rd156;
	ld.global.f64 	%fd362, [%rd157];
	sub.f64 	%fd2, %fd361, %fd362;
	add.s64 	%rd158, %rd141, %rd154;
	ld.global.f64 	%fd363, [%rd158];
	add.s64 	%rd159, %rd141, %rd152;
	ld.global.f64 	%fd364, [%rd159];
	sub.f64 	%fd3, %fd363, %fd364;
	add.s64 	%rd160, %rd141, %rd156;
	ld.global.f64 	%fd365, [%rd160];
	sub.f64 	%fd4, %fd365, %fd363;
	ld.shared.f64 	%fd366, [_ZZ22assembly_mass_nlt_P2P1PdS_PiS0_iyS_S_S_S_S_S_PyS_S1_E5coef7];
	ld.shared.f64 	%fd367, [_ZZ22assembly_mass_nlt_P2P1PdS_PiS0_iyS_S_S_S_S_S_PyS_S1_E6base1m];
	mul.f64 	%fd368, %fd366, %fd367;
	st.local.f64 	[%rd144], %fd368;
	ld.shared.f64 	%fd369, [_ZZ22assembly_mass_nlt_P2P1PdS_PiS0_iyS_S_S_S_S_S_PyS_S1_E6base1m+8];
	mul.f64 	%fd370, %fd366, %fd369;
	st.local.f64 	[%rd144+8], %fd370;
	ld.shared.f64 	%fd371, [_ZZ22assembly_mass_nlt_P2P1PdS_PiS0_iyS_S_S_S_S_S_PyS_S1_E6base1m+16];
	mul.f64 	%fd372, %fd366, %fd371;
	st.local.f64 	[%rd144+16], %fd372;
	ld.shared.f64 	%fd373, [_ZZ22assembly_mass_nlt_P2P1PdS_PiS0_iyS_S_S_S_S_S_PyS_S1_E5coef7+8];
	ld.shared.f64 	%fd374, [_ZZ22assembly_mass_nlt_P2P1PdS_PiS0_iyS_S_S_S_S_S_PyS_S1_E6base1m+24];
	mul.f64 	%fd375, %fd373, %fd374;
	st.local.f64 	[%rd144+24], %fd375;
	ld.shared.f64 	%fd376, [_ZZ22assembly_mass_nlt_P2P1PdS_PiS0_iyS_S_S_S_S_S_PyS_S1_E6base1m+32];
	mul.f64 	%fd377, %fd373, %fd376;
	st.local.f64 	[%rd144+32], %fd377;
	ld.shared.f64 	%fd378, [_ZZ22assembly_mass_nlt_P2P1PdS_PiS0_iyS_S_S_S_S_S_PyS_S1_E6base1m+40];
	mul.f64 	%fd379, %fd373, %fd378;
	st.local.f64 	[%rd144+40], %fd379;
	ld.shared.f64 	%fd380, [_ZZ22assembly_mass_nlt_P2P1PdS_PiS0_iyS_S_S_S_S_S_PyS_S1_E5coef7+16];
	ld.shared.f64 	%fd381, [_ZZ22assembly_mass_nlt_P2P1PdS_PiS0_iyS_S_S_S_S_S_PyS_S1_E6base1m+48];
	mul.f64 	%fd382, %fd380, %fd381;
	st.local.f64 	[%rd144+48], %fd382;
	ld.shared.f64 	%fd383, [_ZZ22assembly_mass_nlt_P2P1PdS_PiS0_iyS_S_S_S_S_S_PyS_S1_E6base1m+56];
	mul.f64 	%fd384, %fd380, %fd383;
	st.local.f64 	[%rd144+56], %fd384;
	ld.shared.f64 	%fd385, [_ZZ22assembly_mass_nlt_P2P1PdS_PiS0_iyS_S_S_S_S_S_PyS_S1_E6base1m+64];
	mul.f64 	%fd386, %fd380, %fd385;
	st.local.f64 	[%rd144+64], %fd386;
	ld.shared.f64 	%fd387, [_ZZ22assembly_mass_nlt_P2P1PdS_PiS0_iyS_S_S_S_S_S_PyS_S1_E5coef7+24];
	ld.shared.f64 	%fd388, [_ZZ22assembly_mass_nlt_P2P1PdS_PiS0_iyS_S_S_S_S_S_PyS_S1_E6base1m+72];
	mul.f64 	%fd389, %fd387, %fd388;
	st.local.f64 	[%rd144+72], %fd389;
	ld.shared.f64 	%fd390, [_ZZ22assembly_mass_nlt_P2P1PdS_PiS0_iyS_S_S_S_S_S_PyS_S1_E6base1m+80];
	mul.f64 	%fd391, %fd387, %fd390;
	st.local.f64 	[%rd144+80], %fd391;
	ld.shared.f64 	%fd392, [_ZZ22assembly_mass_nlt_P2P1PdS_PiS0_iyS_S_S_S_S_S_PyS_S1_E6base1m+88];
	mul.f64 	%fd393, %fd387, %fd392;
	st.local.f64 	[%rd144+88], %fd393;
	ld.shared.f64 	%fd394, [_ZZ22assembly_mass_nlt_P2P1PdS_PiS0_iyS_S_S_S_S_S_PyS_S1_E5coef7+32];
	ld.shared.f64 	%fd395, [_ZZ22assembly_mass_nlt_P2P1PdS_PiS0_iyS_S_S_S_S_S_PyS_S1_E6base1m+96];
	mul.f64 	%fd396, %fd394, %fd395;
	st.local.f64 	[%rd144+96], %fd396;
	ld.shared.f64 	%fd397, [_ZZ22assembly_mass_nlt_P2P1PdS_PiS0_iyS_S_S_S_S_S_PyS_S1_E6base1m+104];
	mul.f64 	%fd398, %fd394, %fd397;
	st.local.f64 	[%rd144+104], %fd398;
	ld.shared.f64 	%fd399, [_ZZ22assembly_mass_nlt_P2P1PdS_PiS0_iyS_S_S_S_S_S_PyS_S1_E6base1m+112];
	mul.f64 	%fd400, %fd394, %fd399;
	st.local.f64 	[%rd144+112], %fd400;
	ld.shared.f64 	%fd401, [_ZZ22assembly_mass_nlt_P2P1PdS_PiS0_iyS_S_S_S_S_S_PyS_S1_E5coef7+40];
	ld.shared.f64 	%fd402, [_ZZ22assembly_mass_nlt_P2P1PdS_PiS0_iyS_S_S_S_S_S_PyS_S1_E6base1m+120];
	mul.f64 	%fd403, %fd401, %fd402;
	st.local.f64 	[%rd144+120], %fd403;
	ld.shared.f64 	%fd404, [_ZZ22assembly_mass_nlt_P2P1PdS_PiS0_iyS_S_S_S_S_S_PyS_S1_E6base1m+128];
	mul.f64 	%fd405, %fd401, %fd404;
	st.local.f64 	[%rd144+128], %fd405;
	ld.shared.f64 	%fd406, [_ZZ22assembly_mass_nlt_P2P1PdS_PiS0_iyS_S_S_S_S_S_PyS_S1_E6base1m+136];
	mul.f64 	%fd407, %fd401, %fd406;
	st.local.f64 	[%rd144+136], %fd407;
	ld.shared.f64 	%fd408, [_ZZ22assembly_mass_nlt_P2P1PdS_PiS0_iyS_S_S_S_S_S_PyS_S1_E5coef7+48];
	ld.shared.f64 	%fd409, [_ZZ22assembly_mass_nlt_P2P1PdS_PiS0_iyS_S_S_S_S_S_PyS_S1_E6base1m+144];
	mul.f64 	%fd410, %fd408, %fd409;
	st.local.f64 	[%rd144+144], %fd410;
	ld.shared.f64 	%fd411, [_ZZ22assembly_mass_nlt_P2P1PdS_PiS0_iyS_S_S_S_S_S_PyS_S1_E6base1m+152];
	mul.f64 	%fd412, %fd408, %fd411;
	st.local.f64 	[%rd144+152], %fd412;
	ld.shared.f64 	%fd413, [_ZZ22assembly_mass_nlt_P2P1PdS_PiS0_iyS_S_S_S_S_S_PyS_S1_E6base1m+160];
	mul.f64 	%fd414, %fd408, %fd413;
	st.local.f64 	[%rd144+160], %fd414;
	ld.shared.f64 	%fd5, [_ZZ22assembly_mass_nlt_P2P1PdS_PiS0_iyS_S_S_S_S_S_PyS_S1_E6base2m];
	ld.shared.f64 	%fd6, [_ZZ22assembly_mass_nlt_P2P1PdS_PiS0_iyS_S_S_S_S_S_PyS_S1_E6base2m+8];
	ld.shared.f64 	%fd7, [_ZZ22assembly_mass_nlt_P2P1PdS_PiS0_iyS_S_S_S_S_S_PyS_S1_E6base2m+16];
	ld.shared.f64 	%fd8, [_ZZ22assembly_mass_nlt_P2P1PdS_PiS0_iyS_S_S_S_S_S_PyS_S1_E6base2m+24];
	ld.shared.f64 	%fd9, [_ZZ22assembly_mass_nlt_P2P1PdS_PiS0_iyS_S_S_S_S_S_PyS_S1_E6base2m+32];
	ld.shared.f64 	%fd10, [_ZZ22assembly_mass_nlt_P2P1PdS_PiS0_iyS_S_S_S_S_S_PyS_S1_E6base2m+40];
	ld.shared.f64 	%fd11, [_ZZ22assembly_mass_nlt_P2P1PdS_PiS0_iyS_S_S_S_S_S_PyS_S1_E6base2m+48];
	ld.shared.f64 	%fd12, [_ZZ22assembly_mass_nlt_P2P1PdS_PiS0_iyS_S_S_S_S_S_PyS_S1_E6base2m+56];
	ld.shared.f64 	%fd13, [_ZZ22assembly_mass_nlt_P2P1PdS_PiS0_iyS_S_S_S_S_S_PyS_S1_E6base2m+64];
	ld.shared.f64 	%fd14, [_ZZ22assembly_mass_nlt_P2P1PdS_PiS0_iyS_S_S_S_S_S_PyS_S1_E6base2m+72];
	ld.shared.f64 	%fd15, [_ZZ22assembly_mass_nlt_P2P1PdS_PiS0_iyS_S_S_S_S_S_PyS_S1_E6base2m+80];
	ld.shared.f64 	%fd16, [_ZZ22assembly_mass_nlt_P2P1PdS_PiS0_iyS_S_S_S_S_S_PyS_S1_E6base2m+88];
	ld.shared.f64 	%fd17, [_ZZ22assembly_mass_nlt_P2P1PdS_PiS0_iyS_S_S_S_S_S_PyS_S1_E6base2m+96];
	ld.shared.f64 	%fd18, [_ZZ22assembly_mass_nlt_P2P1PdS_PiS0_iyS_S_S_S_S_S_PyS_S1_E6base2m+104];
	ld.shared.f64 	%fd19, [_ZZ22assembly_mass_nlt_P2P1PdS_PiS0_iyS_S_S_S_S_S_PyS_S1_E6base2m+112];
	ld.shared.f64 	%fd20, [_ZZ22assembly_mass_nlt_P2P1PdS_PiS0_iyS_S_S_S_S_S_PyS_S1_E6base2m+120];
	ld.shared.f64 	%fd21, [_ZZ22assembly_mass_nlt_P2P1PdS_PiS0_iyS_S_S_S_S_S_PyS_S1_E6base2m+128];
	ld.shared.f64 	%fd22, [_ZZ22assembly_mass_nlt_P2P1PdS_PiS0_iyS_S_S_S_S_S_PyS_S1_E6base2m+136];
	ld.shared.f64 	%fd23, [_ZZ22assembly_mass_nlt_P2P1PdS_PiS0_iyS_S_S_S_S_S_PyS_S1_E6base2m+144];
	ld.shared.f64 	%fd24, [_ZZ22assembly_mass_nlt_P2P1PdS_PiS0_iyS_S_S_S_S_S_PyS_S1_E6base2m+152];
	ld.shared.f64 	%fd25, [_ZZ22assembly_mass_nlt_P2P1PdS_PiS0_iyS_S_S_S_S_S_PyS_S1_E6base2m+160];
	ld.shared.f64 	%fd26, [_ZZ22assembly_mass_nlt_P2P1PdS_PiS0_iyS_S_S_S_S_S_PyS_S1_E6base2m+168];
	ld.shared.f64 	%fd27, [_ZZ22assembly_mass_nlt_P2P1PdS_PiS0_iyS_S_S_S_S_S_PyS_S1_E6base2m+176];
	ld.shared.f64 	%fd28, [_ZZ22assembly_mass_nlt_P2P1PdS_PiS0_iyS_S_S_S_S_S_PyS_S1_E6base2m+184];
	ld.shared.f64 	%fd29, [_ZZ22assembly_mass_nlt_P2P1PdS_PiS0_iyS_S_S_S_S_S_PyS_S1_E6base2m+192];
	ld.shared.f64 	%fd30, [_ZZ22assembly_mass_nlt_P2P1PdS_PiS0_iyS_S_S_S_S_S_PyS_S1_E6base2m+200];
	ld.shared.f64 	%fd31, [_ZZ22assembly_mass_nlt_P2P1PdS_PiS0_iyS_S_S_S_S_S_PyS_S1_E6base2m+208];
	ld.shared.f64 	%fd32, [_ZZ22assembly_mass_nlt_P2P1PdS_PiS0_iyS_S_S_S_S_S_PyS_S1_E6base2m+216];
	ld.shared.f64 	%fd33, [_ZZ22assembly_mass_nlt_P2P1PdS_PiS0_iyS_S_S_S_S_S_PyS_S1_E6base2m+224];
	ld.shared.f64 	%fd34, [_ZZ22assembly_mass_nlt_P2P1PdS_PiS0_iyS_S_S_S_S_S_PyS_S1_E6base2m+232];
	ld.shared.f64 	%fd35, [_ZZ22assembly_mass_nlt_P2P1PdS_PiS0_iyS_S_S_S_S_S_PyS_S1_E6base2m+240];
	ld.shared.f64 	%fd36, [_ZZ22assembly_mass_nlt_P2P1PdS_PiS0_iyS_S_S_S_S_S_PyS_S1_E6base2m+248];
	ld.shared.f64 	%fd37, [_ZZ22assembly_mass_nlt_P2P1PdS_PiS0_iyS_S_S_S_S_S_PyS_S1_E6base2m+256];
	ld.shared.f64 	%fd38, [_ZZ22assembly_mass_nlt_P2P1PdS_PiS0_iyS_S_S_S_S_S_PyS_S1_E6base2m+264];
	ld.shared.f64 	%fd39, [_ZZ22assembly_mass_nlt_P2P1PdS_PiS0_iyS_S_S_S_S_S_PyS_S1_E6base2m+272];
	ld.shared.f64 	%fd40, [_ZZ22assembly_mass_nlt_P2P1PdS_PiS0_iyS_S_S_S_S_S_PyS_S1_E6base2m+280];
	ld.shared.f64 	%fd41, [_ZZ22assembly_mass_nlt_P2P1PdS_PiS0_iyS_S_S_S_S_S_PyS_S1_E6base2m+288];
	ld.shared.f64 	%fd42, [_ZZ22assembly_mass_nlt_P2P1PdS_PiS0_iyS_S_S_S_S_S_PyS_S1_E6base2m+296];
	ld.shared.f64 	%fd43, [_ZZ22assembly_mass_nlt_P2P1PdS_PiS0_iyS_S_S_S_S_S_PyS_S1_E6base2m+304];
	ld.shared.f64 	%fd44, [_ZZ22assembly_mass_nlt_P2P1PdS_PiS0_iyS_S_S_S_S_S_PyS_S1_E6base2m+312];
	ld.shared.f64 	%fd45, [_ZZ22assembly_mass_nlt_P2P1PdS_PiS0_iyS_S_S_S_S_S_PyS_S1_E6base2m+320];
	mov.b32 	%r62, 0;
	ld.shared.f64 	%fd46, [_ZZ22assembly_mass_nlt_P2P1PdS_PiS0_iyS_S_S_S_S_S_PyS_S1_E6base2m+328];
	mov.f64 	%fd1750, %fd1749;
	mov.f64 	%fd1751, %fd1749;
	mov.f64 	%fd1752, %fd1749;
	mov.f64 	%fd1753, %fd1749;
	mov.f64 	%fd1754, %fd1749;
	mov.f64 	%fd1755, %fd1749;
	mov.f64 	%fd1756, %fd1749;
	mov.f64 	%fd1757, %fd1749;
	mov.f64 	%fd1758, %fd1749;
	mov.f64 	%fd1759, %fd1749;
	mov.f64 	%fd1760, %fd1749;
	mov.f64 	%fd1761, %fd1749;
	mov.f64 	%fd1762, %fd1749;
	mov.f64 	%fd1763, %fd1749;
	mov.f64 	%fd1764, %fd1749;
	mov.f64 	%fd1765, %fd1749;
	mov.f64 	%fd1766, %fd1749;
	mov.f64 	%fd1767, %fd1749;
	mov.f64 	%fd1768, %fd1749;
	mov.f64 	%fd1769, %fd1749;
	mov.f64 	%fd1770, %fd1749;
	mov.f64 	%fd1771, %fd1749;
	mov.f64 	%fd1772, %fd1749;
	mov.f64 	%fd1773, %fd1749;
	mov.f64 	%fd1774, %fd1749;
	mov.f64 	%fd1775, %fd1749;
	mov.f64 	%fd1776, %fd1749;
	mov.f64 	%fd1777, %fd1749;
	mov.f64 	%fd1778, %fd1749;
	mov.f64 	%fd1779, %fd1749;
	mov.f64 	%fd1780, %fd1749;
	mov.f64 	%fd1781, %fd1749;
	mov.f64 	%fd1782, %fd1749;
	mov.f64 	%fd1783, %fd1749;
	mov.f64 	%fd1784, %fd1749;
$L__BB1_4:
	ld.param.u64 	%rd280, [_Z22assembly_mass_nlt_P2P1PdS_PiS0_iyS_S_S_S_S_S_PyS_S1__param_6];
	ld.local.f64 	%fd415, [%rd290+-72];
	mul.f64 	%fd416, %fd415, %fd5;
	mul.f64 	%fd417, %fd415, %fd6;
	mul.f64 	%fd418, %fd415, %fd7;
	mul.f64 	%fd419, %fd415, %fd8;
	mul.f64 	%fd420, %fd415, %fd9;
	mul.f64 	%fd421, %fd415, %fd10;
	ld.local.f64 	%fd422, [%rd290+-48];
	mul.f64 	%fd423, %fd422, %fd11;
	mul.f64 	%fd424, %fd422, %fd12;
	mul.f64 	%fd425, %fd422, %fd13;
	mul.f64 	%fd426, %fd422, %fd14;
	mul.f64 	%fd427, %fd422, %fd15;
	mul.f64 	%fd428, %fd422, %fd16;
	ld.local.f64 	%fd429, [%rd290+-24];
	mul.f64 	%fd430, %fd429, %fd17;
	mul.f64 	%fd431, %fd429, %fd18;
	mul.f64 	%fd432, %fd429, %fd19;
	mul.f64 	%fd433, %fd429, %fd20;
	mul.f64 	%fd434, %fd429, %fd21;
	mul.f64 	%fd435, %fd429, %fd22;
	ld.local.f64 	%fd436, [%rd290];
	mul.f64 	%fd437, %fd436, %fd23;
	mul.f64 	%fd438, %fd436, %fd24;
	mul.f64 	%fd439, %fd436, %fd25;
	mul.f64 	%fd440, %fd436, %fd26;
	mul.f64 	%fd441, %fd436, %fd27;
	mul.f64 	%fd442, %fd436, %fd28;
	ld.local.f64 	%fd443, [%rd290+24];
	mul.f64 	%fd444, %fd443, %fd29;
	mul.f64 	%fd445, %fd443, %fd30;
	mul.f64 	%fd446, %fd443, %fd31;
	mul.f64 	%fd447, %fd443, %fd32;
	mul.f64 	%fd448, %fd443, %fd33;
	mul.f64 	%fd449, %fd443, %fd34;
	ld.local.f64 	%fd450, [%rd290+48];
	mul.f64 	%fd451, %fd450, %fd35;
	mul.f64 	%fd452, %fd450, %fd36;
	mul.f64 	%fd453, %fd450, %fd37;
	mul.f64 	%fd454, %fd450, %fd38;
	mul.f64 	%fd455, %fd450, %fd39;
	mul.f64 	%fd456, %fd450, %fd40;
	ld.local.f64 	%fd457, [%rd290+72];
	mul.f64 	%fd458, %fd457, %fd41;
	mul.f64 	%fd459, %fd457, %fd42;
	mul.f64 	%fd460, %fd457, %fd43;
	mul.f64 	%fd461, %fd457, %fd44;
	mul.f64 	%fd462, %fd457, %fd45;
	mul.f64 	%fd463, %fd457, %fd46;
	fma.rn.f64 	%fd464, %fd416, %fd5, 0d0000000000000000;
	fma.rn.f64 	%fd465, %fd423, %fd11, %fd464;
	fma.rn.f64 	%fd466, %fd430, %fd17, %fd465;
	fma.rn.f64 	%fd467, %fd437, %fd23, %fd466;
	fma.rn.f64 	%fd468, %fd444, %fd29, %fd467;
	fma.rn.f64 	%fd469, %fd451, %fd35, %fd468;
	fma.rn.f64 	%fd470, %fd458, %fd41, %fd469;
	fma.rn.f64 	%fd471, %fd416, %fd6, 0d0000000000000000;
	fma.rn.f64 	%fd472, %fd423, %fd12, %fd471;
	fma.rn.f64 	%fd473, %fd430, %fd18, %fd472;
	fma.rn.f64 	%fd474, %fd437, %fd24, %fd473;
	fma.rn.f64 	%fd475, %fd444, %fd30, %fd474;
	fma.rn.f64 	%fd476, %fd451, %fd36, %fd475;
	fma.rn.f64 	%fd477, %fd458, %fd42, %fd476;
	fma.rn.f64 	%fd478, %fd416, %fd7, 0d0000000000000000;
	fma.rn.f64 	%fd479, %fd423, %fd13, %fd478;
	fma.rn.f64 	%fd480, %fd430, %fd19, %fd479;
	fma.rn.f64 	%fd481, %fd437, %fd25, %fd480;
	fma.rn.f64 	%fd482, %fd444, %fd31, %fd481;
	fma.rn.f64 	%fd483, %fd451, %fd37, %fd482;
	fma.rn.f64 	%fd484, %fd458, %fd43, %fd483;
	fma.rn.f64 	%fd485, %fd416, %fd8, 0d0000000000000000;
	fma.rn.f64 	%fd486, %fd423, %fd14, %fd485;
	fma.rn.f64 	%fd487, %fd430, %fd20, %fd486;
	fma.rn.f64 	%fd488, %fd437, %fd26, %fd487;
	fma.rn.f64 	%fd489, %fd444, %fd32, %fd488;
	fma.rn.f64 	%fd490, %fd451, %fd38, %fd489;
	fma.rn.f64 	%fd491, %fd458, %fd44, %fd490;
	fma.rn.f64 	%fd492, %fd416, %fd9, 0d0000000000000000;
	fma.rn.f64 	%fd493, %fd423, %fd15, %fd492;
	fma.rn.f64 	%fd494, %fd430, %fd21, %fd493;
	fma.rn.f64 	%fd495, %fd437, %fd27, %fd494;
	fma.rn.f64 	%fd496, %fd444, %fd33, %fd495;
	fma.rn.f64 	%fd497, %fd451, %fd39, %fd496;
	fma.rn.f64 	%fd498, %fd458, %fd45, %fd497;
	fma.rn.f64 	%fd499, %fd416, %fd10, 0d0000000000000000;
	fma.rn.f64 	%fd500, %fd423, %fd16, %fd499;
	fma.rn.f64 	%fd501, %fd430, %fd22, %fd500;
	fma.rn.f64 	%fd502, %fd437, %fd28, %fd501;
	fma.rn.f64 	%fd503, %fd444, %fd34, %fd502;
	fma.rn.f64 	%fd504, %fd451, %fd40, %fd503;
	fma.rn.f64 	%fd505, %fd458, %fd46, %fd504;
	fma.rn.f64 	%fd506, %fd417, %fd5, 0d0000000000000000;
	fma.rn.f64 	%fd507, %fd424, %fd11, %fd506;
	fma.rn.f64 	%fd508, %fd431, %fd17, %fd507;
	fma.rn.f64 	%fd509, %fd438, %fd23, %fd508;
	fma.rn.f64 	%fd510, %fd445, %fd29, %fd509;
	fma.rn.f64 	%fd511, %fd452, %fd35, %fd510;
	fma.rn.f64 	%fd512, %fd459, %fd41, %fd511;
	fma.rn.f64 	%fd513, %fd417, %fd6, 0d0000000000000000;
	fma.rn.f64 	%fd514, %fd424, %fd12, %fd513;
	fma.rn.f64 	%fd515, %fd431, %fd18, %fd514;
	fma.rn.f64 	%fd516, %fd438, %fd24, %fd515;
	fma.rn.f64 	%fd517, %fd445, %fd30, %fd516;
	fma.rn.f64 	%fd518, %fd452, %fd36, %fd517;
	fma.rn.f64 	%fd519, %fd459, %fd42, %fd518;
	fma.rn.f64 	%fd520, %fd417, %fd7, 0d0000000000000000;
	fma.rn.f64 	%fd521, %fd424, %fd13, %fd520;
	fma.rn.f64 	%fd522, %fd431, %fd19, %fd521;
	fma.rn.f64 	%fd523, %fd438, %fd25, %fd522;
	fma.rn.f64 	%fd524, %fd445, %fd31, %fd523;
	fma.rn.f64 	%fd525, %fd452, %fd37, %fd524;
	fma.rn.f64 	%fd526, %fd459, %fd43, %fd525;
	fma.rn.f64 	%fd527, %fd417, %fd8, 0d0000000000000000;
	fma.rn.f64 	%fd528, %fd424, %fd14, %fd527;
	fma.rn.f64 	%fd529, %fd431, %fd20, %fd528;
	fma.rn.f64 	%fd530, %fd438, %fd26, %fd529;
	fma.rn.f64 	%fd531, %fd445, %fd32, %fd530;
	fma.rn.f64 	%fd532, %fd452, %fd38, %fd531;
	fma.rn.f64 	%fd533, %fd459, %fd44, %fd532;
	fma.rn.f64 	%fd534, %fd417, %fd9, 0d0000000000000000;
	fma.rn.f64 	%fd535, %fd424, %fd15, %fd534;
	fma.rn.f64 	%fd536, %fd431, %fd21, %fd535;
	fma.rn.f64 	%fd537, %fd438, %fd27, %fd536;
	fma.rn.f64 	%fd538, %fd445, %fd33, %fd537;
	fma.rn.f64 	%fd539, %fd452, %fd39, %fd538;
	fma.rn.f64 	%fd540, %fd459, %fd45, %fd539;
	fma.rn.f64 	%fd541, %fd417, %fd10, 0d0000000000000000;
	fma.rn.f64 	%fd542, %fd424, %fd16, %fd541;
	fma.rn.f64 	%fd543, %fd431, %fd22, %fd542;
	fma.rn.f64 	%fd544, %fd438, %fd28, %fd543;
	fma.rn.f64 	%fd545, %fd445, %fd34, %fd544;
	fma.rn.f64 	%fd546, %fd452, %fd40, %fd545;
	fma.rn.f64 	%fd547, %fd459, %fd46, %fd546;
	fma.rn.f64 	%fd548, %fd418, %fd5, 0d0000000000000000;
	fma.rn.f64 	%fd549, %fd425, %fd11, %fd548;
	fma.rn.f64 	%fd550, %fd432, %fd17, %fd549;
	fma.rn.f64 	%fd551, %fd439, %fd23, %fd550;
	fma.rn.f64 	%fd552, %fd446, %fd29, %fd551;
	fma.rn.f64 	%fd553, %fd453, %fd35, %fd552;
	fma.rn.f64 	%fd554, %fd460, %fd41, %fd553;
	fma.rn.f64 	%fd555, %fd418, %fd6, 0d0000000000000000;
	fma.rn.f64 	%fd556, %fd425, %fd12, %fd555;
	fma.rn.f64 	%fd557, %fd432, %fd18, %fd556;
	fma.rn.f64 	%fd558, %fd439, %fd24, %fd557;
	fma.rn.f64 	%fd559, %fd446, %fd30, %fd558;
	fma.rn.f64 	%fd560, %fd453, %fd36, %fd559;
	fma.rn.f64 	%fd561, %fd460, %fd42, %fd560;
	fma.rn.f64 	%fd562, %fd418, %fd7, 0d0000000000000000;
	fma.rn.f64 	%fd563, %fd425, %fd13, %fd562;
	fma.rn.f64 	%fd564, %fd432, %fd19, %fd563;
	fma.rn.f64 	%fd565, %fd439, %fd25, %fd564;
	fma.rn.f64 	%fd566, %fd446, %fd31, %fd565;
	fma.rn.f64 	%fd567, %fd453, %fd37, %fd566;
	fma.rn.f64 	%fd568, %fd460, %fd43, %fd567;
	fma.rn.f64 	%fd569, %fd418, %fd8, 0d0000000000000000;
	fma.rn.f64 	%fd570, %fd425, %fd14, %fd569;
	fma.rn.f64 	%fd571, %fd432, %fd20, %fd570;
	fma.rn.f64 	%fd572, %fd439, %fd26, %fd571;
	fma.rn.f64 	%fd573, %fd446, %fd32, %fd572;
	fma.rn.f64 	%fd574, %fd453, %fd38, %fd573;
	fma.rn.f64 	%fd575, %fd460, %fd44, %fd574;
	fma.rn.f64 	%fd576, %fd418, %fd9, 0d0000000000000000;
	fma.rn.f64 	%fd577, %fd425, %fd15, %fd576;
	fma.rn.f64 	%fd578, %fd432, %fd21, %fd577;
	fma.rn.f64 	%fd579, %fd439, %fd27, %fd578;
	fma.rn.f64 	%fd580, %fd446, %fd33, %fd579;
	fma.rn.f64 	%fd581, %fd453, %fd39, %fd580;
	fma.rn.f64 	%fd582, %fd460, %fd45, %fd581;
	fma.rn.f64 	%fd583, %fd418, %fd10, 0d0000000000000000;
	fma.rn.f64 	%fd584, %fd425, %fd16, %fd583;
	fma.rn.f64 	%fd585, %fd432, %fd22, %fd584;
	fma.rn.f64 	%fd586, %fd439, %fd28, %fd585;
	fma.rn.f64 	%fd587, %fd446, %fd34, %fd586;
	fma.rn.f64 	%fd588, %fd453, %fd40, %fd587;
	fma.rn.f64 	%fd589, %fd460, %fd46, %fd588;
	fma.rn.f64 	%fd590, %fd419, %fd5, 0d0000000000000000;
	fma.rn.f64 	%fd591, %fd426, %fd11, %fd590;
	fma.rn.f64 	%fd592, %fd433, %fd17, %fd591;
	fma.rn.f64 	%fd593, %fd440, %fd23, %fd592;
	fma.rn.f64 	%fd594, %fd447, %fd29, %fd593;
	fma.rn.f64 	%fd595, %fd454, %fd35, %fd594;
	fma.rn.f64 	%fd596, %fd461, %fd41, %fd595;
	fma.rn.f64 	%fd597, %fd419, %fd6, 0d0000000000000000;
	fma.rn.f64 	%fd598, %fd426, %fd12, %fd597;
	fma.rn.f64 	%fd599, %fd433, %fd18, %fd598;
	fma.rn.f64 	%fd600, %fd440, %fd24, %fd599;
	fma.rn.f64 	%fd601, %fd447, %fd30, %fd600;
	fma.rn.f64 	%fd602, %fd454, %fd36, %fd601;
	fma.rn.f64 	%fd603, %fd461, %fd42, %fd602;
	fma.rn.f64 	%fd604, %fd419, %fd7, 0d0000000000000000;
	fma.rn.f64 	%fd605, %fd426, %fd13, %fd604;
	fma.rn.f64 	%fd606, %fd433, %fd19, %fd605;
	fma.rn.f64 	%fd607, %fd440, %fd25, %fd606;
	fma.rn.f64 	%fd608, %fd447, %fd31, %fd607;
	fma.rn.f64 	%fd609, %fd454, %fd37, %fd608;
	fma.rn.f64 	%fd610, %fd461, %fd43, %fd609;
	fma.rn.f64 	%fd611, %fd419, %fd8, 0d0000000000000000;
	fma.rn.f64 	%fd612, %fd426, %fd14, %fd611;
	fma.rn.f64 	%fd613, %fd433, %fd20, %fd612;
	fma.rn.f64 	%fd614, %fd440, %fd26, %fd613;
	fma.rn.f64 	%fd615, %fd447, %fd32, %fd614;
	fma.rn.f64 	%fd616, %fd454, %fd38, %fd615;
	fma.rn.f64 	%fd617, %fd461, %fd44, %fd616;
	fma.rn.f64 	%fd618, %fd419, %fd9, 0d0000000000000000;
	fma.rn.f64 	%fd619, %fd426, %fd15, %fd618;
	fma.rn.f64 	%fd620, %fd433, %fd21, %fd619;
	fma.rn.f64 	%fd621, %fd440, %fd27, %fd620;
	fma.rn.f64 	%fd622, %fd447, %fd33, %fd621;
	fma.rn.f64 	%fd623, %fd454, %fd39, %fd622;
	fma.rn.f64 	%fd624, %fd461, %fd45, %fd623;
	fma.rn.f64 	%fd625, %fd419, %fd10, 0d0000000000000000;
	fma.rn.f64 	%fd626, %fd426, %fd16, %fd625;
	fma.rn.f64 	%fd627, %fd433, %fd22, %fd626;
	fma.rn.f64 	%fd628, %fd440, %fd28, %fd627;
	fma.rn.f64 	%fd629, %fd447, %fd34, %fd628;
	fma.rn.f64 	%fd630, %fd454, %fd40, %fd629;
	fma.rn.f64 	%fd631, %fd461, %fd46, %fd630;
	fma.rn.f64 	%fd632, %fd420, %fd5, 0d0000000000000000;
	fma.rn.f64 	%fd633, %fd427, %fd11, %fd632;
	fma.rn.f64 	%fd634, %fd434, %fd17, %fd633;
	fma.rn.f64 	%fd635, %fd441, %fd23, %fd634;
	fma.rn.f64 	%fd636, %fd448, %fd29, %fd635;
	fma.rn.f64 	%fd637, %fd455, %fd35, %fd636;
	fma.rn.f64 	%fd638, %fd462, %fd41, %fd637;
	fma.rn.f64 	%fd639, %fd420, %fd6, 0d0000000000000000;
	fma.rn.f64 	%fd640, %fd427, %fd12, %fd639;
	fma.rn.f64 	%fd641, %fd434, %fd18, %fd640;
	fma.rn.f64 	%fd642, %fd441, %fd24, %fd641;
	fma.rn.f64 	%fd643, %fd448, %fd30, %fd642;
	fma.rn.f64 	%fd644, %fd455, %fd36, %fd643;
	fma.rn.f64 	%fd645, %fd462, %fd42, %fd644;
	fma.rn.f64 	%fd646, %fd420, %fd7, 0d0000000000000000;
	fma.rn.f64 	%fd647, %fd427, %fd13, %fd646;
	fma.rn.f64 	%fd648, %fd434, %fd19, %fd647;
	fma.rn.f64 	%fd649, %fd441, %fd25, %fd648;
	fma.rn.f64 	%fd650, %fd448, %fd31, %fd649;
	fma.rn.f64 	%fd651, %fd455, %fd37, %fd650;
	fma.rn.f64 	%fd652, %fd462, %fd43, %fd651;
	fma.rn.f64 	%fd653, %fd420, %fd8, 0d0000000000000000;
	fma.rn.f64 	%fd654, %fd427, %fd14, %fd653;
	fma.rn.f64 	%fd655, %fd434, %fd20, %fd654;
	fma.rn.f64 	%fd656, %fd441, %fd26, %fd655;
	fma.rn.f64 	%fd657, %fd448, %fd32, %fd656;
	fma.rn.f64 	%fd658, %fd455, %fd38, %fd657;
	fma.rn.f64 	%fd659, %fd462, %fd44, %fd658;
	fma.rn.f64 	%fd660, %fd420, %fd9, 0d0000000000000000;
	fma.rn.f64 	%fd661, %fd427, %fd15, %fd660;
	fma.rn.f64 	%fd662, %fd434, %fd21, %fd661;
	fma.rn.f64 	%fd663, %fd441, %fd27, %fd662;
	fma.rn.f64 	%fd664, %fd448, %fd33, %fd663;
	fma.rn.f64 	%fd665, %fd455, %fd39, %fd664;
	fma.rn.f64 	%fd666, %fd462, %fd45, %fd665;
	fma.rn.f64 	%fd667, %fd420, %fd10, 0d0000000000000000;
	fma.rn.f64 	%fd668, %fd427, %fd16, %fd667;
	fma.rn.f64 	%fd669, %fd434, %fd22, %fd668;
	fma.rn.f64 	%fd670, %fd441, %fd28, %fd669;
	fma.rn.f64 	%fd671, %fd448, %fd34, %fd670;
	fma.rn.f64 	%fd672, %fd455, %fd40, %fd671;
	fma.rn.f64 	%fd673, %fd462, %fd46, %fd672;
	fma.rn.f64 	%fd674, %fd421, %fd5, 0d0000000000000000;
	fma.rn.f64 	%fd675, %fd428, %fd11, %fd674;
	fma.rn.f64 	%fd676, %fd435, %fd17, %fd675;
	fma.rn.f64 	%fd677, %fd442, %fd23, %fd676;
	fma.rn.f64 	%fd678, %fd449, %fd29, %fd677;
	fma.rn.f64 	%fd679, %fd456, %fd35, %fd678;
	fma.rn.f64 	%fd680, %fd463, %fd41, %fd679;
	fma.rn.f64 	%fd681, %fd421, %fd6, 0d0000000000000000;
	fma.rn.f64 	%fd682, %fd428, %fd12, %fd681;
	fma.rn.f64 	%fd683, %fd435, %fd18, %fd682;
	fma.rn.f64 	%fd684, %fd442, %fd24, %fd683;
	fma.rn.f64 	%fd685, %fd449, %fd30, %fd684;
	fma.rn.f64 	%fd686, %fd456, %fd36, %fd685;
	fma.rn.f64 	%fd687, %fd463, %fd42, %fd686;
	fma.rn.f64 	%fd688, %fd421, %fd7, 0d0000000000000000;
	fma.rn.f64 	%fd689, %fd428, %fd13, %fd688;
	fma.rn.f64 	%fd690, %fd435, %fd19, %fd689;
	fma.rn.f64 	%fd691, %fd442, %fd25, %fd690;
	fma.rn.f64 	%fd692, %fd449, %fd31, %fd691;
	fma.rn.f64 	%fd693, %fd456, %fd37, %fd692;
	fma.rn.f64 	%fd694, %fd463, %fd43, %fd693;
	fma.rn.f64 	%fd695, %fd421, %fd8, 0d0000000000000000;
	fma.rn.f64 	%fd696, %fd428, %fd14, %fd695;
	fma.rn.f64 	%fd697, %fd435, %fd20, %fd696;
	fma.rn.f64 	%fd698, %fd442, %fd26, %fd697;
	fma.rn.f64 	%fd699, %fd449, %fd32, %fd698;
	fma.rn.f64 	%fd700, %fd456, %fd38, %fd699;
	fma.rn.f64 	%fd701, %fd463, %fd44, %fd700;
	fma.rn.f64 	%fd702, %fd421, %fd9, 0d0000000000000000;
	fma.rn.f64 	%fd703, %fd428, %fd15, %fd702;
	fma.rn.f64 	%fd704, %fd435, %fd21, %fd703;
	fma.rn.f64 	%fd705, %fd442, %fd27, %fd704;
	fma.rn.f64 	%fd706, %fd449, %fd33, %fd705;
	fma.rn.f64 	%fd707, %fd456, %fd39, %fd706;
	fma.rn.f64 	%fd708, %fd463, %fd45, %fd707;
	fma.rn.f64 	%fd709, %fd421, %fd10, 0d0000000000000000;
	fma.rn.f64 	%fd710, %fd428, %fd16, %fd709;
	fma.rn.f64 	%fd711, %fd435, %fd22, %fd710;
	fma.rn.f64 	%fd712, %fd442, %fd28, %fd711;
	fma.rn.f64 	%fd713, %fd449, %fd34, %fd712;
	fma.rn.f64 	%fd714, %fd456, %fd40, %fd713;
	fma.rn.f64 	%fd715, %fd463, %fd46, %fd714;
	ld.shared.u32 	%r33, [%r61];
	cvta.to.global.u64 	%rd161, %rd280;
	mul.wide.s32 	%rd162, %r33, 8;
	add.s64 	%rd163, %rd161, %rd162;
	ld.global.f64 	%fd716, [%rd163];
	mul.f64 	%fd717, %fd1, %fd4;
	mul.f64 	%fd718, %fd2, %fd3;
	sub.f64 	%fd719, %fd717, %fd718;
	mul.f64 	%fd720, %fd719, %fd470;
	fma.rn.f64 	%fd1784, %fd720, %fd716, %fd1784;
	mul.f64 	%fd721, %fd719, %fd477;
	fma.rn.f64 	%fd1783, %fd721, %fd716, %fd1783;
	mul.f64 	%fd722, %fd719, %fd484;
	fma.rn.f64 	%fd1782, %fd722, %fd716, %fd1782;
	mul.f64 	%fd723, %fd719, %fd491;
	fma.rn.f64 	%fd1781, %fd723, %fd716, %fd1781;
	mul.f64 	%fd724, %fd719, %fd498;
	fma.rn.f64 	%fd1780, %fd724, %fd716, %fd1780;
	mul.f64 	%fd725, %fd719, %fd505;
	fma.rn.f64 	%fd1779, %fd725, %fd716, %fd1779;
	mul.f64 	%fd726, %fd719, %fd512;
	fma.rn.f64 	%fd1778, %fd726, %fd716, %fd1778;
	mul.f64 	%fd727, %fd719, %fd519;
	fma.rn.f64 	%fd1777, %fd727, %fd716, %fd1777;
	mul.f64 	%fd728, %fd719, %fd526;
	fma.rn.f64 	%fd1776, %fd728, %fd716, %fd1776;
	mul.f64 	%fd729, %fd719, %fd533;
	fma.rn.f64 	%fd1775, %fd729, %fd716, %fd1775;
	mul.f64 	%fd730, %fd719, %fd540;
	fma.rn.f64 	%fd1774, %fd730, %fd716, %fd1774;
	mul.f64 	%fd731, %fd719, %fd547;
	fma.rn.f64 	%fd1773, %fd731, %fd716, %fd1773;
	mul.f64 	%fd732, %fd719, %fd554;
	fma.rn.f64 	%fd1772, %fd732, %fd716, %fd1772;
	mul.f64 	%fd733, %fd719, %fd561;
	fma.rn.f64 	%fd1771, %fd733, %fd716, %fd1771;
	mul.f64 	%fd734, %fd719, %fd568;
	fma.rn.f64 	%fd1770, %fd734, %fd716, %fd1770;
	mul.f64 	%fd735, %fd719, %fd575;
	fma.rn.f64 	%fd1769, %fd735, %fd716, %fd1769;
	mul.f64 	%fd736, %fd719, %fd582;
	fma.rn.f64 	%fd1768, %fd736, %fd716, %fd1768;
	mul.f64 	%fd737, %fd719, %fd589;
	fma.rn.f64 	%fd1767, %fd737, %fd716, %fd1767;
	mul.f64 	%fd738, %fd719, %fd596;
	fma.rn.f64 	%fd1766, %fd738, %fd716, %fd1766;
	mul.f64 	%fd739, %fd719, %fd603;
	fma.rn.f64 	%fd1765, %fd739, %fd716, %fd1765;
	mul.f64 	%fd740, %fd719, %fd610;
	fma.rn.f64 	%fd1764, %fd740, %fd716, %fd1764;
	mul.f64 	%fd741, %fd719, %fd617;
	fma.rn.f64 	%fd1763, %fd741, %fd716, %fd1763;
	mul.f64 	%fd742, %fd719, %fd624;
	fma.rn.f64 	%fd1762, %fd742, %fd716, %fd1762;
	mul.f64 	%fd743, %fd719, %fd631;
	fma.rn.f64 	%fd1761, %fd743, %fd716, %fd1761;
	mul.f64 	%fd744, %fd719, %fd638;
	fma.rn.f64 	%fd1760, %fd744, %fd716, %fd1760;
	mul.f64 	%fd745, %fd719, %fd645;
	fma.rn.f64 	%fd1759, %fd745, %fd716, %fd1759;
	mul.f64 	%fd746, %fd719, %fd652;
	fma.rn.f64 	%fd1758, %fd746, %fd716, %fd1758;
	mul.f64 	%fd747, %fd719, %fd659;
	fma.rn.f64 	%fd1757, %fd747, %fd716, %fd1757;
	mul.f64 	%fd748, %fd719, %fd666;
	fma.rn.f64 	%fd1756, %fd748, %fd716, %fd1756;
	mul.f64 	%fd749, %fd719, %fd673;
	fma.rn.f64 	%fd1755, %fd749, %fd716, %fd1755;
	mul.f64 	%fd750, %fd719, %fd680;
	fma.rn.f64 	%fd1754, %fd750, %fd716, %fd1754;
	mul.f64 	%fd751, %fd719, %fd687;
	fma.rn.f64 	%fd1753, %fd751, %fd716, %fd1753;
	mul.f64 	%fd752, %fd719, %fd694;
	fma.rn.f64 	%fd1752, %fd752, %fd716, %fd1752;
	mul.f64 	%fd753, %fd719, %fd701;
	fma.rn.f64 	%fd1751, %fd753, %fd716, %fd1751;
	mul.f64 	%fd754, %fd719, %fd708;
	fma.rn.f64 	%fd1750, %fd754, %fd716, %fd1750;
	mul.f64 	%fd755, %fd719, %fd715;
	fma.rn.f64 	%fd1749, %fd755, %fd716, %fd1749;
	add.s32 	%r62, %r62, 1;
	add.s32 	%r61, %r61, 4;
	add.s64 	%rd290, %rd290, 8;
	setp.ne.s32 	%p3, %r62, 3;
	@%p3 bra 	$L__BB1_4;
	ld.param.u64 	%rd287, [_Z22assembly_mass_nlt_P2P1PdS_PiS0_iyS_S_S_S_S_S_PyS_S1__param_12];
	ld.param.u64 	%rd286, [_Z22assembly_mass_nlt_P2P1PdS_PiS0_iyS_S_S_S_S_S_PyS_S1__param_11];
	ld.param.u64 	%rd285, [_Z22assembly_mass_nlt_P2P1PdS_PiS0_iyS_S_S_S_S_S_PyS_S1__param_10];
	ld.param.u64 	%rd284, [_Z22assembly_mass_nlt_P2P1PdS_PiS0_iyS_S_S_S_S_S_PyS_S1__param_9];
	ld.param.u64 	%rd283, [_Z22assembly_mass_nlt_P2P1PdS_PiS0_iyS_S_S_S_S_S_PyS_S1__param_8];
	ld.param.u64 	%rd282, [_Z22assembly_mass_nlt_P2P1PdS_PiS0_iyS_S_S_S_S_S_PyS_S1__param_7];
	ld.param.u64 	%rd278, [_Z22assembly_mass_nlt_P2P1PdS_PiS0_iyS_S_S_S_S_S_PyS_S1__param_5];
	cvta.to.global.u64 	%rd164, %rd285;
	cvta.to.global.u64 	%rd165, %rd283;
	cvta.to.global.u64 	%rd166, %rd284;
	cvta.to.global.u64 	%rd167, %rd282;
	mov.u32 	%r35, %ctaid.x;
	mov.u32 	%r36, %ntid.x;
	mov.u32 	%r37, %tid.x;
	mad.lo.s32 	%r38, %r35, %r36, %r37;
	mul.lo.s32 	%r39, %r38, 36;
	cvt.s64.s32 	%rd168, %r3;
	mul.lo.s64 	%rd169, %rd278, %rd168;
	cvta.to.global.u64 	%rd170, %rd286;
	mul.wide.s32 	%rd171, %r39, 8;
	add.s64 	%rd172, %rd170, %rd171;
	st.global.f64 	[%rd172], %fd1784;
	add.s64 	%rd173, %rd169, %rd168;
	cvta.to.global.u64 	%rd174, %rd287;
	add.s64 	%rd175, %rd174, %rd171;
	st.global.u64 	[%rd175], %rd173;
	st.global.f64 	[%rd172+8], %fd1783;
	cvt.s64.s32 	%rd176, %r4;
	add.s64 	%rd177, %rd169, %rd176;
	st.global.u64 	[%rd175+8], %rd177;
	st.global.f64 	[%rd172+16], %fd1782;
	cvt.s64.s32 	%rd178, %r5;
	add.s64 	%rd179, %rd169, %rd178;
	st.global.u64 	[%rd175+16], %rd179;
	st.global.f64 	[%rd172+24], %fd1781;
	cvt.s64.s32 	%rd180, %r6;
	add.s64 	%rd181, %rd169, %rd180;
	st.global.u64 	[%rd175+24], %rd181;
	st.global.f64 	[%rd172+32], %fd1780;
	cvt.s64.s32 	%rd182, %r7;
	add.s64 	%rd183, %rd169, %rd182;
	st.global.u64 	[%rd175+32], %rd183;
	st.global.f64 	[%rd172+40], %fd1779;
	cvt.s64.s32 	%rd184, %r8;
	add.s64 	%rd185, %rd169, %rd184;
	st.global.u64 	[%rd175+40], %rd185;
	mul.lo.s64 	%rd186, %rd278, %rd176;
	st.global.f64 	[%rd172+48], %fd1778;
	add.s64 	%rd187, %rd186, %rd168;
	st.global.u64 	[%rd175+48], %rd187;
	st.global.f64 	[%rd172+56], %fd1777;
	add.s64 	%rd188, %rd186, %rd176;
	st.global.u64 	[%rd175+56], %rd188;
	st.global.f64 	[%rd172+64], %fd1776;
	add.s64 	%rd189, %rd186, %rd178;
	st.global.u64 	[%rd175+64], %rd189;
	st.global.f64 	[%rd172+72], %fd1775;
	add.s64 	%rd190, %rd186, %rd180;
	st.global.u64 	[%rd175+72], %rd190;
	st.global.f64 	[%rd172+80], %fd1774;
	add.s64 	%rd191, %rd186, %rd182;
	st.global.u64 	[%rd175+80], %rd191;
	st.global.f64 	[%rd172+88], %fd1773;
	add.s64 	%rd192, %rd186, %rd184;
	st.global.u64 	[%rd175+88], %rd192;
	mul.lo.s64 	%rd193, %rd278, %rd178;
	st.global.f64 	[%rd172+96], %fd1772;
	add.s64 	%rd194, %rd193, %rd168;
	st.global.u64 	[%rd175+96], %rd194;
	st.global.f64 	[%rd172+104], %fd1771;
	add.s64 	%rd195, %rd193, %rd176;
	st.global.u64 	[%rd175+104], %rd195;
	st.global.f64 	[%rd172+112], %fd1770;
	add.s64 	%rd196, %rd193, %rd178;
	st.global.u64 	[%rd175+112], %rd196;
	st.global.f64 	[%rd172+120], %fd1769;
	add.s64 	%rd197, %rd193, %rd180;
	st.global.u64 	[%rd175+120], %rd197;
	st.global.f64 	[%rd172+128], %fd1768;
	add.s64 	%rd198, %rd193, %rd182;
	st.global.u64 	[%rd175+128], %rd198;
	st.global.f64 	[%rd172+136], %fd1767;
	add.s64 	%rd199, %rd193, %rd184;
	st.global.u64 	[%rd175+136], %rd199;
	mul.lo.s64 	%rd200, %rd278, %rd180;
	st.global.f64 	[%rd172+144], %fd1766;
	add.s64 	%rd201, %rd200, %rd168;
	st.global.u64 	[%rd175+144], %rd201;
	st.global.f64 	[%rd172+152], %fd1765;
	add.s64 	%rd202, %rd200, %rd176;
	st.global.u64 	[%rd175+152], %rd202;
	st.global.f64 	[%rd172+160], %fd1764;
	add.s64 	%rd203, %rd200, %rd178;
	st.global.u64 	[%rd175+160], %rd203;
	st.global.f64 	[%rd172+168], %fd1763;
	add.s64 	%rd204, %rd200, %rd180;
	st.global.u64 	[%rd175+168], %rd204;
	st.global.f64 	[%rd172+176], %fd1762;
	add.s64 	%rd205, %rd200, %rd182;
	st.global.u64 	[%rd175+176], %rd205;
	st.global.f64 	[%rd172+184], %fd1761;
	add.s64 	%rd206, %rd200, %rd184;
	st.global.u64 	[%rd175+184], %rd206;
	mul.lo.s64 	%rd207, %rd278, %rd182;
	st.global.f64 	[%rd172+192], %fd1760;
	add.s64 	%rd208, %rd207, %rd168;
	st.global.u64 	[%rd175+192], %rd208;
	st.global.f64 	[%rd172+200], %fd1759;
	add.s64 	%rd209, %rd207, %rd176;
	st.global.u64 	[%rd175+200], %rd209;
	st.global.f64 	[%rd172+208], %fd1758;
	add.s64 	%rd210, %rd207, %rd178;
	st.global.u64 	[%rd175+208], %rd210;
	st.global.f64 	[%rd172+216], %fd1757;
	add.s64 	%rd211, %rd207, %rd180;
	st.global.u64 	[%rd175+216], %rd211;
	st.global.f64 	[%rd172+224], %fd1756;
	add.s64 	%rd212, %rd207, %rd182;
	st.global.u64 	[%rd175+224], %rd212;
	st.global.f64 	[%rd172+232], %fd1755;
	add.s64 	%rd213, %rd207, %rd184;
	st.global.u64 	[%rd175+232], %rd213;
	mul.lo.s64 	%rd214, %rd278, %rd184;
	st.global.f64 	[%rd172+240], %fd1754;
	add.s64 	%rd215, %rd214, %rd168;
	st.global.u64 	[%rd175+240], %rd215;
	st.global.f64 	[%rd172+248], %fd1753;
	add.s64 	%rd216, %rd214, %rd176;
	st.global.u64 	[%rd175+248], %rd216;
	st.global.f64 	[%rd172+256], %fd1752;
	add.s64 	%rd217, %rd214, %rd178;
	st.global.u64 	[%rd175+256], %rd217;
	st.global.f64 	[%rd172+264], %fd1751;
	add.s64 	%rd218, %rd214, %rd180;
	st.global.u64 	[%rd175+264], %rd218;
	st.global.f64 	[%rd172+272], %fd1750;
	add.s64 	%rd219, %rd214, %rd182;
	st.global.u64 	[%rd175+272], %rd219;
	st.global.f64 	[%rd172+280], %fd1749;
	add.s64 	%rd220, %rd214, %rd184;
	st.global.u64 	[%rd175+280], %rd220;
	mul.wide.s32 	%rd221, %r3, 8;
	add.s64 	%rd222, %rd167, %rd221;
	ld.global.f64 	%fd757, [%rd222];
	add.f64 	%fd758, %fd757, %fd757;
	add.s64 	%rd223, %rd166, %rd221;
	ld.global.f64 	%fd759, [%rd223];
	sub.f64 	%fd119, %fd758, %fd759;
	add.s64 	%rd224, %rd165, %rd221;
	ld.global.f64 	%fd760, [%rd224];
	add.f64 	%fd761, %fd760, %fd760;
	add.s64 	%rd225, %rd164, %rd221;
	ld.global.f64 	%fd762, [%rd225];
	sub.f64 	%fd120, %fd761, %fd762;
	mul.wide.s32 	%rd226, %r4, 8;
	add.s64 	%rd227, %rd167, %rd226;
	ld.global.f64 	%fd763, [%rd227];
	add.f64 	%fd764, %fd763, %fd763;
	add.s64 	%rd228, %rd166, %rd226;
	ld.global.f64 	%fd765, [%rd228];
	sub.f64 	%fd121, %fd764, %fd765;
	add.s64 	%rd229, %rd165, %rd226;
	ld.global.f64 	%fd766, [%rd229];
	add.f64 	%fd767, %fd766, %fd766;
	add.s64 	%rd230, %rd164, %rd226;
	ld.global.f64 	%fd768, [%rd230];
	sub.f64 	%fd122, %fd767, %fd768;
	mul.wide.s32 	%rd231, %r5, 8;
	add.s64 	%rd232, %rd167, %rd231;
	ld.global.f64 	%fd769, [%rd232];
	add.f64 	%fd770, %fd769, %fd769;
	add.s64 	%rd233, %rd166, %rd231;
	ld.global.f64 	%fd771, [%rd233];
	sub.f64 	%fd123, %fd770, %fd771;
	add.s64 	%rd234, %rd165, %rd231;
	ld.global.f64 	%fd772, [%rd234];
	add.f64 	%fd773, %fd772, %fd772;
	add.s64 	%rd235, %rd164, %rd231;
	ld.global.f64 	%fd774, [%rd235];
	sub.f64 	%fd124, %fd773, %fd774;
	mul.wide.s32 	%rd236, %r6, 8;
	add.s64 	%rd237, %rd167, %rd236;
	ld.global.f64 	%fd775, [%rd237];
	add.f64 	%fd776, %fd775, %fd775;
	add.s64 	%rd238, %rd166, %rd236;
	ld.global.f64 	%fd777, [%rd238];
	sub.f64 	%fd125, %fd776, %fd777;
	add.s64 	%rd239, %rd165, %rd236;
	ld.global.f64 	%fd778, [%rd239];
	add.f64 	%fd779, %fd778, %fd778;
	add.s64 	%rd240, %rd164, %rd236;
	ld.global.f64 	%fd780, [%rd240];
	sub.f64 	%fd126, %fd779, %fd780;
	mul.wide.s32 	%rd241, %r7, 8;
	add.s64 	%rd242, %rd167, %rd241;
	ld.global.f64 	%fd781, [%rd242];
	add.f64 	%fd782, %fd781, %fd781;
	add.s64 	%rd243, %rd166, %rd241;
	ld.global.f64 	%fd783, [%rd243];
	sub.f64 	%fd127, %fd782, %fd783;
	add.s64 	%rd244, %rd165, %rd241;
	ld.global.f64 	%fd784, [%rd244];
	add.f64 	%fd785, %fd784, %fd784;
	add.s64 	%rd245, %rd164, %rd241;
	ld.global.f64 	%fd786, [%rd245];
	sub.f64 	%fd128, %fd785, %fd786;
	mul.wide.s32 	%rd246, %r8, 8;
	add.s64 	%rd247, %rd167, %rd246;
	ld.global.f64 	%fd787, [%rd247];
	add.f64 	%fd788, %fd787, %fd787;
	add.s64 	%rd248, %rd166, %rd246;
	ld.global.f64 	%fd789, [%rd248];
	sub.f64 	%fd129, %fd788, %fd789;
	add.s64 	%rd249, %rd165, %rd246;
	ld.global.f64 	%fd790, [%rd249];
	add.f64 	%fd791, %fd790, %fd790;
	add.s64 	%rd250, %rd164, %rd246;
	ld.global.f64 	%fd792, [%rd250];
	sub.f64 	%fd130, %fd791, %fd792;
	ld.shared.f64 	%fd793, [_ZZ22assembly_mass_nlt_P2P1PdS_PiS0_iyS_S_S_S_S_S_PyS_S1_E11base2nl_2_1];
	ld.shared.f64 	%fd794, [_ZZ22assembly_mass_nlt_P2P1PdS_PiS0_iyS_S_S_S_S_S_PyS_S1_E11base2nl_3_1];
	mul.f64 	%fd795, %fd2, %fd794;
	fma.rn.f64 	%fd796, %fd1, %fd793, %fd795;
	mul.f64 	%fd797, %fd4, %fd794;
	fma.rn.f64 	%fd798, %fd3, %fd793, %fd797;
	ld.shared.f64 	%fd799, [_ZZ22assembly_mass_nlt_P2P1PdS_PiS0_iyS_S_S_S_S_S_PyS_S1_E11base2nl_2_1+8];
	ld.shared.f64 	%fd800, [_ZZ22assembly_mass_nlt_P2P1PdS_PiS0_iyS_S_S_S_S_S_PyS_S1_E11base2nl_3_1+8];
	mul.f64 	%fd801, %fd2, %fd800;
	fma.rn.f64 	%fd802, %fd1, %fd799, %fd801;
	st.local.v2.f64 	[%rd1], {%fd796, %fd802};
	mul.f64 	%fd803, %fd4, %fd800;
	fma.rn.f64 	%fd804, %fd3, %fd799, %fd803;
	st.local.v2.f64 	[%rd2], {%fd798, %fd804};
	ld.shared.f64 	%fd805, [_ZZ22assembly_mass_nlt_P2P1PdS_PiS0_iyS_S_S_S_S_S_PyS_S1_E11base2nl_2_1+16];
	ld.shared.f64 	%fd806, [_ZZ22assembly_mass_nlt_P2P1PdS_PiS0_iyS_S_S_S_S_S_PyS_S1_E11base2nl_3_1+16];
	mul.f64 	%fd807, %fd2, %fd806;
	fma.rn.f64 	%fd808, %fd1, %fd805, %fd807;
	mul.f64 	%fd809, %fd4, %fd806;
	fma.rn.f64 	%fd810, %fd3, %fd805, %fd809;
	ld.shared.f64 	%fd811, [_ZZ22assembly_mass_nlt_P2P1PdS_PiS0_iyS_S_S_S_S_S_PyS_S1_E11base2nl_2_1+24];
	ld.shared.f64 	%fd812, [_ZZ22assembly_mass_nlt_P2P1PdS_PiS0_iyS_S_S_S_S_S_PyS_S1_E11base2nl_3_1+24];
	mul.f64 	%fd813, %fd2, %fd812;
	fma.rn.f64 	%fd814, %fd1, %fd811, %fd813;
	st.local.v2.f64 	[%rd1+16], {%fd808, %fd814};
	mul.f64 	%fd815, %fd4, %fd812;
	fma.rn.f64 	%fd816, %fd3, %fd811, %fd815;
	st.local.v2.f64 	[%rd2+16], {%fd810, %fd816};
	ld.shared.f64 	%fd817, [_ZZ22assembly_mass_nlt_P2P1PdS_PiS0_iyS_S_S_S_S_S_PyS_S1_E11base2nl_2_1+32];
	ld.shared.f64 	%fd818, [_ZZ22assembly_mass_nlt_P2P1PdS_PiS0_iyS_S_S_S_S_S_PyS_S1_E11base2nl_3_1+32];
	mul.f64 	%fd819, %fd2, %fd818;
	fma.rn.f64 	%fd820, %fd1, %fd817, %fd819;
	mul.f64 	%fd821, %fd4, %fd818;
	fma.rn.f64 	%fd822, %fd3, %fd817, %fd821;
	ld.shared.f64 	%fd823, [_ZZ22assembly_mass_nlt_P2P1PdS_PiS0_iyS_S_S_S_S_S_PyS_S1_E11base2nl_2_1+40];
	ld.shared.f64 	%fd824, [_ZZ22assembly_mass_nlt_P2P1PdS_PiS0_iyS_S_S_S_S_S_PyS_S1_E11base2nl_3_1+40];
	mul.f64 	%fd825, %fd2, %fd824;
	fma.rn.f64 	%fd826, %fd1, %fd823, %fd825;
	st.local.v2.f64 	[%rd1+32], {%fd820, %fd826};
	mul.f64 	%fd827, %fd4, %fd824;
	fma.rn.f64 	%fd828, %fd3, %fd823, %fd827;
	st.local.v2.f64 	[%rd2+32], {%fd822, %fd828};
	ld.shared.f64 	%fd829, [_ZZ22assembly_mass_nlt_P2P1PdS_PiS0_iyS_S_S_S_S_S_PyS_S1_E11base2nl_2_1+48];
	ld.shared.f64 	%fd830, [_ZZ22assembly_mass_nlt_P2P1PdS_PiS0_iyS_S_S_S_S_S_PyS_S1_E11base2nl_3_1+48];
	mul.f64 	%fd831, %fd2, %fd830;
	fma.rn.f64 	%fd832, %fd1, %fd829, %fd831;
	mul.f64 	%fd833, %fd4, %fd830;
	fma.rn.f64 	%fd834, %fd3, %fd829, %fd833;
	ld.shared.f64 	%fd835, [_ZZ22assembly_mass_nlt_P2P1PdS_PiS0_iyS_S_S_S_S_S_PyS_S1_E11base2nl_2_1+56];
	ld.shared.f64 	%fd836, [_ZZ22assembly_mass_nlt_P2P1PdS_PiS0_iyS_S_S_S_S_S_PyS_S1_E11base2nl_3_1+56];
	mul.f64 	%fd837, %fd2, %fd836;
	fma.rn.f64 	%fd838, %fd1, %fd835, %fd837;
	st.local.v2.f64 	[%rd1+48], {%fd832, %fd838};
	mul.f64 	%fd839, %fd4, %fd836;
	fma.rn.f64 	%fd840, %fd3, %fd835, %fd839;
	st.local.v2.f64 	[%rd2+48], {%fd834, %fd840};
	ld.shared.f64 	%fd841, [_ZZ22assembly_mass_nlt_P2P1PdS_PiS0_iyS_S_S_S_S_S_PyS_S1_E11base2nl_2_1+64];
	ld.shared.f64 	%fd842, [_ZZ22assembly_mass_nlt_P2P1PdS_PiS0_iyS_S_S_S_S_S_PyS_S1_E11base2nl_3_1+64];
	mul.f64 	%fd843, %fd2, %fd842;
	fma.rn.f64 	%fd844, %fd1, %fd841, %fd843;
	mul.f64 	%fd845, %fd4, %fd842;
	fma.rn.f64 	%fd846, %fd3, %fd841, %fd845;
	ld.shared.f64 	%fd847, [_ZZ22assembly_mass_nlt_P2P1PdS_PiS0_iyS_S_S_S_S_S_PyS_S1_E11base2nl_2_1+72];
	ld.shared.f64 	%fd848, [_ZZ22assembly_mass_nlt_P2P1PdS_PiS0_iyS_S_S_S_S_S_PyS_S1_E11base2nl_3_1+72];
	mul.f64 	%fd849, %fd2, %fd848;
	fma.rn.f64 	%fd850, %fd1, %fd847, %fd849;
	st.local.v2.f64 	[%rd1+64], {%fd844, %fd850};
	mul.f64 	%fd851, %fd4, %fd848;
	fma.rn.f64 	%fd852, %fd3, %fd847, %fd851;
	st.local.v2.f64 	[%rd2+64], {%fd846, %fd852};
	ld.shared.f64 	%fd853, [_ZZ22assembly_mass_nlt_P2P1PdS_PiS0_iyS_S_S_S_S_S_PyS_S1_E11base2nl_2_1+80];
	ld.shared.f64 	%fd854, [_ZZ22assembly_mass_nlt_P2P1PdS_PiS0_iyS_S_S_S_S_S_PyS_S1_E11base2nl_3_1+80];
	mul.f64 	%fd855, %fd2, %fd854;
	fma.rn.f64 	%fd856, %fd1, %fd853, %fd855;
	mul.f64 	%fd857, %fd4, %fd854;
	fma.rn.f64 	%fd858, %fd3, %fd853, %fd857;
	ld.shared.f64 	%fd859, [_ZZ22assembly_mass_nlt_P2P1PdS_PiS0_iyS_S_S_S_S_S_PyS_S1_E11base2nl_2_1+88];
	ld.shared.f64 	%fd860, [_ZZ22assembly_mass_nlt_P2P1PdS_PiS0_iyS_S_S_S_S_S_PyS_S1_E11base2nl_3_1+88];
	mul.f64 	%fd861, %fd2, %fd860;
	fma.rn.f64 	%fd862, %fd1, %fd859, %fd861;
	st.local.v2.f64 	[%rd1+80], {%fd856, %fd862};
	mul.f64 	%fd863, %fd4, %fd860;
	fma.rn.f64 	%fd864, %fd3, %fd859, %fd863;
	st.local.v2.f64 	[%rd2+80], {%fd858, %fd864};
	ld.shared.f64 	%fd865, [_ZZ22assembly_mass_nlt_P2P1PdS_PiS0_iyS_S_S_S_S_S_PyS_S1_E11base2nl_2_1+96];
	ld.shared.f64 	%fd866, [_ZZ22assembly_mass_nlt_P2P1PdS_PiS0_iyS_S_S_S_S_S_PyS_S1_E11base2nl_3_1+96];
	mul.f64 	%fd867, %fd2, %fd866;
	fma.rn.f64 	%fd868, %fd1, %fd865, %fd867;
	mul.f64 	%fd869, %fd4, %fd866;
	fma.rn.f64 	%fd870, %fd3, %fd865, %fd869;
	ld.shared.f64 	%fd871, [_ZZ22assembly_mass_nlt_P2P1PdS_PiS0_iyS_S_S_S_S_S_PyS_S1_E11base2nl_2_1+104];
	ld.shared.f64 	%fd872, [_ZZ22assembly_mass_nlt_P2P1PdS_PiS0_iyS_S_S_S_S_S_PyS_S1_E11base2nl_3_1+104];
	mul.f64 	%fd873, %fd2, %fd872;
	fma.rn.f64 	%fd874, %fd1, %fd871, %fd873;
	st.local.v2.f64 	[%rd1+96], {%fd868, %fd874};
	mul.f64 	%fd875, %fd4, %fd872;
	fma.rn.f64 	%fd876, %fd3, %fd871, %fd875;
	st.local.v2.f64 	[%rd2+96], {%fd870, %fd876};
	ld.shared.f64 	%fd877, [_ZZ22assembly_mass_nlt_P2P1PdS_PiS0_iyS_S_S_S_S_S_PyS_S1_E11base2nl_2_1+112];
	ld.shared.f64 	%fd878, [_ZZ22assembly_mass_nlt_P2P1PdS_PiS0_iyS_S_S_S_S_S_PyS_S1_E11base2nl_3_1+112];
	mul.f64 	%fd879, %fd2, %fd878;
	fma.rn.f64 	%fd880, %fd1, %fd877, %fd879;
	mul.f64 	%fd881, %fd4, %fd878;
	fma.rn.f64 	%fd882, %fd3, %fd877, %fd881;
	ld.shared.f64 	%fd883, [_ZZ22assembly_mass_nlt_P2P1PdS_PiS0_iyS_S_S_S_S_S_PyS_S1_E11base2nl_2_1+120];
	ld.shared.f64 	%fd884, [_ZZ22assembly_mass_nlt_P2P1PdS_PiS0_iyS_S_S_S_S_S_PyS_S1_E11base2nl_3_1+120];
	mul.f64 	%fd885, %fd2, %fd884;
	fma.rn.f64 	%fd886, %fd1, %fd883, %fd885;
	st.local.v2.f64 	[%rd1+112], {%fd880, %fd886};
	mul.f64 	%fd887, %fd4, %fd884;
	fma.rn.f64 	%fd888, %fd3, %fd883, %fd887;
	st.local.v2.f64 	[%rd2+112], {%fd882, %fd888};
	ld.shared.f64 	%fd889, [_ZZ22assembly_mass_nlt_P2P1PdS_PiS0_iyS_S_S_S_S_S_PyS_S1_E11base2nl_2_1+128];
	ld.shared.f64 	%fd890, [_ZZ22assembly_mass_nlt_P2P1PdS_PiS0_iyS_S_S_S_S_S_PyS_S1_E11base2nl_3_1+128];
	mul.f64 	%fd891, %fd2, %fd890;
	fma.rn.f64 	%fd892, %fd1, %fd889, %fd891;
	mul.f64 	%fd893, %fd4, %fd890;
	fma.rn.f64 	%fd894, %fd3, %fd889, %fd893;
	ld.shared.f64 	%fd895, [_ZZ22assembly_mass_nlt_P2P1PdS_PiS0_iyS_S_S_S_S_S_PyS_S1_E11base2nl_2_1+136];
	ld.shared.f64 	%fd896, [_ZZ22assembly_mass_nlt_P2P1PdS_PiS0_iyS_S_S_S_S_S_PyS_S1_E11base2nl_3_1+136];
	mul.f64 	%fd897, %fd2, %fd896;
	fma.rn.f64 	%fd898, %fd1, %fd895, %fd897;
	st.local.v2.f64 	[%rd1+128], {%fd892, %fd898};
	mul.f64 	%fd899, %fd4, %fd896;
	fma.rn.f64 	%fd900, %fd3, %fd895, %fd899;
	st.local.v2.f64 	[%rd2+128], {%fd894, %fd900};
	ld.shared.f64 	%fd901, [_ZZ22assembly_mass_nlt_P2P1PdS_PiS0_iyS_S_S_S_S_S_PyS_S1_E11base2nl_2_1+144];
	ld.shared.f64 	%fd902, [_ZZ22assembly_mass_nlt_P2P1PdS_PiS0_iyS_S_S_S_S_S_PyS_S1_E11base2nl_3_1+144];
	mul.f64 	%fd903, %fd2, %fd902;
	fma.rn.f64 	%fd904, %fd1, %fd901, %fd903;
	mul.f64 	%fd905, %fd4, %fd902;
	fma.rn.f64 	%fd906, %fd3, %fd901, %fd905;
	ld.shared.f64 	%fd907, [_ZZ22assembly_mass_nlt_P2P1PdS_PiS0_iyS_S_S_S_S_S_PyS_S1_E11base2nl_2_1+152];
	ld.shared.f64 	%fd908, [_ZZ22assembly_mass_nlt_P2P1PdS_PiS0_iyS_S_S_S_S_S_PyS_S1_E11base2nl_3_1+152];
	mul.f64 	%fd909, %fd2, %fd908;
	fma.rn.f64 	%fd910, %fd1, %fd907, %fd909;
	st.local.v2.f64 	[%rd1+144], {%fd904, %fd910};
	mul.f64 	%fd911, %fd4, %fd908;
	fma.rn.f64 	%fd912, %fd3, %fd907, %fd911;
	st.local.v2.f64 	[%rd2+144], {%fd906, %fd912};
	ld.shared.f64 	%fd913, [_ZZ22assembly_mass_nlt_P2P1PdS_PiS0_iyS_S_S_S_S_S_PyS_S1_E11base2nl_2_1+160];
	ld.shared.f64 	%fd914, [_ZZ22assembly_mass_nlt_P2P1PdS_PiS0_iyS_S_S_S_S_S_PyS_S1_E11base2nl_3_1+160];
	mul.f64 	%fd915, %fd2, %fd914;
	fma.rn.f64 	%fd916, %fd1, %fd913, %fd915;
	mul.f64 	%fd917, %fd4, %fd914;
	fma.rn.f64 	%fd918, %fd3, %fd913, %fd917;
	ld.shared.f64 	%fd919, [_ZZ22assembly_mass_nlt_P2P1PdS_PiS0_iyS_S_S_S_S_S_PyS_S1_E11base2nl_2_1+168];
	ld.shared.f64 	%fd920, [_ZZ22assembly_mass_nlt_P2P1PdS_PiS0_iyS_S_S_S_S_S_PyS_S1_E11base2nl_3_1+168];
	mul.f64 	%fd921, %fd2, %fd920;
	fma.rn.f64 	%fd922, %fd1, %fd919, %fd921;
	st.local.v2.f64 	[%rd1+160], {%fd916, %fd922};
	mul.f64 	%fd923, %fd4, %fd920;
	fma.rn.f64 	%fd924, %fd3, %fd919, %fd923;
	st.local.v2.f64 	[%rd2+160], {%fd918, %fd924};
	ld.shared.f64 	%fd925, [_ZZ22assembly_mass_nlt_P2P1PdS_PiS0_iyS_S_S_S_S_S_PyS_S1_E11base2nl_2_1+176];
	ld.shared.f64 	%fd926, [_ZZ22assembly_mass_nlt_P2P1PdS_PiS0_iyS_S_S_S_S_S_PyS_S1_E11base2nl_3_1+176];
	mul.f64 	%fd927, %fd2, %fd926;
	fma.rn.f64 	%fd928, %fd1, %fd925, %fd927;
	mul.f64 	%fd929, %fd4, %fd926;
	fma.rn.f64 	%fd930, %fd3, %fd925, %fd929;
	ld.shared.f64 	%fd931, [_ZZ22assembly_mass_nlt_P2P1PdS_PiS0_iyS_S_S_S_S_S_PyS_S1_E11base2nl_2_1+184];
	ld.shared.f64 	%fd932, [_ZZ22assembly_mass_nlt_P2P1PdS_PiS0_iyS_S_S_S_S_S_PyS_S1_E11base2nl_3_1+184];
	mul.f64 	%fd933, %fd2, %fd932;
	fma.rn.f64 	%fd934, %fd1, %fd931, %fd933;
	st.local.v2.f64 	[%rd1+176], {%fd928, %fd934};
	mul.f64 	%fd935, %fd4, %fd932;
	fma.rn.f64 	%fd936, %fd3, %fd931, %fd935;
	st.local.v2.f64 	[%rd2+176], {%fd930, %fd936};
	ld.shared.f64 	%fd937, [_ZZ22assembly_mass_nlt_P2P1PdS_PiS0_iyS_S_S_S_S_S_PyS_S1_E11base2nl_2_1+192];
	ld.shared.f64 	%fd938, [_ZZ22assembly_mass_nlt_P2P1PdS_PiS0_iyS_S_S_S_S_S_PyS_S1_E11base2nl_3_1+192];
	mul.f64 	%fd939, %fd2, %fd938;
	fma.rn.f64 	%fd940, %fd1, %fd937, %fd939;
	mul.f64 	%fd941, %fd4, %fd938;
	fma.rn.f64 	%fd942, %fd3, %fd937, %fd941;
	ld.shared.f64 	%fd943, [_ZZ22assembly_mass_nlt_P2P1PdS_PiS0_iyS_S_S_S_S_S_PyS_S1_E11base2nl_2_1+200];
	ld.shared.f64 	%fd944, [_ZZ22assembly_mass_nlt_P2P1PdS_PiS0_iyS_S_S_S_S_S_PyS_S1_E11base2nl_3_1+200];
	mul.f64 	%fd945, %fd2, %fd944;
	fma.rn.f64 	%fd946, %fd1, %fd943, %fd945;
	st.local.v2.f64 	[%rd1+192], {%fd940, %fd946};
	mul.f64 	%fd947, %fd4, %fd944;
	fma.rn.f64 	%fd948, %fd3, %fd943, %fd947;
	st.local.v2.f64 	[%rd2+192], {%fd942, %fd948};
	ld.shared.f64 	%fd949, [_ZZ22assembly_mass_nlt_P2P1PdS_PiS0_iyS_S_S_S_S_S_PyS_S1_E11base2nl_2_1+208];
	ld.shared.f64 	%fd950, [_ZZ22assembly_mass_nlt_P2P1PdS_PiS0_iyS_S_S_S_S_S_PyS_S1_E11base2nl_3_1+208];
	mul.f64 	%fd951, %fd2, %fd950;
	fma.rn.f64 	%fd952, %fd1, %fd949, %fd951;
	mul.f64 	%fd953, %fd4, %fd950;
	fma.rn.f64 	%fd954, %fd3, %fd949, %fd953;
	ld.shared.f64 	%fd955, [_ZZ22assembly_mass_nlt_P2P1PdS_PiS0_iyS_S_S_S_S_S_PyS_S1_E11base2nl_2_1+216];
	ld.shared.f64 	%fd956, [_ZZ22assembly_mass_nlt_P2P1PdS_PiS0_iyS_S_S_S_S_S_PyS_S1_E11base2nl_3_1+216];
	mul.f64 	%fd957, %fd2, %fd956;
	fma.rn.f64 	%fd958, %fd1, %fd955, %fd957;
	st.local.v2.f64 	[%rd1+208], {%fd952, %fd958};
	mul.f64 	%fd959, %fd4, %fd956;
	fma.rn.f64 	%fd960, %fd3, %fd955, %fd959;
	st.local.v2.f64 	[%rd2+208], {%fd954, %fd960};
	ld.shared.f64 	%fd961, [_ZZ22assembly_mass_nlt_P2P1PdS_PiS0_iyS_S_S_S_S_S_PyS_S1_E11base2nl_2_1+224];
	ld.shared.f64 	%fd962, [_ZZ22assembly_mass_nlt_P2P1PdS_PiS0_iyS_S_S_S_S_S_PyS_S1_E11base2nl_3_1+224];
	mul.f64 	%fd963, %fd2, %fd962;
	fma.rn.f64 	%fd964, %fd1, %fd961, %fd963;
	mul.f64 	%fd965, %fd4, %fd962;
	fma.rn.f64 	%fd966, %fd3, %fd961, %fd965;
	ld.shared.f64 	%fd967, [_ZZ22assembly_mass_nlt_P2P1PdS_PiS0_iyS_S_S_S_S_S_PyS_S1_E11base2nl_2_1+232];
	ld.shared.f64 	%fd968, [_ZZ22assembly_mass_nlt_P2P1PdS_PiS0_iyS_S_S_S_S_S_PyS_S1_E11base2nl_3_1+232];
	mul.f64 	%fd969, %fd2, %fd968;
	fma.rn.f64 	%fd970, %fd1, %fd967, %fd969;
	st.local.v2.f64 	[%rd1+224], {%fd964, %fd970};
	mul.f64 	%fd971, %fd4, %fd968;
	fma.rn.f64 	%fd972, %fd3, %fd967, %fd971;
	st.local.v2.f64 	[%rd2+224], {%fd966, %fd972};
	ld.shared.f64 	%fd973, [_ZZ22assembly_mass_nlt_P2P1PdS_PiS0_iyS_S_S_S_S_S_PyS_S1_E11base2nl_2_1+240];
	ld.shared.f64 	%fd974, [_ZZ22assembly_mass_nlt_P2P1PdS_PiS0_iyS_S_S_S_S_S_PyS_S1_E11base2nl_3_1+240];
	mul.f64 	%fd975, %fd2, %fd974;
	fma.rn.f64 	%fd976, %fd1, %fd973, %fd975;
	mul.f64 	%fd977, %fd4, %fd974;
	fma.rn.f64 	%fd978, %fd3, %fd973, %fd977;
	ld.shared.f64 	%fd979, [_ZZ22assembly_mass_nlt_P2P1PdS_PiS0_iyS_S_S_S_S_S_PyS_S1_E11base2nl_2_1+248];
	ld.shared.f64 	%fd980, [_ZZ22assembly_mass_nlt_P2P1PdS_PiS0_iyS_S_S_S_S_S_PyS_S1_E11base2nl_3_1+248];
	mul.f64 	%fd981, %fd2, %fd980;
	fma.rn.f64 	%fd982, %fd1, %fd979, %fd981;
	st.local.v2.f64 	[%rd1+240], {%fd976, %fd982};
	mul.f64 	%fd983, %fd4, %fd980;
	fma.rn.f64 	%fd984, %fd3, %fd979, %fd983;
	st.local.v2.f64 	[%rd2+240], {%fd978, %fd984};
	ld.shared.f64 	%fd985, [_ZZ22assembly_mass_nlt_P2P1PdS_PiS0_iyS_S_S_S_S_S_PyS_S1_E11base2nl_2_1+256];
	ld.shared.f64 	%fd986, [_ZZ22assembly_mass_nlt_P2P1PdS_PiS0_iyS_S_S_S_S_S_PyS_S1_E11base2nl_3_1+256];
	mul.f64 	%fd987, %fd2, %fd986;
	fma.rn.f64 	%fd988, %fd1, %fd985, %fd987;
	mul.f64 	%fd989, %fd4, %fd986;
	fma.rn.f64 	%fd990, %fd3, %fd985, %fd989;
	ld.shared.f64 	%fd991, [_ZZ22assembly_mass_nlt_P2P1PdS_PiS0_iyS_S_S_S_S_S_PyS_S1_E11base2nl_2_1+264];
	ld.shared.f64 	%fd992, [_ZZ22assembly_mass_nlt_P2P1PdS_PiS0_iyS_S_S_S_S_S_PyS_S1_E11base2nl_3_1+264];
	mul.f64 	%fd993, %fd2, %fd992;
	fma.rn.f64 	%fd994, %fd1, %fd991, %fd993;
	st.local.v2.f64 	[%rd1+256], {%fd988, %fd994};
	mul.f64 	%fd995, %fd4, %fd992;
	fma.rn.f64 	%fd996, %fd3, %fd991, %fd995;
	st.local.v2.f64 	[%rd2+256], {%fd990, %fd996};
	ld.shared.f64 	%fd997, [_ZZ22assembly_mass_nlt_P2P1PdS_PiS0_iyS_S_S_S_S_S_PyS_S1_E11base2nl_2_1+272];
	ld.shared.f64 	%fd998, [_ZZ22assembly_mass_nlt_P2P1PdS_PiS0_iyS_S_S_S_S_S_PyS_S1_E11base2nl_3_1+272];
	mul.f64 	%fd999, %fd2, %fd998;
	fma.rn.f64 	%fd1000, %fd1, %fd997, %fd999;
	mul.f64 	%fd1001, %fd4, %fd998;
	fma.rn.f64 	%fd1002, %fd3, %fd997, %fd1001;
	ld.shared.f64 	%fd1003, [_ZZ22assembly_mass_nlt_P2P1PdS_PiS0_iyS_S_S_S_S_S_PyS_S1_E11base2nl_2_1+280];
	ld.shared.f64 	%fd1004, [_ZZ22assembly_mass_nlt_P2P1PdS_PiS0_iyS_S_S_S_S_S_PyS_S1_E11base2nl_3_1+280];
	mul.f64 	%fd1005, %fd2, %fd1004;
	fma.rn.f64 	%fd1006, %fd1, %fd1003, %fd1005;
	st.local.v2.f64 	[%rd1+272], {%fd1000, %fd1006};
	mul.f64 	%fd1007, %fd4, %fd1004;
	fma.rn.f64 	%fd1008, %fd3, %fd1003, %fd1007;
	st.local.v2.f64 	[%rd2+272], {%fd1002, %fd1008};
	ld.shared.f64 	%fd1009, [_ZZ22assembly_mass_nlt_P2P1PdS_PiS0_iyS_S_S_S_S_S_PyS_S1_E11base2nl_2_1+288];
	ld.shared.f64 	%fd1010, [_ZZ22assembly_mass_nlt_P2P1PdS_PiS0_iyS_S_S_S_S_S_PyS_S1_E11base2nl_3_1+288];
	mul.f64 	%fd1011, %fd2, %fd1010;
	fma.rn.f64 	%fd1012, %fd1, %fd1009, %fd1011;
	mul.f64 	%fd1013, %fd4, %fd1010;
	fma.rn.f64 	%fd1014, %fd3, %fd1009, %fd1013;
	ld.shared.f64 	%fd1015, [_ZZ22assembly_mass_nlt_P2P1PdS_PiS0_iyS_S_S_S_S_S_PyS_S1_E11base2nl_2_1+296];
	ld.shared.f64 	%fd1016, [_ZZ22assembly_mass_nlt_P2P1PdS_PiS0_iyS_S_S_S_S_S_PyS_S1_E11base2nl_3_1+296];
	mul.f64 	%fd1017, %fd2, %fd1016;
	fma.rn.f64 	%fd1018, %fd1, %fd1015, %fd1017;
	st.local.v2.f64 	[%rd1+288], {%fd1012, %fd1018};
	mul.f64 	%fd1019, %fd4, %fd1016;
	fma.rn.f64 	%fd1020, %fd3, %fd1015, %fd1019;
	st.local.v2.f64 	[%rd2+288], {%fd1014, %fd1020};
	ld.shared.f64 	%fd1021, [_ZZ22assembly_mass_nlt_P2P1PdS_PiS0_iyS_S_S_S_S_S_PyS_S1_E11base2nl_2_1+304];
	ld.shared.f64 	%fd1022, [_ZZ22assembly_mass_nlt_P2P1PdS_PiS0_iyS_S_S_S_S_S_PyS_S1_E11base2nl_3_1+304];
	mul.f64 	%fd1023, %fd2, %fd1022;
	fma.rn.f64 	%fd1024, %fd1, %fd1021, %fd1023;
	mul.f64 	%fd1025, %fd4, %fd1022;
	fma.rn.f64 	%fd1026, %fd3, %fd1021, %fd1025;
	ld.shared.f64 	%fd1027, [_ZZ22assembly_mass_nlt_P2P1PdS_PiS0_iyS_S_S_S_S_S_PyS_S1_E11base2nl_2_1+312];
	ld.shared.f64 	%fd1028, [_ZZ22assembly_mass_nlt_P2P1PdS_PiS0_iyS_S_S_S_S_S_PyS_S1_E11base2nl_3_1+312];
	mul.f64 	%fd1029, %fd2, %fd1028;
	fma.rn.f64 	%fd1030, %fd1, %fd1027, %fd1029;
	st.local.v2.f64 	[%rd1+304], {%fd1024, %fd1030};
	mul.f64 	%fd1031, %fd4, %fd1028;
	fma.rn.f64 	%fd1032, %fd3, %fd1027, %fd1031;
	st.local.v2.f64 	[%rd2+304], {%fd1026, %fd1032};
	ld.shared.f64 	%fd1033, [_ZZ22assembly_mass_nlt_P2P1PdS_PiS0_iyS_S_S_S_S_S_PyS_S1_E11base2nl_2_1+320];
	ld.shared.f64 	%fd1034, [_ZZ22assembly_mass_nlt_P2P1PdS_PiS0_iyS_S_S_S_S_S_PyS_S1_E11base2nl_3_1+320];
	mul.f64 	%fd1035, %fd2, %fd1034;
	fma.rn.f64 	%fd1036, %fd1, %fd1033, %fd1035;
	mul.f64 	%fd1037, %fd4, %fd1034;
	fma.rn.f64 	%fd1038, %fd3, %fd1033, %fd1037;
	ld.shared.f64 	%fd1039, [_ZZ22assembly_mass_nlt_P2P1PdS_PiS0_iyS_S_S_S_S_S_PyS_S1_E11base2nl_2_1+328];
	ld.shared.f64 	%fd1040, [_ZZ22assembly_mass_nlt_P2P1PdS_PiS0_iyS_S_S_S_S_S_PyS_S1_E11base2nl_3_1+328];
	mul.f64 	%fd1041, %fd2, %fd1040;
	fma.rn.f64 	%fd1042, %fd1, %fd1039, %fd1041;
	st.local.v2.f64 	[%rd1+320], {%fd1036, %fd1042};
	mul.f64 	%fd1043, %fd4, %fd1040;
	fma.rn.f64 	%fd1044, %fd3, %fd1039, %fd1043;
	st.local.v2.f64 	[%rd2+320], {%fd1038, %fd1044};
	ld.shared.f64 	%fd1045, [_ZZ22assembly_mass_nlt_P2P1PdS_PiS0_iyS_S_S_S_S_S_PyS_S1_E11base2nl_2_1+336];
	ld.shared.f64 	%fd1046, [_ZZ22assembly_mass_nlt_P2P1PdS_PiS0_iyS_S_S_S_S_S_PyS_S1_E11base2nl_3_1+336];
	mul.f64 	%fd1047, %fd2, %fd1046;
	fma.rn.f64 	%fd1048, %fd1, %fd1045, %fd1047;
	mul.f64 	%fd1049, %fd4, %fd1046;
	fma.rn.f64 	%fd1050, %fd3, %fd1045, %fd1049;
	ld.shared.f64 	%fd1051, [_ZZ22assembly_mass_nlt_P2P1PdS_PiS0_iyS_S_S_S_S_S_PyS_S1_E11base2nl_2_1+344];
	ld.shared.f64 	%fd1052, [_ZZ22assembly_mass_nlt_P2P1PdS_PiS0_iyS_S_S_S_S_S_PyS_S1_E11base2nl_3_1+344];
	mul.f64 	%fd1053, %fd2, %fd1052;
	fma.rn.f64 	%fd1054, %fd1, %fd1051, %fd1053;
	st.local.v2.f64 	[%rd1+336], {%fd1048, %fd1054};
	mul.f64 	%fd1055, %fd4, %fd1052;
	fma.rn.f64 	%fd1056, %fd3, %fd1051, %fd1055;
	st.local.v2.f64 	[%rd2+336], {%fd1050, %fd1056};
	ld.shared.f64 	%fd1057, [_ZZ22assembly_mass_nlt_P2P1PdS_PiS0_iyS_S_S_S_S_S_PyS_S1_E11base2nl_2_1+352];
	ld.shared.f64 	%fd1058, [_ZZ22assembly_mass_nlt_P2P1PdS_PiS0_iyS_S_S_S_S_S_PyS_S1_E11base2nl_3_1+352];
	mul.f64 	%fd1059, %fd2, %fd1058;
	fma.rn.f64 	%fd1060, %fd1, %fd1057, %fd1059;
	mul.f64 	%fd1061, %fd4, %fd1058;
	fma.rn.f64 	%fd1062, %fd3, %fd1057, %fd1061;
	ld.shared.f64 	%fd1063, [_ZZ22assembly_mass_nlt_P2P1PdS_PiS0_iyS_S_S_S_S_S_PyS_S1_E11base2nl_2_1+360];
	ld.shared.f64 	%fd1064, [_ZZ22assembly_mass_nlt_P2P1PdS_PiS0_iyS_S_S_S_S_S_PyS_S1_E11base2nl_3_1+360];
	mul.f64 	%fd1065, %fd2, %fd1064;
	fma.rn.f64 	%fd1066, %fd1, %fd1063, %fd1065;
	st.local.v2.f64 	[%rd1+352], {%fd1060, %fd1066};
	mul.f64 	%fd1067, %fd4, %fd1064;
	fma.rn.f64 	%fd1068, %fd3, %fd1063, %fd1067;
	st.local.v2.f64 	[%rd2+352], {%fd1062, %fd1068};
	ld.shared.f64 	%fd1069, [_ZZ22assembly_mass_nlt_P2P1PdS_PiS0_iyS_S_S_S_S_S_PyS_S1_E11base2nl_2_1+368];
	ld.shared.f64 	%fd1070, [_ZZ22assembly_mass_nlt_P2P1PdS_PiS0_iyS_S_S_S_S_S_PyS_S1_E11base2nl_3_1+368];
	mul.f64 	%fd1071, %fd2, %fd1070;
	fma.rn.f64 	%fd1072, %fd1, %fd1069, %fd1071;
	mul.f64 	%fd1073, %fd4, %fd1070;
	fma.rn.f64 	%fd1074, %fd3, %fd1069, %fd1073;
	ld.shared.f64 	%fd1075, [_ZZ22assembly_mass_nlt_P2P1PdS_PiS0_iyS_S_S_S_S_S_PyS_S1_E11base2nl_2_1+376];
	ld.shared.f64 	%fd1076, [_ZZ22assembly_mass_nlt_P2P1PdS_PiS0_iyS_S_S_S_S_S_PyS_S1_E11base2nl_3_1+376];
	mul.f64 	%fd1077, %fd2, %fd1076;
	fma.rn.f64 	%fd1078, %fd1, %fd1075, %fd1077;
	st.local.v2.f64 	[%rd1+368], {%fd1072, %fd1078};
	mul.f64 	%fd1079, %fd4, %fd1076;
	fma.rn.f64 	%fd1080, %fd3, %fd1075, %fd1079;
	st.local.v2.f64 	[%rd2+368], {%fd1074, %fd1080};
	ld.shared.f64 	%fd1081, [_ZZ22assembly_mass_nlt_P2P1PdS_PiS0_iyS_S_S_S_S_S_PyS_S1_E11base2nl_2_1+384];
	ld.shared.f64 	%fd1082, [_ZZ22assembly_mass_nlt_P2P1PdS_PiS0_iyS_S_S_S_S_S_PyS_S1_E11base2nl_3_1+384];
	mul.f64 	%fd1083, %fd2, %fd1082;
	fma.rn.f64 	%fd1084, %fd1, %fd1081, %fd1083;
	mul.f64 	%fd1085, %fd4, %fd1082;
	fma.rn.f64 	%fd1086, %fd3, %fd1081, %fd1085;
	ld.shared.f64 	%fd1087, [_ZZ22assembly_mass_nlt_P2P1PdS_PiS0_iyS_S_S_S_S_S_PyS_S1_E11base2nl_2_1+392];
	ld.shared.f64 	%fd1088, [_ZZ22assembly_mass_nlt_P2P1PdS_PiS0_iyS_S_S_S_S_S_PyS_S1_E11base2nl_3_1+392];
	mul.f64 	%fd1089, %fd2, %fd1088;
	fma.rn.f64 	%fd1090, %fd1, %fd1087, %fd1089;
	st.local.v2.f64 	[%rd1+384], {%fd1084, %fd1090};
	mul.f64 	%fd1091, %fd4, %fd1088;
	fma.rn.f64 	%fd1092, %fd3, %fd1087, %fd1091;
	st.local.v2.f64 	[%rd2+384], {%fd1086, %fd1092};
	ld.shared.f64 	%fd1093, [_ZZ22assembly_mass_nlt_P2P1PdS_PiS0_iyS_S_S_S_S_S_PyS_S1_E11base2nl_2_1+400];
	ld.shared.f64 	%fd1094, [_ZZ22assembly_mass_nlt_P2P1PdS_PiS0_iyS_S_S_S_S_S_PyS_S1_E11base2nl_3_1+400];
	mul.f64 	%fd1095, %fd2, %fd1094;
	fma.rn.f64 	%fd1096, %fd1, %fd1093, %fd1095;
	mul.f64 	%fd1097, %fd4, %fd1094;
	fma.rn.f64 	%fd1098, %fd3, %fd1093, %fd1097;
	ld.shared.f64 	%fd1099, [_ZZ22assembly_mass_nlt_P2P1PdS_PiS0_iyS_S_S_S_S_S_PyS_S1_E11base2nl_2_1+408];
	ld.shared.f64 	%fd1100, [_ZZ22assembly_mass_nlt_P2P1PdS_PiS0_iyS_S_S_S_S_S_PyS_S1_E11base2nl_3_1+408];
	mul.f64 	%fd1101, %fd2, %fd1100;
	fma.rn.f64 	%fd1102, %fd1, %fd1099, %fd1101;
	st.local.v2.f64 	[%rd1+400], {%fd1096, %fd1102};
	mul.f64 	%fd1103, %fd4, %fd1100;
	fma.rn.f64 	%fd1104, %fd3, %fd1099, %fd1103;
	st.local.v2.f64 	[%rd2+400], {%fd1098, %fd1104};
	ld.shared.f64 	%fd1105, [_ZZ22assembly_mass_nlt_P2P1PdS_PiS0_iyS_S_S_S_S_S_PyS_S1_E11base2nl_2_1+416];
	ld.shared.f64 	%fd1106, [_ZZ22assembly_mass_nlt_P2P1PdS_PiS0_iyS_S_S_S_S_S_PyS_S1_E11base2nl_3_1+416];
	mul.f64 	%fd1107, %fd2, %fd1106;
	fma.rn.f64 	%fd1108, %fd1, %fd1105, %fd1107;
	mul.f64 	%fd1109, %fd4, %fd1106;
	fma.rn.f64 	%fd1110, %fd3, %fd1105, %fd1109;
	ld.shared.f64 	%fd1111, [_ZZ22assembly_mass_nlt_P2P1PdS_PiS0_iyS_S_S_S_S_S_PyS_S1_E11base2nl_2_1+424];
	ld.shared.f64 	%fd1112, [_ZZ22assembly_mass_nlt_P2P1PdS_PiS0_iyS_S_S_S_S_S_PyS_S1_E11base2nl_3_1+424];
	mul.f64 	%fd1113, %fd2, %fd1112;
	fma.rn.f64 	%fd1114, %fd1, %fd1111, %fd1113;
	st.local.v2.f64 	[%rd1+416], {%fd1108, %fd1114};
	mul.f64 	%fd1115, %fd4, %fd1112;
	fma.rn.f64 	%fd1116, %fd3, %fd1111, %fd1115;
	st.local.v2.f64 	[%rd2+416], {%fd1110, %fd1116};
	ld.shared.f64 	%fd1117, [_ZZ22assembly_mass_nlt_P2P1PdS_PiS0_iyS_S_S_S_S_S_PyS_S1_E11base2nl_2_1+432];
	ld.shared.f64 	%fd1118, [_ZZ22assembly_mass_nlt_P2P1PdS_PiS0_iyS_S_S_S_S_S_PyS_S1_E11base2nl_3_1+432];
	mul.f64 	%fd1119, %fd2, %fd1118;
	fma.rn.f64 	%fd1120, %fd1, %fd1117, %fd1119;
	mul.f64 	%fd1121, %fd4, %fd1118;
	fma.rn.f64 	%fd1122, %fd3, %fd1117, %fd1121;
	ld.shared.f64 	%fd1123, [_ZZ22assembly_mass_nlt_P2P1PdS_PiS0_iyS_S_S_S_S_S_PyS_S1_E11base2nl_2_1+440];
	ld.shared.f64 	%fd1124, [_ZZ22assembly_mass_nlt_P2P1PdS_PiS0_iyS_S_S_S_S_S_PyS_S1_E11base2nl_3_1+440];
	mul.f64 	%fd1125, %fd2, %fd1124;
	fma.rn.f64 	%fd1126, %fd1, %fd1123, %fd1125;
	st.local.v2.f64 	[%rd1+432], {%fd1120, %fd1126};
	mul.f64 	%fd1127, %fd4, %fd1124;
	fma.rn.f64 	%fd1128, %fd3, %fd1123, %fd1127;
	st.local.v2.f64 	[%rd2+432], {%fd1122, %fd1128};
	ld.shared.f64 	%fd1129, [_ZZ22assembly_mass_nlt_P2P1PdS_PiS0_iyS_S_S_S_S_S_PyS_S1_E11base2nl_2_1+448];
	ld.shared.f64 	%fd1130, [_ZZ22assembly_mass_nlt_P2P1PdS_PiS0_iyS_S_S_S_S_S_PyS_S1_E11base2nl_3_1+448];
	mul.f64 	%fd1131, %fd2, %fd1130;
	fma.rn.f64 	%fd1132, %fd1, %fd1129, %fd1131;
	mul.f64 	%fd1133, %fd4, %fd1130;
	fma.rn.f64 	%fd1134, %fd3, %fd1129, %fd1133;
	ld.shared.f64 	%fd1135, [_ZZ22assembly_mass_nlt_P2P1PdS_PiS0_iyS_S_S_S_S_S_PyS_S1_E11base2nl_2_1+456];
	ld.shared.f64 	%fd1136, [_ZZ22assembly_mass_nlt_P2P1PdS_PiS0_iyS_S_S_S_S_S_PyS_S1_E11base2nl_3_1+456];
	mul.f64 	%fd1137, %fd2, %fd1136;
	fma.rn.f64 	%fd1138, %fd1, %fd1135, %fd1137;
	st.local.v2.f64 	[%rd1+448], {%fd1132, %fd1138};
	mul.f64 	%fd1139, %fd4, %fd1136;
	fma.rn.f64 	%fd1140, %fd3, %fd1135, %fd1139;
	st.local.v2.f64 	[%rd2+448], {%fd1134, %fd1140};
	ld.shared.f64 	%fd1141, [_ZZ22assembly_mass_nlt_P2P1PdS_PiS0_iyS_S_S_S_S_S_PyS_S1_E11base2nl_2_1+464];
	ld.shared.f64 	%fd1142, [_ZZ22assembly_mass_nlt_P2P1PdS_PiS0_iyS_S_S_S_S_S_PyS_S1_E11base2nl_3_1+464];
	mul.f64 	%fd1143, %fd2, %fd1142;
	fma.rn.f64 	%fd1144, %fd1, %fd1141, %fd1143;
	mul.f64 	%fd1145, %fd4, %fd1142;
	fma.rn.f64 	%fd1146, %fd3, %fd1141, %fd1145;
	ld.shared.f64 	%fd1147, [_ZZ22assembly_mass_nlt_P2P1PdS_PiS0_iyS_S_S_S_S_S_PyS_S1_E11base2nl_2_1+472];
	ld.shared.f64 	%fd1148, [_ZZ22assembly_mass_nlt_P2P1PdS_PiS0_iyS_S_S_S_S_S_PyS_S1_E11base2nl_3_1+472];
	mul.f64 	%fd1149, %fd2, %fd1148;
	fma.rn.f64 	%fd1150, %fd1, %fd1147, %fd1149;
	st.local.v2.f64 	[%rd1+464], {%fd1144, %fd1150};
	mul.f64 	%fd1151, %fd4, %fd1148;
	fma.rn.f64 	%fd1152, %fd3, %fd1147, %fd1151;
	st.local.v2.f64 	[%rd2+464], {%fd1146, %fd1152};
	ld.shared.f64 	%fd1153, [_ZZ22assembly_mass_nlt_P2P1PdS_PiS0_iyS_S_S_S_S_S_PyS_S1_E11base2nl_2_1+480];
	ld.shared.f64 	%fd1154, [_ZZ22assembly_mass_nlt_P2P1PdS_PiS0_iyS_S_S_S_S_S_PyS_S1_E11base2nl_3_1+480];
	mul.f64 	%fd1155, %fd2, %fd1154;
	fma.rn.f64 	%fd1156, %fd1, %fd1153, %fd1155;
	mul.f64 	%fd1157, %fd4, %fd1154;
	fma.rn.f64 	%fd1158, %fd3, %fd1153, %fd1157;
	ld.shared.f64 	%fd1159, [_ZZ22assembly_mass_nlt_P2P1PdS_PiS0_iyS_S_S_S_S_S_PyS_S1_E11base2nl_2_1+488];
	ld.shared.f64 	%fd1160, [_ZZ22assembly_mass_nlt_P2P1PdS_PiS0_iyS_S_S_S_S_S_PyS_S1_E11base2nl_3_1+488];
	mul.f64 	%fd1161, %fd2, %fd1160;
	fma.rn.f64 	%fd1162, %fd1, %fd1159, %fd1161;
	st.local.v2.f64 	[%rd1+480], {%fd1156, %fd1162};
	mul.f64 	%fd1163, %fd4, %fd1160;
	fma.rn.f64 	%fd1164, %fd3, %fd1159, %fd1163;
	st.local.v2.f64 	[%rd2+480], {%fd1158, %fd1164};
	ld.shared.f64 	%fd1165, [_ZZ22assembly_mass_nlt_P2P1PdS_PiS0_iyS_S_S_S_S_S_PyS_S1_E11base2nl_2_1+496];
	ld.shared.f64 	%fd1166, [_ZZ22assembly_mass_nlt_P2P1PdS_PiS0_iyS_S_S_S_S_S_PyS_S1_E11base2nl_3_1+496];
	mul.f64 	%fd1167, %fd2, %fd1166;
	fma.rn.f64 	%fd1168, %fd1, %fd1165, %fd1167;
	mul.f64 	%fd1169, %fd4, %fd1166;
	fma.rn.f64 	%fd1170, %fd3, %fd1165, %fd1169;
	ld.shared.f64 	%fd1171, [_ZZ22assembly_mass_nlt_P2P1PdS_PiS0_iyS_S_S_S_S_S_PyS_S1_E11base2nl_2_1+504];
	ld.shared.f64 	%fd1172, [_ZZ22assembly_mass_nlt_P2P1PdS_PiS0_iyS_S_S_S_S_S_PyS_S1_E11base2nl_3_1+504];
	mul.f64 	%fd1173, %fd2, %fd1172;
	fma.rn.f64 	%fd1174, %fd1, %fd1171, %fd1173;
	st.local.v2.f64 	[%rd1+496], {%fd1168, %fd1174};
	mul.f64 	%fd1175, %fd4, %fd1172;
	fma.rn.f64 	%fd1176, %fd3, %fd1171, %fd1175;
	st.local.v2.f64 	[%rd2+496], {%fd1170, %fd1176};
	ld.shared.f64 	%fd1177, [_ZZ22assembly_mass_nlt_P2P1PdS_PiS0_iyS_S_S_S_S_S_PyS_S1_E11base2nl_2_1+512];
	ld.shared.f64 	%fd1178, [_ZZ22assembly_mass_nlt_P2P1PdS_PiS0_iyS_S_S_S_S_S_PyS_S1_E11base2nl_3_1+512];
	mul.f64 	%fd1179, %fd2, %fd1178;
	fma.rn.f64 	%fd1180, %fd1, %fd1177, %fd1179;
	mul.f64 	%fd1181, %fd4, %fd1178;
	fma.rn.f64 	%fd1182, %fd3, %fd1177, %fd1181;
	ld.shared.f64 	%fd1183, [_ZZ22assembly_mass_nlt_P2P1PdS_PiS0_iyS_S_S_S_S_S_PyS_S1_E11base2nl_2_1+520];
	ld.shared.f64 	%fd1184, [_ZZ22assembly_mass_nlt_P2P1PdS_PiS0_iyS_S_S_S_S_S_PyS_S1_E11base2nl_3_1+520];
	mul.f64 	%fd1185, %fd2, %fd1184;
	fma.rn.f64 	%fd1186, %fd1, %fd1183, %fd1185;
	st.local.v2.f64 	[%rd1+512], {%fd1180, %fd1186};
	mul.f64 	%fd1187, %fd4, %fd1184;
	fma.rn.f64 	%fd1188, %fd3, %fd1183, %fd1187;
	st.local.v2.f64 	[%rd2+512], {%fd1182, %fd1188};
	ld.shared.f64 	%fd1189, [_ZZ22assembly_mass_nlt_P2P1PdS_PiS0_iyS_S_S_S_S_S_PyS_S1_E11base2nl_2_1+528];
	ld.shared.f64 	%fd1190, [_ZZ22assembly_mass_nlt_P2P1PdS_PiS0_iyS_S_S_S_S_S_PyS_S1_E11base2nl_3_1+528];
	mul.f64 	%fd1191, %fd2, %fd1190;
	fma.rn.f64 	%fd1192, %fd1, %fd1189, %fd1191;
	mul.f64 	%fd1193, %fd4, %fd1190;
	fma.rn.f64 	%fd1194, %fd3, %fd1189, %fd1193;
	ld.shared.f64 	%fd1195, [_ZZ22assembly_mass_nlt_P2P1PdS_PiS0_iyS_S_S_S_S_S_PyS_S1_E11base2nl_2_1+536];
	ld.shared.f64 	%fd1196, [_ZZ22assembly_mass_nlt_P2P1PdS_PiS0_iyS_S_S_S_S_S_PyS_S1_E11base2nl_3_1+536];
	mul.f64 	%fd1197, %fd2, %fd1196;
	fma.rn.f64 	%fd1198, %fd1, %fd1195, %fd1197;
	st.local.v2.f64 	[%rd1+528], {%fd1192, %fd1198};
	mul.f64 	%fd1199, %fd4, %fd1196;
	fma.rn.f64 	%fd1200, %fd3, %fd1195, %fd1199;
	st.local.v2.f64 	[%rd2+528], {%fd1194, %fd1200};
	ld.shared.f64 	%fd1201, [_ZZ22assembly_mass_nlt_P2P1PdS_PiS0_iyS_S_S_S_S_S_PyS_S1_E11base2nl_2_1+544];
	ld.shared.f64 	%fd1202, [_ZZ22assembly_mass_nlt_P2P1PdS_PiS0_iyS_S_S_S_S_S_PyS_S1_E11base2nl_3_1+544];
	mul.f64 	%fd1203, %fd2, %fd1202;
	fma.rn.f64 	%fd1204, %fd1, %fd1201, %fd1203;
	mul.f64 	%fd1205, %fd4, %fd1202;
	fma.rn.f64 	%fd1206, %fd3, %fd1201, %fd1205;
	ld.shared.f64 	%fd1207, [_ZZ22assembly_mass_nlt_P2P1PdS_PiS0_iyS_S_S_S_S_S_PyS_S1_E11base2nl_2_1+552];
	ld.shared.f64 	%fd1208, [_ZZ22assembly_mass_nlt_P2P1PdS_PiS0_iyS_S_S_S_S_S_PyS_S1_E11base2nl_3_1+552];
	mul.f64 	%fd1209, %fd2, %fd1208;
	fma.rn.f64 	%fd1210, %fd1, %fd1207, %fd1209;
	st.local.v2.f64 	[%rd1+544], {%fd1204, %fd1210};
	mul.f64 	%fd1211, %fd4, %fd1208;
	fma.rn.f64 	%fd1212, %fd3, %fd1207, %fd1211;
	st.local.v2.f64 	[%rd2+544], {%fd1206, %fd1212};
	ld.shared.f64 	%fd1213, [_ZZ22assembly_mass_nlt_P2P1PdS_PiS0_iyS_S_S_S_S_S_PyS_S1_E11base2nl_2_1+560];
	ld.shared.f64 	%fd1214, [_ZZ22assembly_mass_nlt_P2P1PdS_PiS0_iyS_S_S_S_S_S_PyS_S1_E11base2nl_3_1+560];
	mul.f64 	%fd1215, %fd2, %fd1214;
	fma.rn.f64 	%fd1216, %fd1, %fd1213, %fd1215;
	mul.f64 	%fd1217, %fd4, %fd1214;
	fma.rn.f64 	%fd1218, %fd3, %fd1213, %fd1217;
	ld.shared.f64 	%fd1219, [_ZZ22assembly_mass_nlt_P2P1PdS_PiS0_iyS_S_S_S_S_S_PyS_S1_E11base2nl_2_1+568];
	ld.shared.f64 	%fd1220, [_ZZ22assembly_mass_nlt_P2P1PdS_PiS0_iyS_S_S_S_S_S_PyS_S1_E11base2nl_3_1+568];
	mul.f64 	%fd1221, %fd2, %fd1220;
	fma.rn.f64 	%fd1222, %fd1, %fd1219, %fd1221;
	st.local.v2.f64 	[%rd1+560], {%fd1216, %fd1222};
	mul.f64 	%fd1223, %fd4, %fd1220;
	fma.rn.f64 	%fd1224, %fd3, %fd1219, %fd1223;
	st.local.v2.f64 	[%rd2+560], {%fd1218, %fd1224};
	ld.shared.f64 	%fd1225, [_ZZ22assembly_mass_nlt_P2P1PdS_PiS0_iyS_S_S_S_S_S_PyS_S1_E6coef12];
	ld.shared.f64 	%fd131, [_ZZ22assembly_mass_nlt_P2P1PdS_PiS0_iyS_S_S_S_S_S_PyS_S1_E11base2nl_1_1];
	mul.f64 	%fd1226, %fd1225, %fd131;
	ld.shared.f64 	%fd132, [_ZZ22assembly_mass_nlt_P2P1PdS_PiS0_iyS_S_S_S_S_S_PyS_S1_E11base2nl_1_1+8];
	mul.f64 	%fd1227, %fd1225, %fd132;
	st.local.v2.f64 	[%rd5], {%fd1226, %fd1227};
	ld.shared.f64 	%fd133, [_ZZ22assembly_mass_nlt_P2P1PdS_PiS0_iyS_S_S_S_S_S_PyS_S1_E11base2nl_1_1+16];
	mul.f64 	%fd1228, %fd1225, %fd133;
	ld.shared.f64 	%fd134, [_ZZ22assembly_mass_nlt_P2P1PdS_PiS0_iyS_S_S_S_S_S_PyS_S1_E11base2nl_1_1+24];
	mul.f64 	%fd1229, %fd1225, %fd134;
	st.local.v2.f64 	[%rd5+16], {%fd1228, %fd1229};
	ld.shared.f64 	%fd135, [_ZZ22assembly_mass_nlt_P2P1PdS_PiS0_iyS_S_S_S_S_S_PyS_S1_E11base2nl_1_1+32];
	mul.f64 	%fd1230, %fd1225, %fd135;
	ld.shared.f64 	%fd136, [_ZZ22assembly_mass_nlt_P2P1PdS_PiS0_iyS_S_S_S_S_S_PyS_S1_E11base2nl_1_1+40];
	mul.f64 	%fd1231, %fd1225, %fd136;
	st.local.v2.f64 	[%rd5+32], {%fd1230, %fd1231};
	ld.shared.f64 	%fd1232, [_ZZ22assembly_mass_nlt_P2P1PdS_PiS0_iyS_S_S_S_S_S_PyS_S1_E6coef12+8];
	ld.shared.f64 	%fd137, [_ZZ22assembly_mass_nlt_P2P1PdS_PiS0_iyS_S_S_S_S_S_PyS_S1_E11base2nl_1_1+48];
	mul.f64 	%fd1233, %fd1232, %fd137;
	ld.shared.f64 	%fd138, [_ZZ22assembly_mass_nlt_P2P1PdS_PiS0_iyS_S_S_S_S_S_PyS_S1_E11base2nl_1_1+56];
	mul.f64 	%fd1234, %fd1232, %fd138;
	st.local.v2.f64 	[%rd5+48], {%fd1233, %fd1234};
	ld.shared.f64 	%fd139, [_ZZ22assembly_mass_nlt_P2P1PdS_PiS0_iyS_S_S_S_S_S_PyS_S1_E11base2nl_1_1+64];
	mul.f64 	%fd1235, %fd1232, %fd139;
	ld.shared.f64 	%fd140, [_ZZ22assembly_mass_nlt_P2P1PdS_PiS0_iyS_S_S_S_S_S_PyS_S1_E11base2nl_1_1+72];
	mul.f64 	%fd1236, %fd1232, %fd140;
	st.local.v2.f64 	[%rd5+64], {%fd1235, %fd1236};
	ld.shared.f64 	%fd141, [_ZZ22assembly_mass_nlt_P2P1PdS_PiS0_iyS_S_S_S_S_S_PyS_S1_E11base2nl_1_1+80];
	mul.f64 	%fd1237, %fd1232, %fd141;
	ld.shared.f64 	%fd142, [_ZZ22assembly_mass_nlt_P2P1PdS_PiS0_iyS_S_S_S_S_S_PyS_S1_E11base2nl_1_1+88];
	mul.f64 	%fd1238, %fd1232, %fd142;
	st.local.v2.f64 	[%rd5+80], {%fd1237, %fd1238};
	ld.shared.f64 	%fd1239, [_ZZ22assembly_mass_nlt_P2P1PdS_PiS0_iyS_S_S_S_S_S_PyS_S1_E6coef12+16];
	ld.shared.f64 	%fd143, [_ZZ22assembly_mass_nlt_P2P1PdS_PiS0_iyS_S_S_S_S_S_PyS_S1_E11base2nl_1_1+96];
	mul.f64 	%fd1240, %fd1239, %fd143;
	ld.shared.f64 	%fd144, [_ZZ22assembly_mass_nlt_P2P1PdS_PiS0_iyS_S_S_S_S_S_PyS_S1_E11base2nl_1_1+104];
	mul.f64 	%fd1241, %fd1239, %fd144;
	st.local.v2.f64 	[%rd5+96], {%fd1240, %fd1241};
	ld.shared.f64 	%fd145, [_ZZ22assembly_mass_nlt_P2P1PdS_PiS0_iyS_S_S_S_S_S_PyS_S1_E11base2nl_1_1+112];
	mul.f64 	%fd1242, %fd1239, %fd145;
	ld.shared.f64 	%fd146, [_ZZ22assembly_mass_nlt_P2P1PdS_PiS0_iyS_S_S_S_S_S_PyS_S1_E11base2nl_1_1+120];
	mul.f64 	%fd1243, %fd1239, %fd146;
	st.local.v2.f64 	[%rd5+112], {%fd1242, %fd1243};
	ld.shared.f64 	%fd147, [_ZZ22assembly_mass_nlt_P2P1PdS_PiS0_iyS_S_S_S_S_S_PyS_S1_E11base2nl_1_1+128];
	mul.f64 	%fd1244, %fd1239, %fd147;
	ld.shared.f64 	%fd148, [_ZZ22assembly_mass_nlt_P2P1PdS_PiS0_iyS_S_S_S_S_S_PyS_S1_E11base2nl_1_1+136];
	mul.f64 	%fd1245, %fd1239, %fd148;
	st.local.v2.f64 	[%rd5+128], {%fd1244, %fd1245};
	ld.shared.f64 	%fd1246, [_ZZ22assembly_mass_nlt_P2P1PdS_PiS0_iyS_S_S_S_S_S_PyS_S1_E6coef12+24];
	ld.shared.f64 	%fd149, [_ZZ22assembly_mass_nlt_P2P1PdS_PiS0_iyS_S_S_S_S_S_PyS_S1_E11base2nl_1_1+144];
	mul.f64 	%fd1247, %fd1246, %fd149;
	ld.shared.f64 	%fd150, [_ZZ22assembly_mass_nlt_P2P1PdS_PiS0_iyS_S_S_S_S_S_PyS_S1_E11base2nl_1_1+152];
	mul.f64 	%fd1248, %fd1246, %fd150;
	st.local.v2.f64 	[%rd5+144], {%fd1247, %fd1248};
	ld.shared.f64 	%fd151, [_ZZ22assembly_mass_nlt_P2P1PdS_PiS0_iyS_S_S_S_S_S_PyS_S1_E11base2nl_1_1+160];
	mul.f64 	%fd1249, %fd1246, %fd151;
	ld.shared.f64 	%fd152, [_ZZ22assembly_mass_nlt_P2P1PdS_PiS0_iyS_S_S_S_S_S_PyS_S1_E11base2nl_1_1+168];
	mul.f64 	%fd1250, %fd1246, %fd152;
	st.local.v2.f64 	[%rd5+160], {%fd1249, %fd1250};
	ld.shared.f64 	%fd153, [_ZZ22assembly_mass_nlt_P2P1PdS_PiS0_iyS_S_S_S_S_S_PyS_S1_E11base2nl_1_1+176];
	mul.f64 	%fd1251, %fd1246, %fd153;
	ld.shared.f64 	%fd154, [_ZZ22assembly_mass_nlt_P2P1PdS_PiS0_iyS_S_S_S_S_S_PyS_S1_E11base2nl_1_1+184];
	mul.f64 	%fd1252, %fd1246, %fd154;
	st.local.v2.f64 	[%rd5+176], {%fd1251, %fd1252};
	ld.shared.f64 	%fd1253, [_ZZ22assembly_mass_nlt_P2P1PdS_PiS0_iyS_S_S_S_S_S_PyS_S1_E6coef12+32];
	ld.shared.f64 	%fd155, [_ZZ22assembly_mass_nlt_P2P1PdS_PiS0_iyS_S_S_S_S_S_PyS_S1_E11base2nl_1_1+192];
	mul.f64 	%fd1254, %fd1253, %fd155;
	ld.shared.f64 	%fd156, [_ZZ22assembly_mass_nlt_P2P1PdS_PiS0_iyS_S_S_S_S_S_PyS_S1_E11base2nl_1_1+200];
	mul.f64 	%fd1255, %fd1253, %fd156;
	st.local.v2.f64 	[%rd5+192], {%fd1254, %fd1255};
	ld.shared.f64 	%fd157, [_ZZ22assembly_mass_nlt_P2P1PdS_PiS0_iyS_S_S_S_S_S_PyS_S1_E11base2nl_1_1+208];
	mul.f64 	%fd1256, %fd1253, %fd157;
	ld.shared.f64 	%fd158, [_ZZ22assembly_mass_nlt_P2P1PdS_PiS0_iyS_S_S_S_S_S_PyS_S1_E11base2nl_1_1+216];
	mul.f64 	%fd1257, %fd1253, %fd158;
	st.local.v2.f64 	[%rd5+208], {%fd1256, %fd1257};
	ld.shared.f64 	%fd159, [_ZZ22assembly_mass_nlt_P2P1PdS_PiS0_iyS_S_S_S_S_S_PyS_S1_E11base2nl_1_1+224];
	mul.f64 	%fd1258, %fd1253, %fd159;
	ld.shared.f64 	%fd160, [_ZZ22assembly_mass_nlt_P2P1PdS_PiS0_iyS_S_S_S_S_S_PyS_S1_E11base2nl_1_1+232];
	mul.f64 	%fd1259, %fd1253, %fd160;
	st.local.v2.f64 	[%rd5+224], {%fd1258, %fd1259};
	ld.shared.f64 	%fd1260, [_ZZ22assembly_mass_nlt_P2P1PdS_PiS0_iyS_S_S_S_S_S_PyS_S1_E6coef12+40];
	ld.shared.f64 	%fd161, [_ZZ22assembly_mass_nlt_P2P1PdS_PiS0_iyS_S_S_S_S_S_PyS_S1_E11base2nl_1_1+240];
	mul.f64 	%fd1261, %fd1260, %fd161;
	ld.shared.f64 	%fd162, [_ZZ22assembly_mass_nlt_P2P1PdS_PiS0_iyS_S_S_S_S_S_PyS_S1_E11base2nl_1_1+248];
	mul.f64 	%fd1262, %fd1260, %fd162;
	st.local.v2.f64 	[%rd5+240], {%fd1261, %fd1262};
	ld.shared.f64 	%fd163, [_ZZ22assembly_mass_nlt_P2P1PdS_PiS0_iyS_S_S_S_S_S_PyS_S1_E11base2nl_1_1+256];
	mul.f64 	%fd1263, %fd1260, %fd163;
	ld.shared.f64 	%fd164, [_ZZ22assembly_mass_nlt_P2P1PdS_PiS0_iyS_S_S_S_S_S_PyS_S1_E11base2nl_1_1+264];
	mul.f64 	%fd1264, %fd1260, %fd164;
	st.local.v2.f64 	[%rd5+256], {%fd1263, %fd1264};
	ld.shared.f64 	%fd165, [_ZZ22assembly_mass_nlt_P2P1PdS_PiS0_iyS_S_S_S_S_S_PyS_S1_E11base2nl_1_1+272];
	mul.f64 	%fd1265, %fd1260, %fd165;
	ld.shared.f64 	%fd166, [_ZZ22assembly_mass_nlt_P2P1PdS_PiS0_iyS_S_S_S_S_S_PyS_S1_E11base2nl_1_1+280];
	mul.f64 	%fd1266, %fd1260, %fd166;
	st.local.v2.f64 	[%rd5+272], {%fd1265, %fd1266};
	ld.shared.f64 	%fd1267, [_ZZ22assembly_mass_nlt_P2P1PdS_PiS0_iyS_S_S_S_S_S_PyS_S1_E6coef12+48];
	ld.shared.f64 	%fd167, [_ZZ22assembly_mass_nlt_P2P1PdS_PiS0_iyS_S_S_S_S_S_PyS_S1_E11base2nl_1_1+288];
	mul.f64 	%fd1268, %fd1267, %fd167;
	ld.shared.f64 	%fd168, [_ZZ22assembly_mass_nlt_P2P1PdS_PiS0_iyS_S_S_S_S_S_PyS_S1_E11base2nl_1_1+296];
	mul.f64 	%fd1269, %fd1267, %fd168;
	st.local.v2.f64 	[%rd5+288], {%fd1268, %fd1269};
	ld.shared.f64 	%fd169, [_ZZ22assembly_mass_nlt_P2P1PdS_PiS0_iyS_S_S_S_S_S_PyS_S1_E11base2nl_1_1+304];
	mul.f64 	%fd1270, %fd1267, %fd169;
	ld.shared.f64 	%fd170, [_ZZ22assembly_mass_nlt_P2P1PdS_PiS0_iyS_S_S_S_S_S_PyS_S1_E11base2nl_1_1+312];
	mul.f64 	%fd1271, %fd1267, %fd170;
	st.local.v2.f64 	[%rd5+304], {%fd1270, %fd1271};
	ld.shared.f64 	%fd171, [_ZZ22assembly_mass_nlt_P2P1PdS_PiS0_iyS_S_S_S_S_S_PyS_S1_E11base2nl_1_1+320];
	mul.f64 	%fd1272, %fd1267, %fd171;
	ld.shared.f64 	%fd172, [_ZZ22assembly_mass_nlt_P2P1PdS_PiS0_iyS_S_S_S_S_S_PyS_S1_E11base2nl_1_1+328];
	mul.f64 	%fd1273, %fd1267, %fd172;
	st.local.v2.f64 	[%rd5+320], {%fd1272, %fd1273};
	ld.shared.f64 	%fd1274, [_ZZ22assembly_mass_nlt_P2P1PdS_PiS0_iyS_S_S_S_S_S_PyS_S1_E6coef12+56];
	ld.shared.f64 	%fd173, [_ZZ22assembly_mass_nlt_P2P1PdS_PiS0_iyS_S_S_S_S_S_PyS_S1_E11base2nl_1_1+336];
	mul.f64 	%fd1275, %fd1274, %fd173;
	ld.shared.f64 	%fd174, [_ZZ22assembly_mass_nlt_P2P1PdS_PiS0_iyS_S_S_S_S_S_PyS_S1_E11base2nl_1_1+344];
	mul.f64 	%fd1276, %fd1274, %fd174;
	st.local.v2.f64 	[%rd5+336], {%fd1275, %fd1276};
	ld.shared.f64 	%fd175, [_ZZ22assembly_mass_nlt_P2P1PdS_PiS0_iyS_S_S_S_S_S_PyS_S1_E11base2nl_1_1+352];
	mul.f64 	%fd1277, %fd1274, %fd175;
	ld.shared.f64 	%fd176, [_ZZ22assembly_mass_nlt_P2P1PdS_PiS0_iyS_S_S_S_S_S_PyS_S1_E11base2nl_1_1+360];
	mul.f64 	%fd1278, %fd1274, %fd176;
	st.local.v2.f64 	[%rd5+352], {%fd1277, %fd1278};
	ld.shared.f64 	%fd177, [_ZZ22assembly_mass_nlt_P2P1PdS_PiS0_iyS_S_S_S_S_S_PyS_S1_E11base2nl_1_1+368];
	mul.f64 	%fd1279, %fd1274, %fd177;
	ld.shared.f64 	%fd178, [_ZZ22assembly_mass_nlt_P2P1PdS_PiS0_iyS_S_S_S_S_S_PyS_S1_E11base2nl_1_1+376];
	mul.f64 	%fd1280, %fd1274, %fd178;
	st.local.v2.f64 	[%rd5+368], {%fd1279, %fd1280};
	ld.shared.f64 	%fd1281, [_ZZ22assembly_mass_nlt_P2P1PdS_PiS0_iyS_S_S_S_S_S_PyS_S1_E6coef12+64];
	ld.shared.f64 	%fd179, [_ZZ22assembly_mass_nlt_P2P1PdS_PiS0_iyS_S_S_S_S_S_PyS_S1_E11base2nl_1_1+384];
	mul.f64 	%fd1282, %fd1281, %fd179;
	ld.shared.f64 	%fd180, [_ZZ22assembly_mass_nlt_P2P1PdS_PiS0_iyS_S_S_S_S_S_PyS_S1_E11base2nl_1_1+392];
	mul.f64 	%fd1283, %fd1281, %fd180;
	st.local.v2.f64 	[%rd5+384], {%fd1282, %fd1283};
	ld.shared.f64 	%fd181, [_ZZ22assembly_mass_nlt_P2P1PdS_PiS0_iyS_S_S_S_S_S_PyS_S1_E11base2nl_1_1+400];
	mul.f64 	%fd1284, %fd1281, %fd181;
	ld.shared.f64 	%fd182, [_ZZ22assembly_mass_nlt_P2P1PdS_PiS0_iyS_S_S_S_S_S_PyS_S1_E11base2nl_1_1+408];
	mul.f64 	%fd1285, %fd1281, %fd182;
	st.local.v2.f64 	[%rd5+400], {%fd1284, %fd1285};
	ld.shared.f64 	%fd183, [_ZZ22assembly_mass_nlt_P2P1PdS_PiS0_iyS_S_S_S_S_S_PyS_S1_E11base2nl_1_1+416];
	mul.f64 	%fd1286, %fd1281, %fd183;
	ld.shared.f64 	%fd184, [_ZZ22assembly_mass_nlt_P2P1PdS_PiS0_iyS_S_S_S_S_S_PyS_S1_E11base2nl_1_1+424];
	mul.f64 	%fd1287, %fd1281, %fd184;
	st.local.v2.f64 	[%rd5+416], {%fd1286, %fd1287};
	ld.shared.f64 	%fd1288, [_ZZ22assembly_mass_nlt_P2P1PdS_PiS0_iyS_S_S_S_S_S_PyS_S1_E6coef12+72];
	ld.shared.f64 	%fd185, [_ZZ22assembly_mass_nlt_P2P1PdS_PiS0_iyS_S_S_S_S_S_PyS_S1_E11base2nl_1_1+432];
	mul.f64 	%fd1289, %fd1288, %fd185;
	ld.shared.f64 	%fd186, [_ZZ22assembly_mass_nlt_P2P1PdS_PiS0_iyS_S_S_S_S_S_PyS_S1_E11base2nl_1_1+440];
	mul.f64 	%fd1290, %fd1288, %fd186;
	st.local.v2.f64 	[%rd5+432], {%fd1289, %fd1290};
	ld.shared.f64 	%fd187, [_ZZ22assembly_mass_nlt_P2P1PdS_PiS0_iyS_S_S_S_S_S_PyS_S1_E11base2nl_1_1+448];
	mul.f64 	%fd1291, %fd1288, %fd187;
	ld.shared.f64 	%fd188, [_ZZ22assembly_mass_nlt_P2P1PdS_PiS0_iyS_S_S_S_S_S_PyS_S1_E11base2nl_1_1+456];
	mul.f64 	%fd1292, %fd1288, %fd188;
	st.local.v2.f64 	[%rd5+448], {%fd1291, %fd1292};
	ld.shared.f64 	%fd189, [_ZZ22assembly_mass_nlt_P2P1PdS_PiS0_iyS_S_S_S_S_S_PyS_S1_E11base2nl_1_1+464];
	mul.f64 	%fd1293, %fd1288, %fd189;
	ld.shared.f64 	%fd190, [_ZZ22assembly_mass_nlt_P2P1PdS_PiS0_iyS_S_S_S_S_S_PyS_S1_E11base2nl_1_1+472];
	mul.f64 	%fd1294, %fd1288, %fd190;
	st.local.v2.f64 	[%rd5+464], {%fd1293, %fd1294};
	ld.shared.f64 	%fd1295, [_ZZ22assembly_mass_nlt_P2P1PdS_PiS0_iyS_S_S_S_S_S_PyS_S1_E6coef12+80];
	ld.shared.f64 	%fd191, [_ZZ22assembly_mass_nlt_P2P1PdS_PiS0_iyS_S_S_S_S_S_PyS_S1_E11base2nl_1_1+480];
	mul.f64 	%fd1296, %fd1295, %fd191;
	ld.shared.f64 	%fd192, [_ZZ22assembly_mass_nlt_P2P1PdS_PiS0_iyS_S_S_S_S_S_PyS_S1_E11base2nl_1_1+488];
	mul.f64 	%fd1297, %fd1295, %fd192;
	st.local.v2.f64 	[%rd5+480], {%fd1296, %fd1297};
	ld.shared.f64 	%fd193, [_ZZ22assembly_mass_nlt_P2P1PdS_PiS0_iyS_S_S_S_S_S_PyS_S1_E11base2nl_1_1+496];
	mul.f64 	%fd1298, %fd1295, %fd193;
	ld.shared.f64 	%fd194, [_ZZ22assembly_mass_nlt_P2P1PdS_PiS0_iyS_S_S_S_S_S_PyS_S1_E11base2nl_1_1+504];
	mul.f64 	%fd1299, %fd1295, %fd194;
	st.local.v2.f64 	[%rd5+496], {%fd1298, %fd1299};
	ld.shared.f64 	%fd195, [_ZZ22assembly_mass_nlt_P2P1PdS_PiS0_iyS_S_S_S_S_S_PyS_S1_E11base2nl_1_1+512];
	mul.f64 	%fd1300, %fd1295, %fd195;
	ld.shared.f64 	%fd196, [_ZZ22assembly_mass_nlt_P2P1PdS_PiS0_iyS_S_S_S_S_S_PyS_S1_E11base2nl_1_1+520];
	mul.f64 	%fd1301, %fd1295, %fd196;
	st.local.v2.f64 	[%rd5+512], {%fd1300, %fd1301};
	ld.shared.f64 	%fd1302, [_ZZ22assembly_mass_nlt_P2P1PdS_PiS0_iyS_S_S_S_S_S_PyS_S1_E6coef12+88];
	ld.shared.f64 	%fd197, [_ZZ22assembly_mass_nlt_P2P1PdS_PiS0_iyS_S_S_S_S_S_PyS_S1_E11base2nl_1_1+528];
	mul.f64 	%fd1303, %fd1302, %fd197;
	ld.shared.f64 	%fd198, [_ZZ22assembly_mass_nlt_P2P1PdS_PiS0_iyS_S_S_S_S_S_PyS_S1_E11base2nl_1_1+536];
	mul.f64 	%fd1304, %fd1302, %fd198;
	st.local.v2.f64 	[%rd5+528], {%fd1303, %fd1304};
	ld.shared.f64 	%fd199, [_ZZ22assembly_mass_nlt_P2P1PdS_PiS0_iyS_S_S_S_S_S_PyS_S1_E11base2nl_1_1+544];
	mul.f64 	%fd1305, %fd1302, %fd199;
	ld.shared.f64 	%fd200, [_ZZ22assembly_mass_nlt_P2P1PdS_PiS0_iyS_S_S_S_S_S_PyS_S1_E11base2nl_1_1+552];
	mul.f64 	%fd1306, %fd1302, %fd200;
	st.local.v2.f64 	[%rd5+544], {%fd1305, %fd1306};
	ld.shared.f64 	%fd201, [_ZZ22assembly_mass_nlt_P2P1PdS_PiS0_iyS_S_S_S_S_S_PyS_S1_E11base2nl_1_1+560];
	mul.f64 	%fd1307, %fd1302, %fd201;
	ld.shared.f64 	%fd202, [_ZZ22assembly_mass_nlt_P2P1PdS_PiS0_iyS_S_S_S_S_S_PyS_S1_E11base2nl_1_1+568];
	mul.f64 	%fd1308, %fd1302, %fd202;
	st.local.v2.f64 	[%rd5+560], {%fd1307, %fd1308};
	mov.b32 	%r63, 0;
	mov.f64 	%fd1785, 0d0000000000000000;
	mov.f64 	%fd1786, %fd1785;
	mov.f64 	%fd1787, %fd1785;
	mov.f64 	%fd1788, %fd1785;
	mov.f64 	%fd1789, %fd1785;
	mov.f64 	%fd1790, %fd1785;
	mov.f64 	%fd1791, %fd1785;
	mov.f64 	%fd1792, %fd1785;
	mov.f64 	%fd1793, %fd1785;
	mov.f64 	%fd1794, %fd1785;
	mov.f64 	%fd1795, %fd1785;
	mov.f64 	%fd1796, %fd1785;
	mov.f64 	%fd1797, %fd1785;
	mov.f64 	%fd1798, %fd1785;
	mov.f64 	%fd1799, %fd1785;
	mov.f64 	%fd1800, %fd1785;
	mov.f64 	%fd1801, %fd1785;
	mov.f64 	%fd1802, %fd1785;
	mov.f64 	%fd1803, %fd1785;
	mov.f64 	%fd1804, %fd1785;
	mov.f64 	%fd1805, %fd1785;
	mov.f64 	%fd1806, %fd1785;
	mov.f64 	%fd1807, %fd1785;
	mov.f64 	%fd1808, %fd1785;
	mov.f64 	%fd1809, %fd1785;
	mov.f64 	%fd1810, %fd1785;
	mov.f64 	%fd1811, %fd1785;
	mov.f64 	%fd1812, %fd1785;
	mov.f64 	%fd1813, %fd1785;
	mov.f64 	%fd1814, %fd1785;
	mov.f64 	%fd1815, %fd1785;
	mov.f64 	%fd1816, %fd1785;
	mov.f64 	%fd1817, %fd1785;
	mov.f64 	%fd1818, %fd1785;
	mov.f64 	%fd1819, %fd1785;
	mov.f64 	%fd1820, %fd1785;
	mov.f64 	%fd1821, %fd1785;
	mov.f64 	%fd1822, %fd1785;
	mov.f64 	%fd1823, %fd1785;
	mov.f64 	%fd1824, %fd1785;
	mov.f64 	%fd1825, %fd1785;
	mov.f64 	%fd1826, %fd1785;
	mov.f64 	%fd1827, %fd1785;
	mov.f64 	%fd1828, %fd1785;
	mov.f64 	%fd1829, %fd1785;
	mov.f64 	%fd1830, %fd1785;
	mov.f64 	%fd1831, %fd1785;
	mov.f64 	%fd1832, %fd1785;
	mov.f64 	%fd1833, %fd1785;
	mov.f64 	%fd1834, %fd1785;
	mov.f64 	%fd1835, %fd1785;
	mov.f64 	%fd1836, %fd1785;
	mov.f64 	%fd1837, %fd1785;
	mov.f64 	%fd1838, %fd1785;
	mov.f64 	%fd1839, %fd1785;
	mov.f64 	%fd1840, %fd1785;
	mov.f64 	%fd1841, %fd1785;
	mov.f64 	%fd1842, %fd1785;
	mov.f64 	%fd1843, %fd1785;
	mov.f64 	%fd1844, %fd1785;
	mov.f64 	%fd1845, %fd1785;
	mov.f64 	%fd1846, %fd1785;
	mov.f64 	%fd1847, %fd1785;
	mov.f64 	%fd1848, %fd1785;
	mov.f64 	%fd1849, %fd1785;
	mov.f64 	%fd1850, %fd1785;
	mov.f64 	%fd1851, %fd1785;
	mov.f64 	%fd1852, %fd1785;
	mov.f64 	%fd1853, %fd1785;
	mov.f64 	%fd1854, %fd1785;
	mov.f64 	%fd1855, %fd1785;
	mov.f64 	%fd1856, %fd1785;
$L__BB1_6:
	ld.param.u64 	%rd281, [_Z22assembly_mass_nlt_P2P1PdS_PiS0_iyS_S_S_S_S_S_PyS_S1__param_6];
	shl.b32 	%r40, %r63, 2;
	mov.u32 	%r41, %tid.x;
	mov.u32 	%r42, _ZZ22assembly_mass_nlt_P2P1PdS_PiS0_iyS_S_S_S_S_S_PyS_S1_E1t;
	mad.lo.s32 	%r43, %r41, 12, %r42;
	add.s32 	%r44, %r43, %r40;
	ld.shared.u32 	%r45, [%r44];
	cvta.to.global.u64 	%rd251, %rd281;
	mul.wide.s32 	%rd252, %r45, 8;
	add.s64 	%rd253, %rd251, %rd252;
	ld.global.f64 	%fd1309, [%rd253];
	shl.b32 	%r46, %r63, 3;
	mov.u32 	%r47, _ZZ22assembly_mass_nlt_P2P1PdS_PiS0_iyS_S_S_S_S_S_PyS_S1_E7base1nl;
	add.s32 	%r48, %r47, %r46;
	ld.shared.f64 	%fd1310, [%r48];
	mul.f64 	%fd1311, %fd1310, %fd131;
	fma.rn.f64 	%fd1856, %fd1311, %fd1309, %fd1856;
	mul.f64 	%fd1312, %fd1310, %fd132;
	fma.rn.f64 	%fd1855, %fd1312, %fd1309, %fd1855;
	mul.f64 	%fd1313, %fd1310, %fd133;
	fma.rn.f64 	%fd1854, %fd1313, %fd1309, %fd1854;
	mul.f64 	%fd1314, %fd1310, %fd134;
	fma.rn.f64 	%fd1853, %fd1314, %fd1309, %fd1853;
	mul.f64 	%fd1315, %fd1310, %fd135;
	fma.rn.f64 	%fd1852, %fd1315, %fd1309, %fd1852;
	mul.f64 	%fd1316, %fd1310, %fd136;
	fma.rn.f64 	%fd1851, %fd1316, %fd1309, %fd1851;
	ld.shared.f64 	%fd1317, [%r48+24];
	mul.f64 	%fd1318, %fd1317, %fd137;
	fma.rn.f64 	%fd1850, %fd1318, %fd1309, %fd1850;
	mul.f64 	%fd1319, %fd1317, %fd138;
	fma.rn.f64 	%fd1849, %fd1319, %fd1309, %fd1849;
	mul.f64 	%fd1320, %fd1317, %fd139;
	fma.rn.f64 	%fd1848, %fd1320, %fd1309, %fd1848;
	mul.f64 	%fd1321, %fd1317, %fd140;
	fma.rn.f64 	%fd1847, %fd1321, %fd1309, %fd1847;
	mul.f64 	%fd1322, %fd1317, %fd141;
	fma.rn.f64 	%fd1846, %fd1322, %fd1309, %fd1846;
	mul.f64 	%fd1323, %fd1317, %fd142;
	fma.rn.f64 	%fd1845, %fd1323, %fd1309, %fd1845;
	ld.shared.f64 	%fd1324, [%r48+48];
	mul.f64 	%fd1325, %fd1324, %fd143;
	fma.rn.f64 	%fd1844, %fd1325, %fd1309, %fd1844;
	mul.f64 	%fd1326, %fd1324, %fd144;
	fma.rn.f64 	%fd1843, %fd1326, %fd1309, %fd1843;
	mul.f64 	%fd1327, %fd1324, %fd145;
	fma.rn.f64 	%fd1842, %fd1327, %fd1309, %fd1842;
	mul.f64 	%fd1328, %fd1324, %fd146;
	fma.rn.f64 	%fd1841, %fd1328, %fd1309, %fd1841;
	mul.f64 	%fd1329, %fd1324, %fd147;
	fma.rn.f64 	%fd1840, %fd1329, %fd1309, %fd1840;
	mul.f64 	%fd1330, %fd1324, %fd148;
	fma.rn.f64 	%fd1839, %fd1330, %fd1309, %fd1839;
	ld.shared.f64 	%fd1331, [%r48+72];
	mul.f64 	%fd1332, %fd1331, %fd149;
	fma.rn.f64 	%fd1838, %fd1332, %fd1309, %fd1838;
	mul.f64 	%fd1333, %fd1331, %fd150;
	fma.rn.f64 	%fd1837, %fd1333, %fd1309, %fd1837;
	mul.f64 	%fd1334, %fd1331, %fd151;
	fma.rn.f64 	%fd1836, %fd1334, %fd1309, %fd1836;
	mul.f64 	%fd1335, %fd1331, %fd152;
	fma.rn.f64 	%fd1835, %fd1335, %fd1309, %fd1835;
	mul.f64 	%fd1336, %fd1331, %fd153;
	fma.rn.f64 	%fd1834, %fd1336, %fd1309, %fd1834;
	mul.f64 	%fd1337, %fd1331, %fd154;
	fma.rn.f64 	%fd1833, %fd1337, %fd1309, %fd1833;
	ld.shared.f64 	%fd1338, [%r48+96];
	mul.f64 	%fd1339, %fd1338, %fd155;
	fma.rn.f64 	%fd1832, %fd1339, %fd1309, %fd1832;
	mul.f64 	%fd1340, %fd1338, %fd156;
	fma.rn.f64 	%fd1831, %fd1340, %fd1309, %fd1831;
	mul.f64 	%fd1341, %fd1338, %fd157;
	fma.rn.f64 	%fd1830, %fd1341, %fd1309, %fd1830;
	mul.f64 	%fd1342, %fd1338, %fd158;
	fma.rn.f64 	%fd1829, %fd1342, %fd1309, %fd1829;
	mul.f64 	%fd1343, %fd1338, %fd159;
	fma.rn.f64 	%fd1828, %fd1343, %fd1309, %fd1828;
	mul.f64 	%fd1344, %fd1338, %fd160;
	fma.rn.f64 	%fd1827, %fd1344, %fd1309, %fd1827;
	ld.shared.f64 	%fd1345, [%r48+120];
	mul.f64 	%fd1346, %fd1345, %fd161;
	fma.rn.f64 	%fd1826, %fd1346, %fd1309, %fd1826;
	mul.f64 	%fd1347, %fd1345, %fd162;
	fma.rn.f64 	%fd1825, %fd1347, %fd1309, %fd1825;
	mul.f64 	%fd1348, %fd1345, %fd163;
	fma.rn.f64 	%fd1824, %fd1348, %fd1309, %fd1824;
	mul.f64 	%fd1349, %fd1345, %fd164;
	fma.rn.f64 	%fd1823, %fd1349, %fd1309, %fd1823;
	mul.f64 	%fd1350, %fd1345, %fd165;
	fma.rn.f64 	%fd1822, %fd1350, %fd1309, %fd1822;
	mul.f64 	%fd1351, %fd1345, %fd166;
	fma.rn.f64 	%fd1821, %fd1351, %fd1309, %fd1821;
	ld.shared.f64 	%fd1352, [%r48+144];
	mul.f64 	%fd1353, %fd1352, %fd167;
	fma.rn.f64 	%fd1820, %fd1353, %fd1309, %fd1820;
	mul.f64 	%fd1354, %fd1352, %fd168;
	fma.rn.f64 	%fd1819, %fd1354, %fd1309, %fd1819;
	mul.f64 	%fd1355, %fd1352, %fd169;
	fma.rn.f64 	%fd1818, %fd1355, %fd1309, %fd1818;
	mul.f64 	%fd1356, %fd1352, %fd170;
	fma.rn.f64 	%fd1817, %fd1356, %fd1309, %fd1817;
	mul.f64 	%fd1357, %fd1352, %fd171;
	fma.rn.f64 	%fd1816, %fd1357, %fd1309, %fd1816;
	mul.f64 	%fd1358, %fd1352, %fd172;
	fma.rn.f64 	%fd1815, %fd1358, %fd1309, %fd1815;
	ld.shared.f64 	%fd1359, [%r48+168];
	mul.f64 	%fd1360, %fd1359, %fd173;
	fma.rn.f64 	%fd1814, %fd1360, %fd1309, %fd1814;
	mul.f64 	%fd1361, %fd1359, %fd174;
	fma.rn.f64 	%fd1813, %fd1361, %fd1309, %fd1813;
	mul.f64 	%fd1362, %fd1359, %fd175;
	fma.rn.f64 	%fd1812, %fd1362, %fd1309, %fd1812;
	mul.f64 	%fd1363, %fd1359, %fd176;
	fma.rn.f64 	%fd1811, %fd1363, %fd1309, %fd1811;
	mul.f64 	%fd1364, %fd1359, %fd177;
	fma.rn.f64 	%fd1810, %fd1364, %fd1309, %fd1810;
	mul.f64 	%fd1365, %fd1359, %fd178;
	fma.rn.f64 	%fd1809, %fd1365, %fd1309, %fd1809;
	ld.shared.f64 	%fd1366, [%r48+192];
	mul.f64 	%fd1367, %fd1366, %fd179;
	fma.rn.f64 	%fd1808, %fd1367, %fd1309, %fd1808;
	mul.f64 	%fd1368, %fd1366, %fd180;
	fma.rn.f64 	%fd1807, %fd1368, %fd1309, %fd1807;
	mul.f64 	%fd1369, %fd1366, %fd181;
	fma.rn.f64 	%fd1806, %fd1369, %fd1309, %fd1806;
	mul.f64 	%fd1370, %fd1366, %fd182;
	fma.rn.f64 	%fd1805, %fd1370, %fd1309, %fd1805;
	mul.f64 	%fd1371, %fd1366, %fd183;
	fma.rn.f64 	%fd1804, %fd1371, %fd1309, %fd1804;
	mul.f64 	%fd1372, %fd1366, %fd184;
	fma.rn.f64 	%fd1803, %fd1372, %fd1309, %fd1803;
	ld.shared.f64 	%fd1373, [%r48+216];
	mul.f64 	%fd1374, %fd1373, %fd185;
	fma.rn.f64 	%fd1802, %fd1374, %fd1309, %fd1802;
	mul.f64 	%fd1375, %fd1373, %fd186;
	fma.rn.f64 	%fd1801, %fd1375, %fd1309, %fd1801;
	mul.f64 	%fd1376, %fd1373, %fd187;
	fma.rn.f64 	%fd1800, %fd1376, %fd1309, %fd1800;
	mul.f64 	%fd1377, %fd1373, %fd188;
	fma.rn.f64 	%fd1799, %fd1377, %fd1309, %fd1799;
	mul.f64 	%fd1378, %fd1373, %fd189;
	fma.rn.f64 	%fd1798, %fd1378, %fd1309, %fd1798;
	mul.f64 	%fd1379, %fd1373, %fd190;
	fma.rn.f64 	%fd1797, %fd1379, %fd1309, %fd1797;
	ld.shared.f64 	%fd1380, [%r48+240];
	mul.f64 	%fd1381, %fd1380, %fd191;
	fma.rn.f64 	%fd1796, %fd1381, %fd1309, %fd1796;
	mul.f64 	%fd1382, %fd1380, %fd192;
	fma.rn.f64 	%fd1795, %fd1382, %fd1309, %fd1795;
	mul.f64 	%fd1383, %fd1380, %fd193;
	fma.rn.f64 	%fd1794, %fd1383, %fd1309, %fd1794;
	mul.f64 	%fd1384, %fd1380, %fd194;
	fma.rn.f64 	%fd1793, %fd1384, %fd1309, %fd1793;
	mul.f64 	%fd1385, %fd1380, %fd195;
	fma.rn.f64 	%fd1792, %fd1385, %fd1309, %fd1792;
	mul.f64 	%fd1386, %fd1380, %fd196;
	fma.rn.f64 	%fd1791, %fd1386, %fd1309, %fd1791;
	ld.shared.f64 	%fd1387, [%r48+264];
	mul.f64 	%fd1388, %fd1387, %fd197;
	fma.rn.f64 	%fd1790, %fd1388, %fd1309, %fd1790;
	mul.f64 	%fd1389, %fd1387, %fd198;
	fma.rn.f64 	%fd1789, %fd1389, %fd1309, %fd1789;
	mul.f64 	%fd1390, %fd1387, %fd199;
	fma.rn.f64 	%fd1788, %fd1390, %fd1309, %fd1788;
	mul.f64 	%fd1391, %fd1387, %fd200;
	fma.rn.f64 	%fd1787, %fd1391, %fd1309, %fd1787;
	mul.f64 	%fd1392, %fd1387, %fd201;
	fma.rn.f64 	%fd1786, %fd1392, %fd1309, %fd1786;
	mul.f64 	%fd1393, %fd1387, %fd202;
	fma.rn.f64 	%fd1785, %fd1393, %fd1309, %fd1785;
	add.s32 	%r63, %r63, 1;
	setp.ne.s32 	%p4, %r63, 3;
	@%p4 bra 	$L__BB1_6;
	mov.b32 	%r64, 0;
$L__BB1_8:
	mov.f64 	%fd1394, 0d0000000000000000;
	st.local.v2.f64 	[%rd4], {%fd1394, %fd1394};
	st.local.v2.f64 	[%rd3], {%fd1394, %fd1394};
	st.local.v2.f64 	[%rd4+16], {%fd1394, %fd1394};
	st.local.v2.f64 	[%rd3+16], {%fd1394, %fd1394};
	st.local.v2.f64 	[%rd4+32], {%fd1394, %fd1394};
	st.local.v2.f64 	[%rd3+32], {%fd1394, %fd1394};
	st.local.v2.f64 	[%rd4+48], {%fd1394, %fd1394};
	st.local.v2.f64 	[%rd3+48], {%fd1394, %fd1394};
	st.local.v2.f64 	[%rd4+64], {%fd1394, %fd1394};
	st.local.v2.f64 	[%rd3+64], {%fd1394, %fd1394};
	st.local.v2.f64 	[%rd4+80], {%fd1394, %fd1394};
	st.local.v2.f64 	[%rd3+80], {%fd1394, %fd1394};
	st.local.v2.f64 	[%rd4+96], {%fd1394, %fd1394};
	st.local.v2.f64 	[%rd3+96], {%fd1394, %fd1394};
	st.local.v2.f64 	[%rd4+112], {%fd1394, %fd1394};
	st.local.v2.f64 	[%rd3+112], {%fd1394, %fd1394};
	st.local.v2.f64 	[%rd4+128], {%fd1394, %fd1394};
	st.local.v2.f64 	[%rd3+128], {%fd1394, %fd1394};
	st.local.v2.f64 	[%rd4+144], {%fd1394, %fd1394};
	st.local.v2.f64 	[%rd3+144], {%fd1394, %fd1394};
	st.local.v2.f64 	[%rd4+160], {%fd1394, %fd1394};
	st.local.v2.f64 	[%rd3+160], {%fd1394, %fd1394};
	st.local.v2.f64 	[%rd4+176], {%fd1394, %fd1394};
	st.local.v2.f64 	[%rd3+176], {%fd1394, %fd1394};
	st.local.v2.f64 	[%rd4+192], {%fd1394, %fd1394};
	st.local.v2.f64 	[%rd3+192], {%fd1394, %fd1394};
	st.local.v2.f64 	[%rd4+208], {%fd1394, %fd1394};
	st.local.v2.f64 	[%rd3+208], {%fd1394, %fd1394};
	st.local.v2.f64 	[%rd4+224], {%fd1394, %fd1394};
	st.local.v2.f64 	[%rd3+224], {%fd1394, %fd1394};
	st.local.v2.f64 	[%rd4+240], {%fd1394, %fd1394};
	st.local.v2.f64 	[%rd3+240], {%fd1394, %fd1394};
	st.local.v2.f64 	[%rd4+256], {%fd1394, %fd1394};
	st.local.v2.f64 	[%rd3+256], {%fd1394, %fd1394};
	st.local.v2.f64 	[%rd4+272], {%fd1394, %fd1394};
	st.local.v2.f64 	[%rd3+272], {%fd1394, %fd1394};
	mul.wide.u32 	%rd255, %r64, 8;
	add.s64 	%rd256, %rd5, %rd255;
	ld.local.f64 	%fd347, [%rd256];
	ld.local.f64 	%fd348, [%rd256+48];
	ld.local.f64 	%fd349, [%rd256+96];
	ld.local.f64 	%fd350, [%rd256+144];
	ld.local.f64 	%fd351, [%rd256+192];
	ld.local.f64 	%fd352, [%rd256+240];
	ld.local.f64 	%fd353, [%rd256+288];
	ld.local.f64 	%fd354, [%rd256+336];
	ld.local.f64 	%fd355, [%rd256+384];
	ld.local.f64 	%fd356, [%rd256+432];
	ld.local.f64 	%fd357, [%rd256+480];
	ld.local.f64 	%fd358, [%rd256+528];
	mov.b32 	%r65, 0;
	mov.b64 	%rd293, 16;
	mov.u64 	%rd291, %rd8;
	mov.u64 	%rd292, %rd7;
$L__BB1_9:
	add.s64 	%rd257, %rd3, %rd293;
	add.s64 	%rd258, %rd4, %rd293;
	ld.local.v2.f64 	{%fd1395, %fd1396}, [%rd258+-16];
	ld.local.v2.f64 	{%fd1397, %fd1398}, [%rd257+-16];
	ld.local.f64 	%fd1399, [%rd292+-288];
	mul.f64 	%fd1400, %fd347, %fd1399;
	fma.rn.f64 	%fd1401, %fd1400, %fd1856, %fd1397;
	ld.local.f64 	%fd1402, [%rd291+-288];
	mul.f64 	%fd1403, %fd347, %fd1402;
	fma.rn.f64 	%fd1404, %fd1403, %fd1856, %fd1395;
	ld.local.f64 	%fd1405, [%rd292+-240];
	mul.f64 	%fd1406, %fd348, %fd1405;
	fma.rn.f64 	%fd1407, %fd1406, %fd1850, %fd1401;
	ld.local.f64 	%fd1408, [%rd291+-240];
	mul.f64 	%fd1409, %fd348, %fd1408;
	fma.rn.f64 	%fd1410, %fd1409, %fd1850, %fd1404;
	ld.local.f64 	%fd1411, [%rd292+-192];
	mul.f64 	%fd1412, %fd349, %fd1411;
	fma.rn.f64 	%fd1413, %fd1412, %fd1844, %fd1407;
	ld.local.f64 	%fd1414, [%rd291+-192];
	mul.f64 	%fd1415, %fd349, %fd1414;
	fma.rn.f64 	%fd1416, %fd1415, %fd1844, %fd1410;
	ld.local.f64 	%fd1417, [%rd292+-144];
	mul.f64 	%fd1418, %fd350, %fd1417;
	fma.rn.f64 	%fd1419, %fd1418, %fd1838, %fd1413;
	ld.local.f64 	%fd1420, [%rd291+-144];
	mul.f64 	%fd1421, %fd350, %fd1420;
	fma.rn.f64 	%fd1422, %fd1421, %fd1838, %fd1416;
	ld.local.f64 	%fd1423, [%rd292+-96];
	mul.f64 	%fd1424, %fd351, %fd1423;
	fma.rn.f64 	%fd1425, %fd1424, %fd1832, %fd1419;
	ld.local.f64 	%fd1426, [%rd291+-96];
	mul.f64 	%fd1427, %fd351, %fd1426;
	fma.rn.f64 	%fd1428, %fd1427, %fd1832, %fd1422;
	ld.local.f64 	%fd1429, [%rd292+-48];
	mul.f64 	%fd1430, %fd352, %fd1429;
	fma.rn.f64 	%fd1431, %fd1430, %fd1826, %fd1425;
	ld.local.f64 	%fd1432, [%rd291+-48];
	mul.f64 	%fd1433, %fd352, %fd1432;
	fma.rn.f64 	%fd1434, %fd1433, %fd1826, %fd1428;
	ld.local.f64 	%fd1435, [%rd292];
	mul.f64 	%fd1436, %fd353, %fd1435;
	fma.rn.f64 	%fd1437, %fd1436, %fd1820, %fd1431;
	ld.local.f64 	%fd1438, [%rd291];
	mul.f64 	%fd1439, %fd353, %fd1438;
	fma.rn.f64 	%fd1440, %fd1439, %fd1820, %fd1434;
	ld.local.f64 	%fd1441, [%rd292+48];
	mul.f64 	%fd1442, %fd354, %fd1441;
	fma.rn.f64 	%fd1443, %fd1442, %fd1814, %fd1437;
	ld.local.f64 	%fd1444, [%rd291+48];
	mul.f64 	%fd1445, %fd354, %fd1444;
	fma.rn.f64 	%fd1446, %fd1445, %fd1814, %fd1440;
	ld.local.f64 	%fd1447, [%rd292+96];
	mul.f64 	%fd1448, %fd355, %fd1447;
	fma.rn.f64 	%fd1449, %fd1448, %fd1808, %fd1443;
	ld.local.f64 	%fd1450, [%rd291+96];
	mul.f64 	%fd1451, %fd355, %fd1450;
	fma.rn.f64 	%fd1452, %fd1451, %fd1808, %fd1446;
	ld.local.f64 	%fd1453, [%rd292+144];
	mul.f64 	%fd1454, %fd356, %fd1453;
	fma.rn.f64 	%fd1455, %fd1454, %fd1802, %fd1449;
	ld.local.f64 	%fd1456, [%rd291+144];
	mul.f64 	%fd1457, %fd356, %fd1456;
	fma.rn.f64 	%fd1458, %fd1457, %fd1802, %fd1452;
	ld.local.f64 	%fd1459, [%rd292+192];
	mul.f64 	%fd1460, %fd357, %fd1459;
	fma.rn.f64 	%fd1461, %fd1460, %fd1796, %fd1455;
	ld.local.f64 	%fd1462, [%rd291+192];
	mul.f64 	%fd1463, %fd357, %fd1462;
	fma.rn.f64 	%fd1464, %fd1463, %fd1796, %fd1458;
	ld.local.f64 	%fd1465, [%rd292+240];
	mul.f64 	%fd1466, %fd358, %fd1465;
	fma.rn.f64 	%fd1467, %fd1466, %fd1790, %fd1461;
	ld.local.f64 	%fd1468, [%rd291+240];
	mul.f64 	%fd1469, %fd358, %fd1468;
	fma.rn.f64 	%fd1470, %fd1469, %fd1790, %fd1464;
	fma.rn.f64 	%fd1471, %fd1400, %fd1855, %fd1398;
	fma.rn.f64 	%fd1472, %fd1403, %fd1855, %fd1396;
	fma.rn.f64 	%fd1473, %fd1406, %fd1849, %fd1471;
	fma.rn.f64 	%fd1474, %fd1409, %fd1849, %fd1472;
	fma.rn.f64 	%fd1475, %fd1412, %fd1843, %fd1473;
	fma.rn.f64 	%fd1476, %fd1415, %fd1843, %fd1474;
	fma.rn.f64 	%fd1477, %fd1418, %fd1837, %fd1475;
	fma.rn.f64 	%fd1478, %fd1421, %fd1837, %fd1476;
	fma.rn.f64 	%fd1479, %fd1424, %fd1831, %fd1477;
	fma.rn.f64 	%fd1480, %fd1427, %fd1831, %fd1478;
	fma.rn.f64 	%fd1481, %fd1430, %fd1825, %fd1479;
	fma.rn.f64 	%fd1482, %fd1433, %fd1825, %fd1480;
	fma.rn.f64 	%fd1483, %fd1436, %fd1819, %fd1481;
	fma.rn.f64 	%fd1484, %fd1439, %fd1819, %fd1482;
	fma.rn.f64 	%fd1485, %fd1442, %fd1813, %fd1483;
	fma.rn.f64 	%fd1486, %fd1445, %fd1813, %fd1484;
	fma.rn.f64 	%fd1487, %fd1448, %fd1807, %fd1485;
	fma.rn.f64 	%fd1488, %fd1451, %fd1807, %fd1486;
	fma.rn.f64 	%fd1489, %fd1454, %fd1801, %fd1487;
	fma.rn.f64 	%fd1490, %fd1457, %fd1801, %fd1488;
	fma.rn.f64 	%fd1491, %fd1460, %fd1795, %fd1489;
	fma.rn.f64 	%fd1492, %fd1463, %fd1795, %fd1490;
	fma.rn.f64 	%fd1493, %fd1466, %fd1789, %fd1491;
	fma.rn.f64 	%fd1494, %fd1469, %fd1789, %fd1492;
	st.local.v2.f64 	[%rd257+-16], {%fd1467, %fd1493};
	st.local.v2.f64 	[%rd258+-16], {%fd1470, %fd1494};
	ld.local.v2.f64 	{%fd1495, %fd1496}, [%rd258];
	ld.local.v2.f64 	{%fd1497, %fd1498}, [%rd257];
	fma.rn.f64 	%fd1499, %fd1400, %fd1854, %fd1497;
	fma.rn.f64 	%fd1500, %fd1403, %fd1854, %fd1495;
	fma.rn.f64 	%fd1501, %fd1406, %fd1848, %fd1499;
	fma.rn.f64 	%fd1502, %fd1409, %fd1848, %fd1500;
	fma.rn.f64 	%fd1503, %fd1412, %fd1842, %fd1501;
	fma.rn.f64 	%fd1504, %fd1415, %fd1842, %fd1502;
	fma.rn.f64 	%fd1505, %fd1418, %fd1836, %fd1503;
	fma.rn.f64 	%fd1506, %fd1421, %fd1836, %fd1504;
	fma.rn.f64 	%fd1507, %fd1424, %fd1830, %fd1505;
	fma.rn.f64 	%fd1508, %fd1427, %fd1830, %fd1506;
	fma.rn.f64 	%fd1509, %fd1430, %fd1824, %fd1507;
	fma.rn.f64 	%fd1510, %fd1433, %fd1824, %fd1508;
	fma.rn.f64 	%fd1511, %fd1436, %fd1818, %fd1509;
	fma.rn.f64 	%fd1512, %fd1439, %fd1818, %fd1510;
	fma.rn.f64 	%fd1513, %fd1442, %fd1812, %fd1511;
	fma.rn.f64 	%fd1514, %fd1445, %fd1812, %fd1512;
	fma.rn.f64 	%fd1515, %fd1448, %fd1806, %fd1513;
	fma.rn.f64 	%fd1516, %fd1451, %fd1806, %fd1514;
	fma.rn.f64 	%fd1517, %fd1454, %fd1800, %fd1515;
	fma.rn.f64 	%fd1518, %fd1457, %fd1800, %fd1516;
	fma.rn.f64 	%fd1519, %fd1460, %fd1794, %fd1517;
	fma.rn.f64 	%fd1520, %fd1463, %fd1794, %fd1518;
	fma.rn.f64 	%fd1521, %fd1466, %fd1788, %fd1519;
	fma.rn.f64 	%fd1522, %fd1469, %fd1788, %fd1520;
	fma.rn.f64 	%fd1523, %fd1400, %fd1853, %fd1498;
	fma.rn.f64 	%fd1524, %fd1403, %fd1853, %fd1496;
	fma.rn.f64 	%fd1525, %fd1406, %fd1847, %fd1523;
	fma.rn.f64 	%fd1526, %fd1409, %fd1847, %fd1524;
	fma.rn.f64 	%fd1527, %fd1412, %fd1841, %fd1525;
	fma.rn.f64 	%fd1528, %fd1415, %fd1841, %fd1526;
	fma.rn.f64 	%fd1529, %fd1418, %fd1835, %fd1527;
	fma.rn.f64 	%fd1530, %fd1421, %fd1835, %fd1528;
	fma.rn.f64 	%fd1531, %fd1424, %fd1829, %fd1529;
	fma.rn.f64 	%fd1532, %fd1427, %fd1829, %fd1530;
	fma.rn.f64 	%fd1533, %fd1430, %fd1823, %fd1531;
	fma.rn.f64 	%fd1534, %fd1433, %fd1823, %fd1532;
	fma.rn.f64 	%fd1535, %fd1436, %fd1817, %fd1533;
	fma.rn.f64 	%fd1536, %fd1439, %fd1817, %fd1534;
	fma.rn.f64 	%fd1537, %fd1442, %fd1811, %fd1535;
	fma.rn.f64 	%fd1538, %fd1445, %fd1811, %fd1536;
	fma.rn.f64 	%fd1539, %fd1448, %fd1805, %fd1537;
	fma.rn.f64 	%fd1540, %fd1451, %fd1805, %fd1538;
	fma.rn.f64 	%fd1541, %fd1454, %fd1799, %fd1539;
	fma.rn.f64 	%fd1542, %fd1457, %fd1799, %fd1540;
	fma.rn.f64 	%fd1543, %fd1460, %fd1793, %fd1541;
	fma.rn.f64 	%fd1544, %fd1463, %fd1793, %fd1542;
	fma.rn.f64 	%fd1545, %fd1466, %fd1787, %fd1543;
	fma.rn.f64 	%fd1546, %fd1469, %fd1787, %fd1544;
	st.local.v2.f64 	[%rd257], {%fd1521, %fd1545};
	st.local.v2.f64 	[%rd258], {%fd1522, %fd1546};
	ld.local.v2.f64 	{%fd1547, %fd1548}, [%rd258+16];
	ld.local.v2.f64 	{%fd1549, %fd1550}, [%rd257+16];
	fma.rn.f64 	%fd1551, %fd1400, %fd1852, %fd1549;
	fma.rn.f64 	%fd1552, %fd1403, %fd1852, %fd1547;
	fma.rn.f64 	%fd1553, %fd1406, %fd1846, %fd1551;
	fma.rn.f64 	%fd1554, %fd1409, %fd1846, %fd1552;
	fma.rn.f64 	%fd1555, %fd1412, %fd1840, %fd1553;
	fma.rn.f64 	%fd1556, %fd1415, %fd1840, %fd1554;
	fma.rn.f64 	%fd1557, %fd1418, %fd1834, %fd1555;
	fma.rn.f64 	%fd1558, %fd1421, %fd1834, %fd1556;
	fma.rn.f64 	%fd1559, %fd1424, %fd1828, %fd1557;
	fma.rn.f64 	%fd1560, %fd1427, %fd1828, %fd1558;
	fma.rn.f64 	%fd1561, %fd1430, %fd1822, %fd1559;
	fma.rn.f64 	%fd1562, %fd1433, %fd1822, %fd1560;
	fma.rn.f64 	%fd1563, %fd1436, %fd1816, %fd1561;
	fma.rn.f64 	%fd1564, %fd1439, %fd1816, %fd1562;
	fma.rn.f64 	%fd1565, %fd1442, %fd1810, %fd1563;
	fma.rn.f64 	%fd1566, %fd1445, %fd1810, %fd1564;
	fma.rn.f64 	%fd1567, %fd1448, %fd1804, %fd1565;
	fma.rn.f64 	%fd1568, %fd1451, %fd1804, %fd1566;
	fma.rn.f64 	%fd1569, %fd1454, %fd1798, %fd1567;
	fma.rn.f64 	%fd1570, %fd1457, %fd1798, %fd1568;
	fma.rn.f64 	%fd1571, %fd1460, %fd1792, %fd1569;
	fma.rn.f64 	%fd1572, %fd1463, %fd1792, %fd1570;
	fma.rn.f64 	%fd1573, %fd1466, %fd1786, %fd1571;
	fma.rn.f64 	%fd1574, %fd1469, %fd1786, %fd1572;
	fma.rn.f64 	%fd1575, %fd1400, %fd1851, %fd1550;
	fma.rn.f64 	%fd1576, %fd1403, %fd1851, %fd1548;
	fma.rn.f64 	%fd1577, %fd1406, %fd1845, %fd1575;
	fma.rn.f64 	%fd1578, %fd1409, %fd1845, %fd1576;
	fma.rn.f64 	%fd1579, %fd1412, %fd1839, %fd1577;
	fma.rn.f64 	%fd1580, %fd1415, %fd1839, %fd1578;
	fma.rn.f64 	%fd1581, %fd1418, %fd1833, %fd1579;
	fma.rn.f64 	%fd1582, %fd1421, %fd1833, %fd1580;
	fma.rn.f64 	%fd1583, %fd1424, %fd1827, %fd1581;
	fma.rn.f64 	%fd1584, %fd1427, %fd1827, %fd1582;
	fma.rn.f64 	%fd1585, %fd1430, %fd1821, %fd1583;
	fma.rn.f64 	%fd1586, %fd1433, %fd1821, %fd1584;
	fma.rn.f64 	%fd1587, %fd1436, %fd1815, %fd1585;
	fma.rn.f64 	%fd1588, %fd1439, %fd1815, %fd1586;
	fma.rn.f64 	%fd1589, %fd1442, %fd1809, %fd1587;
	fma.rn.f64 	%fd1590, %fd1445, %fd1809, %fd1588;
	fma.rn.f64 	%fd1591, %fd1448, %fd1803, %fd1589;
	fma.rn.f64 	%fd1592, %fd1451, %fd1803, %fd1590;
	fma.rn.f64 	%fd1593, %fd1454, %fd1797, %fd1591;
	fma.rn.f64 	%fd1594, %fd1457, %fd1797, %fd1592;
	fma.rn.f64 	%fd1595, %fd1460, %fd1791, %fd1593;
	fma.rn.f64 	%fd1596, %fd1463, %fd1791, %fd1594;
	fma.rn.f64 	%fd1597, %fd1466, %fd1785, %fd1595;
	fma.rn.f64 	%fd1598, %fd1469, %fd1785, %fd1596;
	st.local.v2.f64 	[%rd257+16], {%fd1573, %fd1597};
	st.local.v2.f64 	[%rd258+16], {%fd1574, %fd1598};
	add.s32 	%r65, %r65, 1;
	add.s64 	%rd293, %rd293, 48;
	add.s64 	%rd292, %rd292, 8;
	add.s64 	%rd291, %rd291, 8;
	setp.ne.s32 	%p5, %r65, 6;
	@%p5 bra 	$L__BB1_9;
	ld.param.u64 	%rd289, [_Z22assembly_mass_nlt_P2P1PdS_PiS0_iyS_S_S_S_S_S_PyS_S1__param_14];
	ld.param.u64 	%rd288, [_Z22assembly_mass_nlt_P2P1PdS_PiS0_iyS_S_S_S_S_S_PyS_S1__param_13];
	ld.param.u64 	%rd279, [_Z22assembly_mass_nlt_P2P1PdS_PiS0_iyS_S_S_S_S_S_PyS_S1__param_5];
	ld.local.v2.f64 	{%fd1599, %fd1600}, [%rd3];
	fma.rn.f64 	%fd1601, %fd1599, %fd119, 0d0000000000000000;
	fma.rn.f64 	%fd1602, %fd1600, %fd121, %fd1601;
	ld.local.v2.f64 	{%fd1603, %fd1604}, [%rd3+16];
	fma.rn.f64 	%fd1605, %fd1603, %fd123, %fd1602;
	fma.rn.f64 	%fd1606, %fd1604, %fd125, %fd1605;
	ld.local.v2.f64 	{%fd1607, %fd1608}, [%rd3+32];
	fma.rn.f64 	%fd1609, %fd1607, %fd127, %fd1606;
	fma.rn.f64 	%fd1610, %fd1608, %fd129, %fd1609;
	ld.local.v2.f64 	{%fd1611, %fd1612}, [%rd3+48];
	fma.rn.f64 	%fd1613, %fd1611, %fd119, 0d0000000000000000;
	fma.rn.f64 	%fd1614, %fd1612, %fd121, %fd1613;
	ld.local.v2.f64 	{%fd1615, %fd1616}, [%rd3+64];
	fma.rn.f64 	%fd1617, %fd1615, %fd123, %fd1614;
	fma.rn.f64 	%fd1618, %fd1616, %fd125, %fd1617;
	ld.local.v2.f64 	{%fd1619, %fd1620}, [%rd3+80];
	fma.rn.f64 	%fd1621, %fd1619, %fd127, %fd1618;
	fma.rn.f64 	%fd1622, %fd1620, %fd129, %fd1621;
	ld.local.v2.f64 	{%fd1623, %fd1624}, [%rd3+96];
	fma.rn.f64 	%fd1625, %fd1623, %fd119, 0d0000000000000000;
	fma.rn.f64 	%fd1626, %fd1624, %fd121, %fd1625;
	ld.local.v2.f64 	{%fd1627, %fd1628}, [%rd3+112];
	fma.rn.f64 	%fd1629, %fd1627, %fd123, %fd1626;
	fma.rn.f64 	%fd1630, %fd1628, %fd125, %fd1629;
	ld.local.v2.f64 	{%fd1631, %fd1632}, [%rd3+128];
	fma.rn.f64 	%fd1633, %fd1631, %fd127, %fd1630;
	fma.rn.f64 	%fd1634, %fd1632, %fd129, %fd1633;
	ld.local.v2.f64 	{%fd1635, %fd1636}, [%rd3+144];
	fma.rn.f64 	%fd1637, %fd1635, %fd119, 0d0000000000000000;
	fma.rn.f64 	%fd1638, %fd1636, %fd121, %fd1637;
	ld.local.v2.f64 	{%fd1639, %fd1640}, [%rd3+160];
	fma.rn.f64 	%fd1641, %fd1639, %fd123, %fd1638;
	fma.rn.f64 	%fd1642, %fd1640, %fd125, %fd1641;
	ld.local.v2.f64 	{%fd1643, %fd1644}, [%rd3+176];
	fma.rn.f64 	%fd1645, %fd1643, %fd127, %fd1642;
	fma.rn.f64 	%fd1646, %fd1644, %fd129, %fd1645;
	ld.local.v2.f64 	{%fd1647, %fd1648}, [%rd3+192];
	fma.rn.f64 	%fd1649, %fd1647, %fd119, 0d0000000000000000;
	fma.rn.f64 	%fd1650, %fd1648, %fd121, %fd1649;
	ld.local.v2.f64 	{%fd1651, %fd1652}, [%rd3+208];
	fma.rn.f64 	%fd1653, %fd1651, %fd123, %fd1650;
	fma.rn.f64 	%fd1654, %fd1652, %fd125, %fd1653;
	ld.local.v2.f64 	{%fd1655, %fd1656}, [%rd3+224];
	fma.rn.f64 	%fd1657, %fd1655, %fd127, %fd1654;
	fma.rn.f64 	%fd1658, %fd1656, %fd129, %fd1657;
	ld.local.v2.f64 	{%fd1659, %fd1660}, [%rd3+240];
	fma.rn.f64 	%fd1661, %fd1659, %fd119, 0d0000000000000000;
	fma.rn.f64 	%fd1662, %fd1660, %fd121, %fd1661;
	ld.local.v2.f64 	{%fd1663, %fd1664}, [%rd3+256];
	fma.rn.f64 	%fd1665, %fd1663, %fd123, %fd1662;
	fma.rn.f64 	%fd1666, %fd1664, %fd125, %fd1665;
	ld.local.v2.f64 	{%fd1667, %fd1668}, [%rd3+272];
	fma.rn.f64 	%fd1669, %fd1667, %fd127, %fd1666;
	fma.rn.f64 	%fd1670, %fd1668, %fd129, %fd1669;
	ld.local.v2.f64 	{%fd1671, %fd1672}, [%rd4];
	fma.rn.f64 	%fd1673, %fd1671, %fd120, 0d0000000000000000;
	fma.rn.f64 	%fd1674, %fd1672, %fd122, %fd1673;
	ld.local.v2.f64 	{%fd1675, %fd1676}, [%rd4+16];
	fma.rn.f64 	%fd1677, %fd1675, %fd124, %fd1674;
	fma.rn.f64 	%fd1678, %fd1676, %fd126, %fd1677;
	ld.local.v2.f64 	{%fd1679, %fd1680}, [%rd4+32];
	fma.rn.f64 	%fd1681, %fd1679, %fd128, %fd1678;
	fma.rn.f64 	%fd1682, %fd1680, %fd130, %fd1681;
	ld.local.v2.f64 	{%fd1683, %fd1684}, [%rd4+48];
	fma.rn.f64 	%fd1685, %fd1683, %fd120, 0d0000000000000000;
	fma.rn.f64 	%fd1686, %fd1684, %fd122, %fd1685;
	ld.local.v2.f64 	{%fd1687, %fd1688}, [%rd4+64];
	fma.rn.f64 	%fd1689, %fd1687, %fd124, %fd1686;
	fma.rn.f64 	%fd1690, %fd1688, %fd126, %fd1689;
	ld.local.v2.f64 	{%fd1691, %fd1692}, [%rd4+80];
	fma.rn.f64 	%fd1693, %fd1691, %fd128, %fd1690;
	fma.rn.f64 	%fd1694, %fd1692, %fd130, %fd1693;
	ld.local.v2.f64 	{%fd1695, %fd1696}, [%rd4+96];
	fma.rn.f64 	%fd1697, %fd1695, %fd120, 0d0000000000000000;
	fma.rn.f64 	%fd1698, %fd1696, %fd122, %fd1697;
	ld.local.v2.f64 	{%fd1699, %fd1700}, [%rd4+112];
	fma.rn.f64 	%fd1701, %fd1699, %fd124, %fd1698;
	fma.rn.f64 	%fd1702, %fd1700, %fd126, %fd1701;
	ld.local.v2.f64 	{%fd1703, %fd1704}, [%rd4+128];
	fma.rn.f64 	%fd1705, %fd1703, %fd128, %fd1702;
	fma.rn.f64 	%fd1706, %fd1704, %fd130, %fd1705;
	ld.local.v2.f64 	{%fd1707, %fd1708}, [%rd4+144];
	fma.rn.f64 	%fd1709, %fd1707, %fd120, 0d0000000000000000;
	fma.rn.f64 	%fd1710, %fd1708, %fd122, %fd1709;
	ld.local.v2.f64 	{%fd1711, %fd1712}, [%rd4+160];
	fma.rn.f64 	%fd1713, %fd1711, %fd124, %fd1710;
	fma.rn.f64 	%fd1714, %fd1712, %fd126, %fd1713;
	ld.local.v2.f64 	{%fd1715, %fd1716}, [%rd4+176];
	fma.rn.f64 	%fd1717, %fd1715, %fd128, %fd1714;
	fma.rn.f64 	%fd1718, %fd1716, %fd130, %fd1717;
	ld.local.v2.f64 	{%fd1719, %fd1720}, [%rd4+192];
	fma.rn.f64 	%fd1721, %fd1719, %fd120, 0d0000000000000000;
	fma.rn.f64 	%fd1722, %fd1720, %fd122, %fd1721;
	ld.local.v2.f64 	{%fd1723, %fd1724}, [%rd4+208];
	fma.rn.f64 	%fd1725, %fd1723, %fd124, %fd1722;
	fma.rn.f64 	%fd1726, %fd1724, %fd126, %fd1725;
	ld.local.v2.f64 	{%fd1727, %fd1728}, [%rd4+224];
	fma.rn.f64 	%fd1729, %fd1727, %fd128, %fd1726;
	fma.rn.f64 	%fd1730, %fd1728, %fd130, %fd1729;
	ld.local.v2.f64 	{%fd1731, %fd1732}, [%rd4+240];
	fma.rn.f64 	%fd1733, %fd1731, %fd120, 0d0000000000000000;
	fma.rn.f64 	%fd1734, %fd1732, %fd122, %fd1733;
	ld.local.v2.f64 	{%fd1735, %fd1736}, [%rd4+256];
	fma.rn.f64 	%fd1737, %fd1735, %fd124, %fd1734;
	fma.rn.f64 	%fd1738, %fd1736, %fd126, %fd1737;
	ld.local.v2.f64 	{%fd1739, %fd1740}, [%rd4+272];
	fma.rn.f64 	%fd1741, %fd1739, %fd128, %fd1738;
	fma.rn.f64 	%fd1742, %fd1740, %fd130, %fd1741;
	mov.u32 	%r51, %ctaid.x;
	mov.u32 	%r52, %ntid.x;
	mov.u32 	%r53, %tid.x;
	mad.lo.s32 	%r54, %r51, %r52, %r53;
	mul.lo.s32 	%r55, %r54, 36;
	mad.lo.s32 	%r56, %r64, 6, %r55;
	shl.b32 	%r57, %r64, 2;
	mov.u32 	%r58, _ZZ22assembly_mass_nlt_P2P1PdS_PiS0_iyS_S_S_S_S_S_PyS_S1_E2tt;
	mad.lo.s32 	%r59, %r53, 24, %r58;
	add.s32 	%r60, %r59, %r57;
	ld.shared.s32 	%rd259, [%r60];
	mul.lo.s64 	%rd260, %rd279, %rd259;
	add.f64 	%fd1743, %fd1610, %fd1682;
	cvta.to.global.u64 	%rd261, %rd288;
	mul.wide.s32 	%rd262, %r56, 8;
	add.s64 	%rd263, %rd261, %rd262;
	st.global.f64 	[%rd263], %fd1743;
	cvt.s64.s32 	%rd264, %r3;
	add.s64 	%rd265, %rd260, %rd264;
	cvta.to.global.u64 	%rd266, %rd289;
	add.s64 	%rd267, %rd266, %rd262;
	st.global.u64 	[%rd267], %rd265;
	add.f64 	%fd1744, %fd1622, %fd1694;
	st.global.f64 	[%rd263+8], %fd1744;
	cvt.s64.s32 	%rd268, %r4;
	add.s64 	%rd269, %rd260, %rd268;
	st.global.u64 	[%rd267+8], %rd269;
	add.f64 	%fd1745, %fd1634, %fd1706;
	st.global.f64 	[%rd263+16], %fd1745;
	cvt.s64.s32 	%rd270, %r5;
	add.s64 	%rd271, %rd260, %rd270;
	st.global.u64 	[%rd267+16], %rd271;
	add.f64 	%fd1746, %fd1646, %fd1718;
	st.global.f64 	[%rd263+24], %fd1746;
	cvt.s64.s32 	%rd272, %r6;
	add.s64 	%rd273, %rd260, %rd272;
	st.global.u64 	[%rd267+24], %rd273;
	add.f64 	%fd1747, %fd1658, %fd1730;
	st.global.f64 	[%rd263+32], %fd1747;
	cvt.s64.s32 	%rd274, %r7;
	add.s64 	%rd275, %rd260, %rd274;
	st.global.u64 	[%rd267+32], %rd275;
	add.f64 	%fd1748, %fd1670, %fd1742;
	st.global.f64 	[%rd263+40], %fd1748;
	cvt.s64.s32 	%rd276, %r8;
	add.s64 	%rd277, %rd260, %rd276;
	st.global.u64 	[%rd267+40], %rd277;
	add.s32 	%r64, %r64, 1;
	setp.ne.s32 	%p6, %r64, 6;
	@%p6 bra 	$L__BB1_8;
$L__BB1_11:
	ret;

}
	// .globl	_Z16assembly_mass_P2PdS_PiiyS_Py
.visible .entry _Z16assembly_mass_P2PdS_PiiyS_Py(
	.param .u64 .ptr .align 1 _Z16assembly_mass_P2PdS_PiiyS_Py_param_0,
	.param .u64 .ptr .align 1 _Z16assembly_mass_P2PdS_PiiyS_Py_param_1,
	.param .u64 .ptr .align 1 _Z16assembly_mass_P2PdS_PiiyS_Py_param_2,
	.param .u32 _Z16assembly_mass_P2PdS_PiiyS_Py_param_3,
	.param .u64 _Z16assembly_mass_P2PdS_PiiyS_Py_param_4,
	.param .u64 .ptr .align 1 _Z16assembly_mass_P2PdS_PiiyS_Py_param_5,
	.param .u64 .ptr .align 1 _Z16assembly_mass_P2PdS_PiiyS_Py_param_6
)
{
	.local .align 8 .b8 	__local_depot2[168];
	.reg .b64 	%SP;
	.reg .b64 	%SPL;
	.reg .pred 	%p<4>;
	.reg .b32 	%r<25>;
	.reg .b64 	%rd<103>;
	.reg .b64 	%fd<515>;
	// demoted variable
	.shared .align 8 .b8 _ZZ16assembly_mass_P2PdS_PiiyS_PyE5coef7[56];
	// demoted variable
	.shared .align 8 .b8 _ZZ16assembly_mass_P2PdS_PiiyS_PyE6base1m[168];
	// demoted variable
	.shared .align 8 .b8 _ZZ16assembly_mass_P2PdS_PiiyS_PyE6base2m[336];
	// demoted variable
	.shared .align 4 .b8 _ZZ16assembly_mass_P2PdS_PiiyS_PyE2tt[6144];
	mov.u64 	%SPL, __local_depot2;
	ld.param.u64 	%rd4, [_Z16assembly_mass_P2PdS_PiiyS_Py_param_0];
	ld.param.u64 	%rd5, [_Z16assembly_mass_P2PdS_PiiyS_Py_param_1];
	ld.param.u64 	%rd6, [_Z16assembly_mass_P2PdS_PiiyS_Py_param_2];
	ld.param.u32 	%r11, [_Z16assembly_mass_P2PdS_PiiyS_Py_param_3];
	mov.u32 	%r12, %ctaid.x;
	mov.u32 	%r13, %ntid.x;
	mov.u32 	%r1, %tid.x;
	mad.lo.s32 	%r2, %r12, %r13, %r1;
	rem.u32 	%r14, %r2, %r13;
	setp.ne.s32 	%p1, %r14, 0;
	@%p1 bra 	$L__BB2_2;
	mov.b64 	%rd10, 4592770899992431821;
	st.shared.u64 	[_ZZ16assembly_mass_P2PdS_PiiyS_PyE5coef7], %rd10;
	mov.b64 	%rd11, 4589434422720479713;
	st.shared.u64 	[_ZZ16assembly_mass_P2PdS_PiiyS_PyE5coef7+8], %rd11;
	st.shared.u64 	[_ZZ16assembly_mass_P2PdS_PiiyS_PyE5coef7+16], %rd11;
	st.shared.u64 	[_ZZ16assembly_mass_P2PdS_PiiyS_PyE5coef7+24], %rd11;
	mov.b64 	%rd12, 4589201857835749192;
	st.shared.u64 	[_ZZ16assembly_mass_P2PdS_PiiyS_PyE5coef7+32], %rd12;
	st.shared.u64 	[_ZZ16assembly_mass_P2PdS_PiiyS_PyE5coef7+40], %rd12;
	st.shared.u64 	[_ZZ16assembly_mass_P2PdS_PiiyS_PyE5coef7+48], %rd12;
	mov.b64 	%rd13, 4599676419421066583;
	st.shared.u64 	[_ZZ16assembly_mass_P2PdS_PiiyS_PyE6base1m], %rd13;
	mov.b64 	%rd14, 4599676419421066581;
	st.shared.u64 	[_ZZ16assembly_mass_P2PdS_PiiyS_PyE6base1m+8], %rd14;
	st.shared.u64 	[_ZZ16assembly_mass_P2PdS_PiiyS_PyE6base1m+16], %rd14;
	mov.b64 	%rd15, 4588766785129890803;
	st.shared.u64 	[_ZZ16assembly_mass_P2PdS_PiiyS_PyE6base1m+24], %rd15;
	mov.b64 	%rd16, 4602140946416765889;
	st.shared.u64 	[_ZZ16assembly_mass_P2PdS_PiiyS_PyE6base1m+32], %rd16;
	st.shared.u64 	[_ZZ16assembly_mass_P2PdS_PiiyS_PyE6base1m+40], %rd16;
	st.shared.u64 	[_ZZ16assembly_mass_P2PdS_PiiyS_PyE6base1m+48], %rd16;
	st.shared.u64 	[_ZZ16assembly_mass_P2PdS_PiiyS_PyE6base1m+56], %rd15;
	st.shared.u64 	[_ZZ16assembly_mass_P2PdS_PiiyS_PyE6base1m+64], %rd16;
	st.shared.u64 	[_ZZ16assembly_mass_P2PdS_PiiyS_PyE6base1m+72], %rd16;
	st.shared.u64 	[_ZZ16assembly_mass_P2PdS_PiiyS_PyE6base1m+80], %rd16;
	st.shared.u64 	[_ZZ16assembly_mass_P2PdS_PiiyS_PyE6base1m+88], %rd15;
	mov.b64 	%rd17, 4605357803293459100;
	st.shared.u64 	[_ZZ16assembly_mass_P2PdS_PiiyS_PyE6base1m+96], %rd17;
	mov.b64 	%rd18, 4591962882689398157;
	st.shared.u64 	[_ZZ16assembly_mass_P2PdS_PiiyS_PyE6base1m+104], %rd18;
	st.shared.u64 	[_ZZ16assembly_mass_P2PdS_PiiyS_PyE6base1m+112], %rd18;
	st.shared.u64 	[_ZZ16assembly_mass_P2PdS_PiiyS_PyE6base1m+120], %rd18;
	st.shared.u64 	[_ZZ16assembly_mass_P2PdS_PiiyS_PyE6base1m+128], %rd17;
	st.shared.u64 	[_ZZ16assembly_mass_P2PdS_PiiyS_PyE6base1m+136], %rd18;
	st.shared.u64 	[_ZZ16assembly_mass_P2PdS_PiiyS_PyE6base1m+144], %rd18;
	st.shared.u64 	[_ZZ16assembly_mass_P2PdS_PiiyS_PyE6base1m+152], %rd18;
	st.shared.u64 	[_ZZ16assembly_mass_P2PdS_PiiyS_PyE6base1m+160], %rd17;
	mov.b64 	%rd19, -4630701216854063340;
	st.shared.u64 	[_ZZ16assembly_mass_P2PdS_PiiyS_PyE6base2m], %rd19;
	st.shared.u64 	[_ZZ16assembly_mass_P2PdS_PiiyS_PyE6base2m+8], %rd19;
	st.shared.u64 	[_ZZ16assembly_mass_P2PdS_PiiyS_PyE6base2m+16], %rd19;
	mov.b64 	%rd20, 4601678019255453460;
	st.shared.u64 	[_ZZ16assembly_mass_P2PdS_PiiyS_PyE6base2m+24], %rd20;
	st.shared.u64 	[_ZZ16assembly_mass_P2PdS_PiiyS_PyE6base2m+32], %rd20;
	st.shared.u64 	[_ZZ16assembly_mass_P2PdS_PiiyS_PyE6base2m+40], %rd20;
	mov.b64 	%rd21, -4635633077021825754;
	st.shared.u64 	[_ZZ16assembly_mass_P2PdS_PiiyS_PyE6base2m+48], %rd21;
	mov.b64 	%rd22, -4639622764000725861;
	st.shared.u64 	[_ZZ16assembly_mass_P2PdS_PiiyS_PyE6base2m+56], %rd22;
	st.shared.u64 	[_ZZ16assembly_mass_P2PdS_PiiyS_PyE6base2m+64], %rd22;
	mov.b64 	%rd23, 4606138792828784766;
	st.shared.u64 	[_ZZ16assembly_mass_P2PdS_PiiyS_PyE6base2m+72], %rd23;
	mov.b64 	%rd24, 4592756472108790867;
	st.shared.u64 	[_ZZ16assembly_mass_P2PdS_PiiyS_PyE6base2m+80], %rd24;
	st.shared.u64 	[_ZZ16assembly_mass_P2PdS_PiiyS_PyE6base2m+88], %rd24;
	st.shared.u64 	[_ZZ16assembly_mass_P2PdS_PiiyS_PyE6base2m+96], %rd22;
	mov.b64 	%rd25, -4635633077021825898;
	st.shared.u64 	[_ZZ16assembly_mass_P2PdS_PiiyS_PyE6base2m+104], %rd25;
	st.shared.u64 	[_ZZ16assembly_mass_P2PdS_PiiyS_PyE6base2m+112], %rd22;
	st.shared.u64 	[_ZZ16assembly_mass_P2PdS_PiiyS_PyE6base2m+120], %rd24;
	st.shared.u64 	[_ZZ16assembly_mass_P2PdS_PiiyS_PyE6base2m+128], %rd23;
	st.shared.u64 	[_ZZ16assembly_mass_P2PdS_PiiyS_PyE6base2m+136], %rd24;
	st.shared.u64 	[_ZZ16assembly_mass_P2PdS_PiiyS_PyE6base2m+144], %rd22;
	st.shared.u64 	[_ZZ16assembly_mass_P2PdS_PiiyS_PyE6base2m+152], %rd22;
	st.shared.u64 	[_ZZ16assembly_mass_P2PdS_PiiyS_PyE6base2m+160], %rd25;
	st.shared.u64 	[_ZZ16assembly_mass_P2PdS_PiiyS_PyE6base2m+168], %rd24;
	st.shared.u64 	[_ZZ16assembly_mass_P2PdS_PiiyS_PyE6base2m+176], %rd24;
	st.shared.u64 	[_ZZ16assembly_mass_P2PdS_PiiyS_PyE6base2m+184], %rd23;
	mov.b64 	%rd26, 4602216796842978145;
	st.shared.u64 	[_ZZ16assembly_mass_P2PdS_PiiyS_PyE6base2m+192], %rd26;
	mov.b64 	%rd27, -4632887625620317742;
	st.shared.u64 	[_ZZ16assembly_mass_P2PdS_PiiyS_PyE6base2m+200], %rd27;
	st.shared.u64 	[_ZZ16assembly_mass_P2PdS_PiiyS_PyE6base2m+208], %rd27;
	mov.b64 	%rd28, 4586074706855554711;
	st.shared.u64 	[_ZZ16assembly_mass_P2PdS_PiiyS_PyE6base2m+216], %rd28;
	mov.b64 	%rd29, 4599491610489199076;
	st.shared.u64 	[_ZZ16assembly_mass_P2PdS_PiiyS_PyE6base2m+224], %rd29;
	st.shared.u64 	[_ZZ16assembly_mass_P2PdS_PiiyS_PyE6base2m+232], %rd29;
	st.shared.u64 	[_ZZ16assembly_mass_P2PdS_PiiyS_PyE6base2m+240], %rd27;
	st.shared.u64 	[_ZZ16assembly_mass_P2PdS_PiiyS_PyE6base2m+248], %rd26;
	st.shared.u64 	[_ZZ16assembly_mass_P2PdS_PiiyS_PyE6base2m+256], %rd27;
	st.shared.u64 	[_ZZ16assembly_mass_P2PdS_PiiyS_PyE6base2m+264], %rd29;
	st.shared.u64 	[_ZZ16assembly_mass_P2PdS_PiiyS_PyE6base2m+272], %rd28;
	st.shared.u64 	[_ZZ16assembly_mass_P2PdS_PiiyS_PyE6base2m+280], %rd29;
	st.shared.u64 	[_ZZ16assembly_mass_P2PdS_PiiyS_PyE6base2m+288], %rd27;
	st.shared.u64 	[_ZZ16assembly_mass_P2PdS_PiiyS_PyE6base2m+296], %rd27;
	st.shared.u64 	[_ZZ16assembly_mass_P2PdS_PiiyS_PyE6base2m+304], %rd26;
	st.shared.u64 	[_ZZ16assembly_mass_P2PdS_PiiyS_PyE6base2m+312], %rd29;
	st.shared.u64 	[_ZZ16assembly_mass_P2PdS_PiiyS_PyE6base2m+320], %rd29;
	st.shared.u64 	[_ZZ16assembly_mass_P2PdS_PiiyS_PyE6base2m+328], %rd28;
$L__BB2_2:
	bar.sync 	0;
	setp.ge.s32 	%p2, %r2, %r11;
	@%p2 bra 	$L__BB2_6;
	cvta.to.global.u64 	%rd30, %rd4;
	cvta.to.global.u64 	%rd31, %rd5;
	add.u64 	%rd33, %SPL, 0;
	add.s64 	%rd102, %rd33, 72;
	mul.lo.s32 	%r16, %r2, 6;
	cvta.to.global.u64 	%rd34, %rd6;
	mul.wide.s32 	%rd35, %r16, 4;
	add.s64 	%rd36, %rd34, %rd35;
	ld.global.u32 	%r3, [%rd36];
	mov.u32 	%r17, _ZZ16assembly_mass_P2PdS_PiiyS_PyE2tt;
	mad.lo.s32 	%r18, %r1, 24, %r17;
	st.shared.u32 	[%r18], %r3;
	ld.global.u32 	%r4, [%rd36+4];
	st.shared.u32 	[%r18+4], %r4;
	ld.global.u32 	%r5, [%rd36+8];
	st.shared.u32 	[%r18+8], %r5;
	ld.global.u32 	%r6, [%rd36+12];
	st.shared.u32 	[%r18+12], %r6;
	ld.global.u32 	%r7, [%rd36+16];
	st.shared.u32 	[%r18+16], %r7;
	ld.global.u32 	%r8, [%rd36+20];
	st.shared.u32 	[%r18+20], %r8;
	mul.wide.s32 	%rd37, %r5, 8;
	add.s64 	%rd38, %rd31, %rd37;
	ld.global.f64 	%fd117, [%rd38];
	mul.wide.s32 	%rd39, %r3, 8;
	add.s64 	%rd40, %rd31, %rd39;
	ld.global.f64 	%fd118, [%rd40];
	sub.f64 	%fd119, %fd117, %fd118;
	mul.wide.s32 	%rd41, %r4, 8;
	add.s64 	%rd42, %rd31, %rd41;
	ld.global.f64 	%fd120, [%rd42];
	sub.f64 	%fd121, %fd118, %fd120;
	add.s64 	%rd43, %rd30, %rd39;
	ld.global.f64 	%fd122, [%rd43];
	add.s64 	%rd44, %rd30, %rd37;
	ld.global.f64 	%fd123, [%rd44];
	sub.f64 	%fd124, %fd122, %fd123;
	add.s64 	%rd45, %rd30, %rd41;
	ld.global.f64 	%fd125, [%rd45];
	sub.f64 	%fd126, %fd125, %fd122;
	mul.f64 	%fd127, %fd119, %fd126;
	mul.f64 	%fd128, %fd121, %fd124;
	sub.f64 	%fd1, %fd127, %fd128;
	ld.shared.f64 	%fd129, [_ZZ16assembly_mass_P2PdS_PiiyS_PyE5coef7];
	ld.shared.f64 	%fd130, [_ZZ16assembly_mass_P2PdS_PiiyS_PyE6base1m];
	mul.f64 	%fd131, %fd129, %fd130;
	st.local.f64 	[%rd33], %fd131;
	ld.shared.f64 	%fd132, [_ZZ16assembly_mass_P2PdS_PiiyS_PyE6base1m+8];
	mul.f64 	%fd133, %fd129, %fd132;
	st.local.f64 	[%rd33+8], %fd133;
	ld.shared.f64 	%fd134, [_ZZ16assembly_mass_P2PdS_PiiyS_PyE6base1m+16];
	mul.f64 	%fd135, %fd129, %fd134;
	st.local.f64 	[%rd33+16], %fd135;
	ld.shared.f64 	%fd136, [_ZZ16assembly_mass_P2PdS_PiiyS_PyE5coef7+8];
	ld.shared.f64 	%fd137, [_ZZ16assembly_mass_P2PdS_PiiyS_PyE6base1m+24];
	mul.f64 	%fd138, %fd136, %fd137;
	st.local.f64 	[%rd33+24], %fd138;
	ld.shared.f64 	%fd139, [_ZZ16assembly_mass_P2PdS_PiiyS_PyE6base1m+32];
	mul.f64 	%fd140, %fd136, %fd139;
	st.local.f64 	[%rd33+32], %fd140;
	ld.shared.f64 	%fd141, [_ZZ16assembly_mass_P2PdS_PiiyS_PyE6base1m+40];
	mul.f64 	%fd142, %fd136, %fd141;
	st.local.f64 	[%rd33+40], %fd142;
	ld.shared.f64 	%fd143, [_ZZ16assembly_mass_P2PdS_PiiyS_PyE5coef7+16];
	ld.shared.f64 	%fd144, [_ZZ16assembly_mass_P2PdS_PiiyS_PyE6base1m+48];
	mul.f64 	%fd145, %fd143, %fd144;
	st.local.f64 	[%rd33+48], %fd145;
	ld.shared.f64 	%fd146, [_ZZ16assembly_mass_P2PdS_PiiyS_PyE6base1m+56];
	mul.f64 	%fd147, %fd143, %fd146;
	st.local.f64 	[%rd33+56], %fd147;
	ld.shared.f64 	%fd148, [_ZZ16assembly_mass_P2PdS_PiiyS_PyE6base1m+64];
	mul.f64 	%fd149, %fd143, %fd148;
	st.local.f64 	[%rd33+64], %fd149;
	ld.shared.f64 	%fd150, [_ZZ16assembly_mass_P2PdS_PiiyS_PyE5coef7+24];
	ld.shared.f64 	%fd151, [_ZZ16assembly_mass_P2PdS_PiiyS_PyE6base1m+72];
	mul.f64 	%fd152, %fd150, %fd151;
	st.local.f64 	[%rd33+72], %fd152;
	ld.shared.f64 	%fd153, [_ZZ16assembly_mass_P2PdS_PiiyS_PyE6base1m+80];
	mul.f64 	%fd154, %fd150, %fd153;
	st.local.f64 	[%rd33+80], %fd154;
	ld.shared.f64 	%fd155, [_ZZ16assembly_mass_P2PdS_PiiyS_PyE6base1m+88];
	mul.f64 	%fd156, %fd150, %fd155;
	st.local.f64 	[%rd33+88], %fd156;
	ld.shared.f64 	%fd157, [_ZZ16assembly_mass_P2PdS_PiiyS_PyE5coef7+32];
	ld.shared.f64 	%fd158, [_ZZ16assembly_mass_P2PdS_PiiyS_PyE6base1m+96];
	mul.f64 	%fd159, %fd157, %fd158;
	st.local.f64 	[%rd33+96], %fd159;
	ld.shared.f64 	%fd160, [_ZZ16assembly_mass_P2PdS_PiiyS_PyE6base1m+104];
	mul.f64 	%fd161, %fd157, %fd160;
	st.local.f64 	[%rd33+104], %fd161;
	ld.shared.f64 	%fd162, [_ZZ16assembly_mass_P2PdS_PiiyS_PyE6base1m+112];
	mul.f64 	%fd163, %fd157, %fd162;
	st.local.f64 	[%rd33+112], %fd163;
	ld.shared.f64 	%fd164, [_ZZ16assembly_mass_P2PdS_PiiyS_PyE5coef7+40];
	ld.shared.f64 	%fd165, [_ZZ16assembly_mass_P2PdS_PiiyS_PyE6base1m+120];
	mul.f64 	%fd166, %fd164, %fd165;
	st.local.f64 	[%rd33+120], %fd166;
	ld.shared.f64 	%fd167, [_ZZ16assembly_mass_P2PdS_PiiyS_PyE6base1m+128];
	mul.f64 	%fd168, %fd164, %fd167;
	st.local.f64 	[%rd33+128], %fd168;
	ld.shared.f64 	%fd169, [_ZZ16assembly_mass_P2PdS_PiiyS_PyE6base1m+136];
	mul.f64 	%fd170, %fd164, %fd169;
	st.local.f64 	[%rd33+136], %fd170;
	ld.shared.f64 	%fd171, [_ZZ16assembly_mass_P2PdS_PiiyS_PyE5coef7+48];
	ld.shared.f64 	%fd172, [_ZZ16assembly_mass_P2PdS_PiiyS_PyE6base1m+144];
	mul.f64 	%fd173, %fd171, %fd172;
	st.local.f64 	[%rd33+144], %fd173;
	ld.shared.f64 	%fd174, [_ZZ16assembly_mass_P2PdS_PiiyS_PyE6base1m+152];
	mul.f64 	%fd175, %fd171, %fd174;
	st.local.f64 	[%rd33+152], %fd175;
	ld.shared.f64 	%fd176, [_ZZ16assembly_mass_P2PdS_PiiyS_PyE6base1m+160];
	mul.f64 	%fd177, %fd171, %fd176;
	st.local.f64 	[%rd33+160], %fd177;
	ld.shared.f64 	%fd2, [_ZZ16assembly_mass_P2PdS_PiiyS_PyE6base2m];
	ld.shared.f64 	%fd3, [_ZZ16assembly_mass_P2PdS_PiiyS_PyE6base2m+8];
	ld.shared.f64 	%fd4, [_ZZ16assembly_mass_P2PdS_PiiyS_PyE6base2m+16];
	ld.shared.f64 	%fd5, [_ZZ16assembly_mass_P2PdS_PiiyS_PyE6base2m+24];
	ld.shared.f64 	%fd6, [_ZZ16assembly_mass_P2PdS_PiiyS_PyE6base2m+32];
	ld.shared.f64 	%fd7, [_ZZ16assembly_mass_P2PdS_PiiyS_PyE6base2m+40];
	ld.shared.f64 	%fd8, [_ZZ16assembly_mass_P2PdS_PiiyS_PyE6base2m+48];
	ld.shared.f64 	%fd9, [_ZZ16assembly_mass_P2PdS_PiiyS_PyE6base2m+56];
	ld.shared.f64 	%fd10, [_ZZ16assembly_mass_P2PdS_PiiyS_PyE6base2m+64];
	ld.shared.f64 	%fd11, [_ZZ16assembly_mass_P2PdS_PiiyS_PyE6base2m+72];
	ld.shared.f64 	%fd12, [_ZZ16assembly_mass_P2PdS_PiiyS_PyE6base2m+80];
	ld.shared.f64 	%fd13, [_ZZ16assembly_mass_P2PdS_PiiyS_PyE6base2m+88];
	ld.shared.f64 	%fd14, [_ZZ16assembly_mass_P2PdS_PiiyS_PyE6base2m+96];
	ld.shared.f64 	%fd15, [_ZZ16assembly_mass_P2PdS_PiiyS_PyE6base2m+104];
	ld.shared.f64 	%fd16, [_ZZ16assembly_mass_P2PdS_PiiyS_PyE6base2m+112];
	ld.shared.f64 	%fd17, [_ZZ16assembly_mass_P2PdS_PiiyS_PyE6base2m+120];
	ld.shared.f64 	%fd18, [_ZZ16assembly_mass_P2PdS_PiiyS_PyE6base2m+128];
	ld.shared.f64 	%fd19, [_ZZ16assembly_mass_P2PdS_PiiyS_PyE6base2m+136];
	ld.shared.f64 	%fd20, [_ZZ16assembly_mass_P2PdS_PiiyS_PyE6base2m+144];
	ld.shared.f64 	%fd21, [_ZZ16assembly_mass_P2PdS_PiiyS_PyE6base2m+152];
	ld.shared.f64 	%fd22, [_ZZ16assembly_mass_P2PdS_PiiyS_PyE6base2m+160];
	ld.shared.f64 	%fd23, [_ZZ16assembly_mass_P2PdS_PiiyS_PyE6base2m+168];
	ld.shared.f64 	%fd24, [_ZZ16assembly_mass_P2PdS_PiiyS_PyE6base2m+176];
	ld.shared.f64 	%fd25, [_ZZ16assembly_mass_P2PdS_PiiyS_PyE6base2m+184];
	ld.shared.f64 	%fd26, [_ZZ16assembly_mass_P2PdS_PiiyS_PyE6base2m+192];
	ld.shared.f64 	%fd27, [_ZZ16assembly_mass_P2PdS_PiiyS_PyE6base2m+200];
	ld.shared.f64 	%fd28, [_ZZ16assembly_mass_P2PdS_PiiyS_PyE6base2m+208];
	ld.shared.f64 	%fd29, [_ZZ16assembly_mass_P2PdS_PiiyS_PyE6base2m+216];
	ld.shared.f64 	%fd30, [_ZZ16assembly_mass_P2PdS_PiiyS_PyE6base2m+224];
	ld.shared.f64 	%fd31, [_ZZ16assembly_mass_P2PdS_PiiyS_PyE6base2m+232];
	ld.shared.f64 	%fd32, [_ZZ16assembly_mass_P2PdS_PiiyS_PyE6base2m+240];
	ld.shared.f64 	%fd33, [_ZZ16assembly_mass_P2PdS_PiiyS_PyE6base2m+248];
	ld.shared.f64 	%fd34, [_ZZ16assembly_mass_P2PdS_PiiyS_PyE6base2m+256];
	ld.shared.f64 	%fd35, [_ZZ16assembly_mass_P2PdS_PiiyS_PyE6base2m+264];
	ld.shared.f64 	%fd36, [_ZZ16assembly_mass_P2PdS_PiiyS_PyE6base2m+272];
	ld.shared.f64 	%fd37, [_ZZ16assembly_mass_P2PdS_PiiyS_PyE6base2m+280];
	ld.shared.f64 	%fd38, [_ZZ16assembly_mass_P2PdS_PiiyS_PyE6base2m+288];
	ld.shared.f64 	%fd39, [_ZZ16assembly_mass_P2PdS_PiiyS_PyE6base2m+296];
	ld.shared.f64 	%fd40, [_ZZ16assembly_mass_P2PdS_PiiyS_PyE6base2m+304];
	ld.shared.f64 	%fd41, [_ZZ16assembly_mass_P2PdS_PiiyS_PyE6base2m+312];
	ld.shared.f64 	%fd42, [_ZZ16assembly_mass_P2PdS_PiiyS_PyE6base2m+320];
	mov.b32 	%r24, 0;
	mov.f64 	%fd479, 0d0000000000000000;
	ld.shared.f64 	%fd43, [_ZZ16assembly_mass_P2PdS_PiiyS_PyE6base2m+328];
	mov.f64 	%fd480, %fd479;
	mov.f64 	%fd481, %fd479;
	mov.f64 	%fd482, %fd479;
	mov.f64 	%fd483, %fd479;
	mov.f64 	%fd484, %fd479;
	mov.f64 	%fd485, %fd479;
	mov.f64 	%fd486, %fd479;
	mov.f64 	%fd487, %fd479;
	mov.f64 	%fd488, %fd479;
	mov.f64 	%fd489, %fd479;
	mov.f64 	%fd490, %fd479;
	mov.f64 	%fd491, %fd479;
	mov.f64 	%fd492, %fd479;
	mov.f64 	%fd493, %fd479;
	mov.f64 	%fd494, %fd479;
	mov.f64 	%fd495, %fd479;
	mov.f64 	%fd496, %fd479;
	mov.f64 	%fd497, %fd479;
	mov.f64 	%fd498, %fd479;
	mov.f64 	%fd499, %fd479;
	mov.f64 	%fd500, %fd479;
	mov.f64 	%fd501, %fd479;
	mov.f64 	%fd502, %fd479;
	mov.f64 	%fd503, %fd479;
	mov.f64 	%fd504, %fd479;
	mov.f64 	%fd505, %fd479;
	mov.f64 	%fd506, %fd479;
	mov.f64 	%fd507, %fd479;
	mov.f64 	%fd508, %fd479;
	mov.f64 	%fd509, %fd479;
	mov.f64 	%fd510, %fd479;
	mov.f64 	%fd511, %fd479;
	mov.f64 	%fd512, %fd479;
	mov.f64 	%fd513, %fd479;
	mov.f64 	%fd514, %fd479;
$L__BB2_4:
	ld.local.f64 	%fd178, [%rd102+-72];
	mul.f64 	%fd179, %fd178, %fd2;
	mul.f64 	%fd180, %fd178, %fd3;
	mul.f64 	%fd181, %fd178, %fd4;
	mul.f64 	%fd182, %fd178, %fd5;
	mul.f64 	%fd183, %fd178, %fd6;
	mul.f64 	%fd184, %fd178, %fd7;
	ld.local.f64 	%fd185, [%rd102+-48];
	mul.f64 	%fd186, %fd185, %fd8;
	mul.f64 	%fd187, %fd185, %fd9;
	mul.f64 	%fd188, %fd185, %fd10;
	mul.f64 	%fd189, %fd185, %fd11;
	mul.f64 	%fd190, %fd185, %fd12;
	mul.f64 	%fd191, %fd185, %fd13;
	ld.local.f64 	%fd192, [%rd102+-24];
	mul.f64 	%fd193, %fd192, %fd14;
	mul.f64 	%fd194, %fd192, %fd15;
	mul.f64 	%fd195, %fd192, %fd16;
	mul.f64 	%fd196, %fd192, %fd17;
	mul.f64 	%fd197, %fd192, %fd18;
	mul.f64 	%fd198, %fd192, %fd19;
	ld.local.f64 	%fd199, [%rd102];
	mul.f64 	%fd200, %fd199, %fd20;
	mul.f64 	%fd201, %fd199, %fd21;
	mul.f64 	%fd202, %fd199, %fd22;
	mul.f64 	%fd203, %fd199, %fd23;
	mul.f64 	%fd204, %fd199, %fd24;
	mul.f64 	%fd205, %fd199, %fd25;
	ld.local.f64 	%fd206, [%rd102+24];
	mul.f64 	%fd207, %fd206, %fd26;
	mul.f64 	%fd208, %fd206, %fd27;
	mul.f64 	%fd209, %fd206, %fd28;
	mul.f64 	%fd210, %fd206, %fd29;
	mul.f64 	%fd211, %fd206, %fd30;
	mul.f64 	%fd212, %fd206, %fd31;
	ld.local.f64 	%fd213, [%rd102+48];
	mul.f64 	%fd214, %fd213, %fd32;
	mul.f64 	%fd215, %fd213, %fd33;
	mul.f64 	%fd216, %fd213, %fd34;
	mul.f64 	%fd217, %fd213, %fd35;
	mul.f64 	%fd218, %fd213, %fd36;
	mul.f64 	%fd219, %fd213, %fd37;
	ld.local.f64 	%fd220, [%rd102+72];
	mul.f64 	%fd221, %fd220, %fd38;
	mul.f64 	%fd222, %fd220, %fd39;
	mul.f64 	%fd223, %fd220, %fd40;
	mul.f64 	%fd224, %fd220, %fd41;
	mul.f64 	%fd225, %fd220, %fd42;
	mul.f64 	%fd226, %fd220, %fd43;
	fma.rn.f64 	%fd227, %fd179, %fd2, 0d0000000000000000;
	fma.rn.f64 	%fd228, %fd186, %fd8, %fd227;
	fma.rn.f64 	%fd229, %fd193, %fd14, %fd228;
	fma.rn.f64 	%fd230, %fd200, %fd20, %fd229;
	fma.rn.f64 	%fd231, %fd207, %fd26, %fd230;
	fma.rn.f64 	%fd232, %fd214, %fd32, %fd231;
	fma.rn.f64 	%fd233, %fd221, %fd38, %fd232;
	fma.rn.f64 	%fd234, %fd179, %fd3, 0d0000000000000000;
	fma.rn.f64 	%fd235, %fd186, %fd9, %fd234;
	fma.rn.f64 	%fd236, %fd193, %fd15, %fd235;
	fma.rn.f64 	%fd237, %fd200, %fd21, %fd236;
	fma.rn.f64 	%fd238, %fd207, %fd27, %fd237;
	fma.rn.f64 	%fd239, %fd214, %fd33, %fd238;
	fma.rn.f64 	%fd240, %fd221, %fd39, %fd239;
	fma.rn.f64 	%fd241, %fd179, %fd4, 0d0000000000000000;
	fma.rn.f64 	%fd242, %fd186, %fd10, %fd241;
	fma.rn.f64 	%fd243, %fd193, %fd16, %fd242;
	fma.rn.f64 	%fd244, %fd200, %fd22, %fd243;
	fma.rn.f64 	%fd245, %fd207, %fd28, %fd244;
	fma.rn.f64 	%fd246, %fd214, %fd34, %fd245;
	fma.rn.f64 	%fd247, %fd221, %fd40, %fd246;
	fma.rn.f64 	%fd248, %fd179, %fd5, 0d0000000000000000;
	fma.rn.f64 	%fd249, %fd186, %fd11, %fd248;
	fma.rn.f64 	%fd250, %fd193, %fd17, %fd249;
	fma.rn.f64 	%fd251, %fd200, %fd23, %fd250;
	fma.rn.f64 	%fd252, %fd207, %fd29, %fd251;
	fma.rn.f64 	%fd253, %fd214, %fd35, %fd252;
	fma.rn.f64 	%fd254, %fd221, %fd41, %fd253;
	fma.rn.f64 	%fd255, %fd179, %fd6, 0d0000000000000000;
	fma.rn.f64 	%fd256, %fd186, %fd12, %fd255;
	fma.rn.f64 	%fd257, %fd193, %fd18, %fd256;
	fma.rn.f64 	%fd258, %fd200, %fd24, %fd257;
	fma.rn.f64 	%fd259, %fd207, %fd30, %fd258;
	fma.rn.f64 	%fd260, %fd214, %fd36, %fd259;
	fma.rn.f64 	%fd261, %fd221, %fd42, %fd260;
	fma.rn.f64 	%fd262, %fd179, %fd7, 0d0000000000000000;
	fma.rn.f64 	%fd263, %fd186, %fd13, %fd262;
	fma.rn.f64 	%fd264, %fd193, %fd19, %fd263;
	fma.rn.f64 	%fd265, %fd200, %fd25, %fd264;
	fma.rn.f64 	%fd266, %fd207, %fd31, %fd265;
	fma.rn.f64 	%fd267, %fd214, %fd37, %fd266;
	fma.rn.f64 	%fd268, %fd221, %fd43, %fd267;
	fma.rn.f64 	%fd269, %fd180, %fd2, 0d0000000000000000;
	fma.rn.f64 	%fd270, %fd187, %fd8, %fd269;
	fma.rn.f64 	%fd271, %fd194, %fd14, %fd270;
	fma.rn.f64 	%fd272, %fd201, %fd20, %fd271;
	fma.rn.f64 	%fd273, %fd208, %fd26, %fd272;
	fma.rn.f64 	%fd274, %fd215, %fd32, %fd273;
	fma.rn.f64 	%fd275, %fd222, %fd38, %fd274;
	fma.rn.f64 	%fd276, %fd180, %fd3, 0d0000000000000000;
	fma.rn.f64 	%fd277, %fd187, %fd9, %fd276;
	fma.rn.f64 	%fd278, %fd194, %fd15, %fd277;
	fma.rn.f64 	%fd279, %fd201, %fd21, %fd278;
	fma.rn.f64 	%fd280, %fd208, %fd27, %fd279;
	fma.rn.f64 	%fd281, %fd215, %fd33, %fd280;
	fma.rn.f64 	%fd282, %fd222, %fd39, %fd281;
	fma.rn.f64 	%fd283, %fd180, %fd4, 0d0000000000000000;
	fma.rn.f64 	%fd284, %fd187, %fd10, %fd283;
	fma.rn.f64 	%fd285, %fd194, %fd16, %fd284;
	fma.rn.f64 	%fd286, %fd201, %fd22, %fd285;
	fma.rn.f64 	%fd287, %fd208, %fd28, %fd286;
	fma.rn.f64 	%fd288, %fd215, %fd34, %fd287;
	fma.rn.f64 	%fd289, %fd222, %fd40, %fd288;
	fma.rn.f64 	%fd290, %fd180, %fd5, 0d0000000000000000;
	fma.rn.f64 	%fd291, %fd187, %fd11, %fd290;
	fma.rn.f64 	%fd292, %fd194, %fd17, %fd291;
	fma.rn.f64 	%fd293, %fd201, %fd23, %fd292;
	fma.rn.f64 	%fd294, %fd208, %fd29, %fd293;
	fma.rn.f64 	%fd295, %fd215, %fd35, %fd294;
	fma.rn.f64 	%fd296, %fd222, %fd41, %fd295;
	fma.rn.f64 	%fd297, %fd180, %fd6, 0d0000000000000000;
	fma.rn.f64 	%fd298, %fd187, %fd12, %fd297;
	fma.rn.f64 	%fd299, %fd194, %fd18, %fd298;
	fma.rn.f64 	%fd300, %fd201, %fd24, %fd299;
	fma.rn.f64 	%fd301, %fd208, %fd30, %fd300;
	fma.rn.f64 	%fd302, %fd215, %fd36, %fd301;
	fma.rn.f64 	%fd303, %fd222, %fd42, %fd302;
	fma.rn.f64 	%fd304, %fd180, %fd7, 0d0000000000000000;
	fma.rn.f64 	%fd305, %fd187, %fd13, %fd304;
	fma.rn.f64 	%fd306, %fd194, %fd19, %fd305;
	fma.rn.f64 	%fd307, %fd201, %fd25, %fd306;
	fma.rn.f64 	%fd308, %fd208, %fd31, %fd307;
	fma.rn.f64 	%fd309, %fd215, %fd37, %fd308;
	fma.rn.f64 	%fd310, %fd222, %fd43, %fd309;
	fma.rn.f64 	%fd311, %fd181, %fd2, 0d0000000000000000;
	fma.rn.f64 	%fd312, %fd188, %fd8, %fd311;
	fma.rn.f64 	%fd313, %fd195, %fd14, %fd312;
	fma.rn.f64 	%fd314, %fd202, %fd20, %fd313;
	fma.rn.f64 	%fd315, %fd209, %fd26, %fd314;
	fma.rn.f64 	%fd316, %fd216, %fd32, %fd315;
	fma.rn.f64 	%fd317, %fd223, %fd38, %fd316;
	fma.rn.f64 	%fd318, %fd181, %fd3, 0d0000000000000000;
	fma.rn.f64 	%fd319, %fd188, %fd9, %fd318;
	fma.rn.f64 	%fd320, %fd195, %fd15, %fd319;
	fma.rn.f64 	%fd321, %fd202, %fd21, %fd320;
	fma.rn.f64 	%fd322, %fd209, %fd27, %fd321;
	fma.rn.f64 	%fd323, %fd216, %fd33, %fd322;
	fma.rn.f64 	%fd324, %fd223, %fd39, %fd323;
	fma.rn.f64 	%fd325, %fd181, %fd4, 0d0000000000000000;
	fma.rn.f64 	%fd326, %fd188, %fd10, %fd325;
	fma.rn.f64 	%fd327, %fd195, %fd16, %fd326;
	fma.rn.f64 	%fd328, %fd202, %fd22, %fd327;
	fma.rn.f64 	%fd329, %fd209, %fd28, %fd328;
	fma.rn.f64 	%fd330, %fd216, %fd34, %fd329;
	fma.rn.f64 	%fd331, %fd223, %fd40, %fd330;
	fma.rn.f64 	%fd332, %fd181, %fd5, 0d0000000000000000;
	fma.rn.f64 	%fd333, %fd188, %fd11, %fd332;
	fma.rn.f64 	%fd334, %fd195, %fd17, %fd333;
	fma.rn.f64 	%fd335, %fd202, %fd23, %fd334;
	fma.rn.f64 	%fd336, %fd209, %fd29, %fd335;
	fma.rn.f64 	%fd337, %fd216, %fd35, %fd336;
	fma.rn.f64 	%fd338, %fd223, %fd41, %fd337;
	fma.rn.f64 	%fd339, %fd181, %fd6, 0d0000000000000000;
	fma.rn.f64 	%fd340, %fd188, %fd12, %fd339;
	fma.rn.f64 	%fd341, %fd195, %fd18, %fd340;
	fma.rn.f64 	%fd342, %fd202, %fd24, %fd341;
	fma.rn.f64 	%fd343, %fd209, %fd30, %fd342;
	fma.rn.f64 	%fd344, %fd216, %fd36, %fd343;
	fma.rn.f64 	%fd345, %fd223, %fd42, %fd344;
	fma.rn.f64 	%fd346, %fd181, %fd7, 0d0000000000000000;
	fma.rn.f64 	%fd347, %fd188, %fd13, %fd346;
	fma.rn.f64 	%fd348, %fd195, %fd19, %fd347;
	fma.rn.f64 	%fd349, %fd202, %fd25, %fd348;
	fma.rn.f64 	%fd350, %fd209, %fd31, %fd349;
	fma.rn.f64 	%fd351, %fd216, %fd37, %fd350;
	fma.rn.f64 	%fd352, %fd223, %fd43, %fd351;
	fma.rn.f64 	%fd353, %fd182, %fd2, 0d0000000000000000;
	fma.rn.f64 	%fd354, %fd189, %fd8, %fd353;
	fma.rn.f64 	%fd355, %fd196, %fd14, %fd354;
	fma.rn.f64 	%fd356, %fd203, %fd20, %fd355;
	fma.rn.f64 	%fd357, %fd210, %fd26, %fd356;
	fma.rn.f64 	%fd358, %fd217, %fd32, %fd357;
	fma.rn.f64 	%fd359, %fd224, %fd38, %fd358;
	fma.rn.f64 	%fd360, %fd182, %fd3, 0d0000000000000000;
	fma.rn.f64 	%fd361, %fd189, %fd9, %fd360;
	fma.rn.f64 	%fd362, %fd196, %fd15, %fd361;
	fma.rn.f64 	%fd363, %fd203, %fd21, %fd362;
	fma.rn.f64 	%fd364, %fd210, %fd27, %fd363;
	fma.rn.f64 	%fd365, %fd217, %fd33, %fd364;
	fma.rn.f64 	%fd366, %fd224, %fd39, %fd365;
	fma.rn.f64 	%fd367, %fd182, %fd4, 0d0000000000000000;
	fma.rn.f64 	%fd368, %fd189, %fd10, %fd367;
	fma.rn.f64 	%fd369, %fd196, %fd16, %fd368;
	fma.rn.f64 	%fd370, %fd203, %fd22, %fd369;
	fma.rn.f64 	%fd371, %fd210, %fd28, %fd370;
	fma.rn.f64 	%fd372, %fd217, %fd34, %fd371;
	fma.rn.f64 	%fd373, %fd224, %fd40, %fd372;
	fma.rn.f64 	%fd374, %fd182, %fd5, 0d0000000000000000;
	fma.rn.f64 	%fd375, %fd189, %fd11, %fd374;
	fma.rn.f64 	%fd376, %fd196, %fd17, %fd375;
	fma.rn.f64 	%fd377, %fd203, %fd23, %fd376;
	fma.rn.f64 	%fd378, %fd210, %fd29, %fd377;
	fma.rn.f64 	%fd379, %fd217, %fd35, %fd378;
	fma.rn.f64 	%fd380, %fd224, %fd41, %fd379;
	fma.rn.f64 	%fd381, %fd182, %fd6, 0d0000000000000000;
	fma.rn.f64 	%fd382, %fd189, %fd12, %fd381;
	fma.rn.f64 	%fd383, %fd196, %fd18, %fd382;
	fma.rn.f64 	%fd384, %fd203, %fd24, %fd383;
	fma.rn.f64 	%fd385, %fd210, %fd30, %fd384;
	fma.rn.f64 	%fd386, %fd217, %fd36, %fd385;
	fma.rn.f64 	%fd387, %fd224, %fd42, %fd386;
	fma.rn.f64 	%fd388, %fd182, %fd7, 0d0000000000000000;
	fma.rn.f64 	%fd389, %fd189, %fd13, %fd388;
	fma.rn.f64 	%fd390, %fd196, %fd19, %fd389;
	fma.rn.f64 	%fd391, %fd203, %fd25, %fd390;
	fma.rn.f64 	%fd392, %fd210, %fd31, %fd391;
	fma.rn.f64 	%fd393, %fd217, %fd37, %fd392;
	fma.rn.f64 	%fd394, %fd224, %fd43, %fd393;
	fma.rn.f64 	%fd395, %fd183, %fd2, 0d0000000000000000;
	fma.rn.f64 	%fd396, %fd190, %fd8, %fd395;
	fma.rn.f64 	%fd397, %fd197, %fd14, %fd396;
	fma.rn.f64 	%fd398, %fd204, %fd20, %fd397;
	fma.rn.f64 	%fd399, %fd211, %fd26, %fd398;
	fma.rn.f64 	%fd400, %fd218, %fd32, %fd399;
	fma.rn.f64 	%fd401, %fd225, %fd38, %fd400;
	fma.rn.f64 	%fd402, %fd183, %fd3, 0d0000000000000000;
	fma.rn.f64 	%fd403, %fd190, %fd9, %fd402;
	fma.rn.f64 	%fd404, %fd197, %fd15, %fd403;
	fma.rn.f64 	%fd405, %fd204, %fd21, %fd404;
	fma.rn.f64 	%fd406, %fd211, %fd27, %fd405;
	fma.rn.f64 	%fd407, %fd218, %fd33, %fd406;
	fma.rn.f64 	%fd408, %fd225, %fd39, %fd407;
	fma.rn.f64 	%fd409, %fd183, %fd4, 0d0000000000000000;
	fma.rn.f64 	%fd410, %fd190, %fd10, %fd409;
	fma.rn.f64 	%fd411, %fd197, %fd16, %fd410;
	fma.rn.f64 	%fd412, %fd204, %fd22, %fd411;
	fma.rn.f64 	%fd413, %fd211, %fd28, %fd412;
	fma.rn.f64 	%fd414, %fd218, %fd34, %fd413;
	fma.rn.f64 	%fd415, %fd225, %fd40, %fd414;
	fma.rn.f64 	%fd416, %fd183, %fd5, 0d0000000000000000;
	fma.rn.f64 	%fd417, %fd190, %fd11, %fd416;
	fma.rn.f64 	%fd418, %fd197, %fd17, %fd417;
	fma.rn.f64 	%fd419, %fd204, %fd23, %fd418;
	fma.rn.f64 	%fd420, %fd211, %fd29, %fd419;
	fma.rn.f64 	%fd421, %fd218, %fd35, %fd420;
	fma.rn.f64 	%fd422, %fd225, %fd41, %fd421;
	fma.rn.f64 	%fd423, %fd183, %fd6, 0d0000000000000000;
	fma.rn.f64 	%fd424, %fd190, %fd12, %fd423;
	fma.rn.f64 	%fd425, %fd197, %fd18, %fd424;
	fma.rn.f64 	%fd426, %fd204, %fd24, %fd425;
	fma.rn.f64 	%fd427, %fd211, %fd30, %fd426;
	fma.rn.f64 	%fd428, %fd218, %fd36, %fd427;
	fma.rn.f64 	%fd429, %fd225, %fd42, %fd428;
	fma.rn.f64 	%fd430, %fd183, %fd7, 0d0000000000000000;
	fma.rn.f64 	%fd431, %fd190, %fd13, %fd430;
	fma.rn.f64 	%fd432, %fd197, %fd19, %fd431;
	fma.rn.f64 	%fd433, %fd204, %fd25, %fd432;
	fma.rn.f64 	%fd434, %fd211, %fd31, %fd433;
	fma.rn.f64 	%fd435, %fd218, %fd37, %fd434;
	fma.rn.f64 	%fd436, %fd225, %fd43, %fd435;
	fma.rn.f64 	%fd437, %fd184, %fd2, 0d0000000000000000;
	fma.rn.f64 	%fd438, %fd191, %fd8, %fd437;
	fma.rn.f64 	%fd439, %fd198, %fd14, %fd438;
	fma.rn.f64 	%fd440, %fd205, %fd20, %fd439;
	fma.rn.f64 	%fd441, %fd212, %fd26, %fd440;
	fma.rn.f64 	%fd442, %fd219, %fd32, %fd441;
	fma.rn.f64 	%fd443, %fd226, %fd38, %fd442;
	fma.rn.f64 	%fd444, %fd184, %fd3, 0d0000000000000000;
	fma.rn.f64 	%fd445, %fd191, %fd9, %fd444;
	fma.rn.f64 	%fd446, %fd198, %fd15, %fd445;
	fma.rn.f64 	%fd447, %fd205, %fd21, %fd446;
	fma.rn.f64 	%fd448, %fd212, %fd27, %fd447;
	fma.rn.f64 	%fd449, %fd219, %fd33, %fd448;
	fma.rn.f64 	%fd450, %fd226, %fd39, %fd449;
	fma.rn.f64 	%fd451, %fd184, %fd4, 0d0000000000000000;
	fma.rn.f64 	%fd452, %fd191, %fd10, %fd451;
	fma.rn.f64 	%fd453, %fd198, %fd16, %fd452;
	fma.rn.f64 	%fd454, %fd205, %fd22, %fd453;
	fma.rn.f64 	%fd455, %fd212, %fd28, %fd454;
	fma.rn.f64 	%fd456, %fd219, %fd34, %fd455;
	fma.rn.f64 	%fd457, %fd226, %fd40, %fd456;
	fma.rn.f64 	%fd458, %fd184, %fd5, 0d0000000000000000;
	fma.rn.f64 	%fd459, %fd191, %fd11, %fd458;
	fma.rn.f64 	%fd460, %fd198, %fd17, %fd459;
	fma.rn.f64 	%fd461, %fd205, %fd23, %fd460;
	fma.rn.f64 	%fd462, %fd212, %fd29, %fd461;
	fma.rn.f64 	%fd463, %fd219, %fd35, %fd462;
	fma.rn.f64 	%fd464, %fd226, %fd41, %fd463;
	fma.rn.f64 	%fd465, %fd184, %fd6, 0d0000000000000000;
	fma.rn.f64 	%fd466, %fd191, %fd12, %fd465;
	fma.rn.f64 	%fd467, %fd198, %fd18, %fd466;
	fma.rn.f64 	%fd468, %fd205, %fd24, %fd467;
	fma.rn.f64 	%fd469, %fd212, %fd30, %fd468;
	fma.rn.f64 	%fd470, %fd219, %fd36, %fd469;
	fma.rn.f64 	%fd471, %fd226, %fd42, %fd470;
	fma.rn.f64 	%fd472, %fd184, %fd7, 0d0000000000000000;
	fma.rn.f64 	%fd473, %fd191, %fd13, %fd472;
	fma.rn.f64 	%fd474, %fd198, %fd19, %fd473;
	fma.rn.f64 	%fd475, %fd205, %fd25, %fd474;
	fma.rn.f64 	%fd476, %fd212, %fd31, %fd475;
	fma.rn.f64 	%fd477, %fd219, %fd37, %fd476;
	fma.rn.f64 	%fd478, %fd226, %fd43, %fd477;
	fma.rn.f64 	%fd514, %fd1, %fd233, %fd514;
	fma.rn.f64 	%fd513, %fd1, %fd240, %fd513;
	fma.rn.f64 	%fd512, %fd1, %fd247, %fd512;
	fma.rn.f64 	%fd511, %fd1, %fd254, %fd511;
	fma.rn.f64 	%fd510, %fd1, %fd261, %fd510;
	fma.rn.f64 	%fd509, %fd1, %fd268, %fd509;
	fma.rn.f64 	%fd508, %fd1, %fd275, %fd508;
	fma.rn.f64 	%fd507, %fd1, %fd282, %fd507;
	fma.rn.f64 	%fd506, %fd1, %fd289, %fd506;
	fma.rn.f64 	%fd505, %fd1, %fd296, %fd505;
	fma.rn.f64 	%fd504, %fd1, %fd303, %fd504;
	fma.rn.f64 	%fd503, %fd1, %fd310, %fd503;
	fma.rn.f64 	%fd502, %fd1, %fd317, %fd502;
	fma.rn.f64 	%fd501, %fd1, %fd324, %fd501;
	fma.rn.f64 	%fd500, %fd1, %fd331, %fd500;
	fma.rn.f64 	%fd499, %fd1, %fd338, %fd499;
	fma.rn.f64 	%fd498, %fd1, %fd345, %fd498;
	fma.rn.f64 	%fd497, %fd1, %fd352, %fd497;
	fma.rn.f64 	%fd496, %fd1, %fd359, %fd496;
	fma.rn.f64 	%fd495, %fd1, %fd366, %fd495;
	fma.rn.f64 	%fd494, %fd1, %fd373, %fd494;
	fma.rn.f64 	%fd493, %fd1, %fd380, %fd493;
	fma.rn.f64 	%fd492, %fd1, %fd387, %fd492;
	fma.rn.f64 	%fd491, %fd1, %fd394, %fd491;
	fma.rn.f64 	%fd490, %fd1, %fd401, %fd490;
	fma.rn.f64 	%fd489, %fd1, %fd408, %fd489;
	fma.rn.f64 	%fd488, %fd1, %fd415, %fd488;
	fma.rn.f64 	%fd487, %fd1, %fd422, %fd487;
	fma.rn.f64 	%fd486, %fd1, %fd429, %fd486;
	fma.rn.f64 	%fd485, %fd1, %fd436, %fd485;
	fma.rn.f64 	%fd484, %fd1, %fd443, %fd484;
	fma.rn.f64 	%fd483, %fd1, %fd450, %fd483;
	fma.rn.f64 	%fd482, %fd1, %fd457, %fd482;
	fma.rn.f64 	%fd481, %fd1, %fd464, %fd481;
	fma.rn.f64 	%fd480, %fd1, %fd471, %fd480;
	fma.rn.f64 	%fd479, %fd1, %fd478, %fd479;
	add.s32 	%r24, %r24, 1;
	add.s64 	%rd102, %rd102, 8;
	setp.ne.s32 	%p3, %r24, 3;
	@%p3 bra 	$L__BB2_4;
	ld.param.u64 	%rd101, [_Z16assembly_mass_P2PdS_PiiyS_Py_param_6];
	ld.param.u64 	%rd100, [_Z16assembly_mass_P2PdS_PiiyS_Py_param_5];
	ld.param.u64 	%rd99, [_Z16assembly_mass_P2PdS_PiiyS_Py_param_4];
	cvt.s64.s32 	%rd46, %r6;
	cvt.s64.s32 	%rd47, %r7;
	cvt.s64.s32 	%rd48, %r8;
	mov.u32 	%r19, %ctaid.x;
	mov.u32 	%r20, %ntid.x;
	mov.u32 	%r21, %tid.x;
	mad.lo.s32 	%r22, %r19, %r20, %r21;
	mul.lo.s32 	%r23, %r22, 36;
	cvt.s64.s32 	%rd49, %r3;
	mul.lo.s64 	%rd50, %rd99, %rd49;
	cvta.to.global.u64 	%rd51, %rd100;
	mul.wide.s32 	%rd52, %r23, 8;
	add.s64 	%rd53, %rd51, %rd52;
	st.global.f64 	[%rd53], %fd514;
	add.s64 	%rd54, %rd50, %rd49;
	cvta.to.global.u64 	%rd55, %rd101;
	add.s64 	%rd56, %rd55, %rd52;
	st.global.u64 	[%rd56], %rd54;
	st.global.f64 	[%rd53+8], %fd513;
	cvt.s64.s32 	%rd57, %r4;
	add.s64 	%rd58, %rd50, %rd57;
	st.global.u64 	[%rd56+8], %rd58;
	st.global.f64 	[%rd53+16], %fd512;
	cvt.s64.s32 	%rd59, %r5;
	add.s64 	%rd60, %rd50, %rd59;
	st.global.u64 	[%rd56+16], %rd60;
	st.global.f64 	[%rd53+24], %fd511;
	add.s64 	%rd61, %rd50, %rd46;
	st.global.u64 	[%rd56+24], %rd61;
	st.global.f64 	[%rd53+32], %fd510;
	add.s64 	%rd62, %rd50, %rd47;
	st.global.u64 	[%rd56+32], %rd62;
	st.global.f64 	[%rd53+40], %fd509;
	add.s64 	%rd63, %rd50, %rd48;
	st.global.u64 	[%rd56+40], %rd63;
	mul.lo.s64 	%rd64, %rd99, %rd57;
	st.global.f64 	[%rd53+48], %fd508;
	add.s64 	%rd65, %rd64, %rd49;
	st.global.u64 	[%rd56+48], %rd65;
	st.global.f64 	[%rd53+56], %fd507;
	add.s64 	%rd66, %rd64, %rd57;
	st.global.u64 	[%rd56+56], %rd66;
	st.global.f64 	[%rd53+64], %fd506;
	add.s64 	%rd67, %rd64, %rd59;
	st.global.u64 	[%rd56+64], %rd67;
	st.global.f64 	[%rd53+72], %fd505;
	add.s64 	%rd68, %rd64, %rd46;
	st.global.u64 	[%rd56+72], %rd68;
	st.global.f64 	[%rd53+80], %fd504;
	add.s64 	%rd69, %rd64, %rd47;
	st.global.u64 	[%rd56+80], %rd69;
	st.global.f64 	[%rd53+88], %fd503;
	add.s64 	%rd70, %rd64, %rd48;
	st.global.u64 	[%rd56+88], %rd70;
	mul.lo.s64 	%rd71, %rd99, %rd59;
	st.global.f64 	[%rd53+96], %fd502;
	add.s64 	%rd72, %rd71, %rd49;
	st.global.u64 	[%rd56+96], %rd72;
	st.global.f64 	[%rd53+104], %fd501;
	add.s64 	%rd73, %rd71, %rd57;
	st.global.u64 	[%rd56+104], %rd73;
	st.global.f64 	[%rd53+112], %fd500;
	add.s64 	%rd74, %rd71, %rd59;
	st.global.u64 	[%rd56+112], %rd74;
	st.global.f64 	[%rd53+120], %fd499;
	add.s64 	%rd75, %rd71, %rd46;
	st.global.u64 	[%rd56+120], %rd75;
	st.global.f64 	[%rd53+128], %fd498;
	add.s64 	%rd76, %rd71, %rd47;
	st.global.u64 	[%rd56+128], %rd76;
	st.global.f64 	[%rd53+136], %fd497;
	add.s64 	%rd77, %rd71, %rd48;
	st.global.u64 	[%rd56+136], %rd77;
	mul.lo.s64 	%rd78, %rd99, %rd46;
	st.global.f64 	[%rd53+144], %fd496;
	add.s64 	%rd79, %rd78, %rd49;
	st.global.u64 	[%rd56+144], %rd79;
	st.global.f64 	[%rd53+152], %fd495;
	add.s64 	%rd80, %rd78, %rd57;
	st.global.u64 	[%rd56+152], %rd80;
	st.global.f64 	[%rd53+160], %fd494;
	add.s64 	%rd81, %rd78, %rd59;
	st.global.u64 	[%rd56+160], %rd81;
	st.global.f64 	[%rd53+168], %fd493;
	add.s64 	%rd82, %rd78, %rd46;
	st.global.u64 	[%rd56+168], %rd82;
	st.global.f64 	[%rd53+176], %fd492;
	add.s64 	%rd83, %rd78, %rd47;
	st.global.u64 	[%rd56+176], %rd83;
	st.global.f64 	[%rd53+184], %fd491;
	add.s64 	%rd84, %rd78, %rd48;
	st.global.u64 	[%rd56+184], %rd84;
	mul.lo.s64 	%rd85, %rd99, %rd47;
	st.global.f64 	[%rd53+192], %fd490;
	add.s64 	%rd86, %rd85, %rd49;
	st.global.u64 	[%rd56+192], %rd86;
	st.global.f64 	[%rd53+200], %fd489;
	add.s64 	%rd87, %rd85, %rd57;
	st.global.u64 	[%rd56+200], %rd87;
	st.global.f64 	[%rd53+208], %fd488;
	add.s64 	%rd88, %rd85, %rd59;
	st.global.u64 	[%rd56+208], %rd88;
	st.global.f64 	[%rd53+216], %fd487;
	add.s64 	%rd89, %rd85, %rd46;
	st.global.u64 	[%rd56+216], %rd89;
	st.global.f64 	[%rd53+224], %fd486;
	add.s64 	%rd90, %rd85, %rd47;
	st.global.u64 	[%rd56+224], %rd90;
	st.global.f64 	[%rd53+232], %fd485;
	add.s64 	%rd91, %rd85, %rd48;
	st.global.u64 	[%rd56+232], %rd91;
	mul.lo.s64 	%rd92, %rd99, %rd48;
	st.global.f64 	[%rd53+240], %fd484;
	add.s64 	%rd93, %rd92, %rd49;
	st.global.u64 	[%rd56+240], %rd93;
	st.global.f64 	[%rd53+248], %fd483;
	add.s64 	%rd94, %rd92, %rd57;
	st.global.u64 	[%rd56+248], %rd94;
	st.global.f64 	[%rd53+256], %fd482;
	add.s64 	%rd95, %rd92, %rd59;
	st.global.u64 	[%rd56+256], %rd95;
	st.global.f64 	[%rd53+264], %fd481;
	add.s64 	%rd96, %rd92, %rd46;
	st.global.u64 	[%rd56+264], %rd96;
	st.global.f64 	[%rd53+272], %fd480;
	add.s64 	%rd97, %rd92, %rd47;
	st.global.u64 	[%rd56+272], %rd97;
	st.global.f64 	[%rd53+280], %fd479;
	add.s64 	%rd98, %rd92, %rd48;
	st.global.u64 	[%rd56+280], %rd98;
$L__BB2_6:
	ret;

}
	// .globl	_Z12assembly_rhsPdS_PiS0_iS_iidddS_S_Py
.visible .entry _Z12assembly_rhsPdS_PiS0_iS_iidddS_S_Py(
	.param .u64 .ptr .align 1 _Z12assembly_rhsPdS_PiS0_iS_iidddS_S_Py_param_0,
	.param .u64 .ptr .align 1 _Z12assembly_rhsPdS_PiS0_iS_iidddS_S_Py_param_1,
	.param .u64 .ptr .align 1 _Z12assembly_rhsPdS_PiS0_iS_iidddS_S_Py_param_2,
	.param .u64 .ptr .align 1 _Z12assembly_rhsPdS_PiS0_iS_iidddS_S_Py_param_3,
	.param .u32 _Z12assembly_rhsPdS_PiS0_iS_iidddS_S_Py_param_4,
	.param .u64 .ptr .align 1 _Z12assembly_rhsPdS_PiS0_iS_iidddS_S_Py_param_5,
	.param .u32 _Z12assembly_rhsPdS_PiS0_iS_iidddS_S_Py_param_6,
	.param .u32 _Z12assembly_rhsPdS_PiS0_iS_iidddS_S_Py_param_7,
	.param .f64 _Z12assembly_rhsPdS_PiS0_iS_iidddS_S_Py_param_8,
	.param .f64 _Z12assembly_rhsPdS_PiS0_iS_iidddS_S_Py_param_9,
	.param .f64 _Z12assembly_rhsPdS_PiS0_iS_iidddS_S_Py_param_10,
	.param .u64 .ptr .align 1 _Z12assembly_rhsPdS_PiS0_iS_iidddS_S_Py_param_11,
	.param .u64 .ptr .align 1 _Z12assembly_rhsPdS_PiS0_iS_iidddS_S_Py_param_12,
	.param .u64 .ptr .align 1 _Z12assembly_rhsPdS_PiS0_iS_iidddS_S_Py_param_13
)
{
	.reg .pred 	%p<54>;
	.reg .b32 	%r<165>;
	.reg .b32 	%f<3>;
	.reg .b64 	%rd<150>;
	.reg .b64 	%fd<568>;
	// demoted variable
	.shared .align 8 .b8 _ZZ12assembly_rhsPdS_PiS0_iS_iidddS_S_PyE6coef12[96];
	// demoted variable
	.shared .align 8 .b8 _ZZ12assembly_rhsPdS_PiS0_iS_iidddS_S_PyE6coor12[192];
	// demoted variable
	.shared .align 8 .b8 _ZZ12assembly_rhsPdS_PiS0_iS_iidddS_S_PyE11base2nl_1_1[576];
	// demoted variable
	.shared .align 8 .b8 _ZZ12assembly_rhsPdS_PiS0_iS_iidddS_S_PyE5coef4[32];
	// demoted variable
	.shared .align 8 .b8 _ZZ12assembly_rhsPdS_PiS0_iS_iidddS_S_PyE7base1_4[96];
	// demoted variable
	.shared .align 8 .b8 _ZZ12assembly_rhsPdS_PiS0_iS_iidddS_S_PyE7base2_4[192];
	// demoted variable
	.shared .align 4 .b8 _ZZ12assembly_rhsPdS_PiS0_iS_iidddS_S_PyE2tt[6144];
	// demoted variable
	.shared .align 4 .b8 _ZZ12assembly_rhsPdS_PiS0_iS_iidddS_S_PyE1t[3072];
	ld.param.u64 	%rd6, [_Z12assembly_rhsPdS_PiS0_iS_iidddS_S_Py_param_0];
	ld.param.u64 	%rd7, [_Z12assembly_rhsPdS_PiS0_iS_iidddS_S_Py_param_1];
	ld.param.u64 	%rd8, [_Z12assembly_rhsPdS_PiS0_iS_iidddS_S_Py_param_2];
	ld.param.u64 	%rd9, [_Z12assembly_rhsPdS_PiS0_iS_iidddS_S_Py_param_3];
	ld.param.u32 	%r63, [_Z12assembly_rhsPdS_PiS0_iS_iidddS_S_Py_param_4];
	ld.param.u32 	%r64, [_Z12assembly_rhsPdS_PiS0_iS_iidddS_S_Py_param_6];
	ld.param.u32 	%r65, [_Z12assembly_rhsPdS_PiS0_iS_iidddS_S_Py_param_7];
	ld.param.f64 	%fd67, [_Z12assembly_rhsPdS_PiS0_iS_iidddS_S_Py_param_9];
	ld.param.u64 	%rd11, [_Z12assembly_rhsPdS_PiS0_iS_iidddS_S_Py_param_11];
	ld.param.u64 	%rd12, [_Z12assembly_rhsPdS_PiS0_iS_iidddS_S_Py_param_12];
	ld.param.u64 	%rd13, [_Z12assembly_rhsPdS_PiS0_iS_iidddS_S_Py_param_13];
	cvta.to.global.u64 	%rd1, %rd13;
	cvta.to.global.u64 	%rd2, %rd12;
	cvta.to.global.u64 	%rd3, %rd11;
	mov.u32 	%r66, %ctaid.x;
	mov.u32 	%r67, %ntid.x;
	mov.u32 	%r1, %tid.x;
	mad.lo.s32 	%r2, %r66, %r67, %r1;
	rem.u32 	%r68, %r2, %r67;
	setp.ne.s32 	%p3, %r68, 0;
	@%p3 bra 	$L__BB3_2;
	mov.b64 	%rd14, 4582984744652665456;
	st.shared.u64 	[_ZZ12assembly_rhsPdS_PiS0_iS_iidddS_S_PyE6coef12], %rd14;
	st.shared.u64 	[_ZZ12assembly_rhsPdS_PiS0_iS_iidddS_S_PyE6coef12+8], %rd14;
	st.shared.u64 	[_ZZ12assembly_rhsPdS_PiS0_iS_iidddS_S_PyE6coef12+16], %rd14;
	mov.b64 	%rd15, 4588576159081287295;
	st.shared.u64 	[_ZZ12assembly_rhsPdS_PiS0_iS_iidddS_S_PyE6coef12+24], %rd15;
	st.shared.u64 	[_ZZ12assembly_rhsPdS_PiS0_iS_iidddS_S_PyE6coef12+32], %rd15;
	st.shared.u64 	[_ZZ12assembly_rhsPdS_PiS0_iS_iidddS_S_PyE6coef12+40], %rd15;
	mov.b64 	%rd16, 4586130870208308895;
	st.shared.u64 	[_ZZ12assembly_rhsPdS_PiS0_iS_iidddS_S_PyE6coef12+48], %rd16;
	st.shared.u64 	[_ZZ12assembly_rhsPdS_PiS0_iS_iidddS_S_PyE6coef12+56], %rd16;
	st.shared.u64 	[_ZZ12assembly_rhsPdS_PiS0_iS_iidddS_S_PyE6coef12+64], %rd16;
	st.shared.u64 	[_ZZ12assembly_rhsPdS_PiS0_iS_iidddS_S_PyE6coef12+72], %rd16;
	st.shared.u64 	[_ZZ12assembly_rhsPdS_PiS0_iS_iidddS_S_PyE6coef12+80], %rd16;
	st.shared.u64 	[_ZZ12assembly_rhsPdS_PiS0_iS_iidddS_S_PyE6coef12+88], %rd16;
	mov.b64 	%rd17, 4589210463257646532;
	st.shared.u64 	[_ZZ12assembly_rhsPdS_PiS0_iS_iidddS_S_PyE6coor12], %rd17;
	st.shared.u64 	[_ZZ12assembly_rhsPdS_PiS0_iS_iidddS_S_PyE6coor12+8], %rd17;
	mov.b64 	%rd18, 4606045908151397007;
	st.shared.u64 	[_ZZ12assembly_rhsPdS_PiS0_iS_iidddS_S_PyE6coor12+16], %rd18;
	st.shared.u64 	[_ZZ12assembly_rhsPdS_PiS0_iS_iidddS_S_PyE6coor12+24], %rd17;
	st.shared.u64 	[_ZZ12assembly_rhsPdS_PiS0_iS_iidddS_S_PyE6coor12+32], %rd17;
	st.shared.u64 	[_ZZ12assembly_rhsPdS_PiS0_iS_iidddS_S_PyE6coor12+40], %rd18;
	mov.b64 	%rd19, 4598149521831816337;
	st.shared.u64 	[_ZZ12assembly_rhsPdS_PiS0_iS_iidddS_S_PyE6coor12+48], %rd19;
	st.shared.u64 	[_ZZ12assembly_rhsPdS_PiS0_iS_iidddS_S_PyE6coor12+56], %rd19;
	mov.b64 	%rd20, 4602691668029376952;
	st.shared.u64 	[_ZZ12assembly_rhsPdS_PiS0_iS_iidddS_S_PyE6coor12+64], %rd20;
	st.shared.u64 	[_ZZ12assembly_rhsPdS_PiS0_iS_iidddS_S_PyE6coor12+72], %rd19;
	st.shared.u64 	[_ZZ12assembly_rhsPdS_PiS0_iS_iidddS_S_PyE6coor12+80], %rd19;
	st.shared.u64 	[_ZZ12assembly_rhsPdS_PiS0_iS_iidddS_S_PyE6coor12+88], %rd20;
	mov.b64 	%rd21, 4587819829889480825;
	st.shared.u64 	[_ZZ12assembly_rhsPdS_PiS0_iS_iidddS_S_PyE6coor12+96], %rd21;
	mov.b64 	%rd22, 4599262432649223017;
	st.shared.u64 	[_ZZ12assembly_rhsPdS_PiS0_iS_iidddS_S_PyE6coor12+104], %rd22;
	mov.b64 	%rd23, 4603908324381003460;
	st.shared.u64 	[_ZZ12assembly_rhsPdS_PiS0_iS_iidddS_S_PyE6coor12+112], %rd23;
	st.shared.u64 	[_ZZ12assembly_rhsPdS_PiS0_iS_iidddS_S_PyE6coor12+120], %rd21;
	st.shared.u64 	[_ZZ12assembly_rhsPdS_PiS0_iS_iidddS_S_PyE6coor12+128], %rd21;
	st.shared.u64 	[_ZZ12assembly_rhsPdS_PiS0_iS_iidddS_S_PyE6coor12+136], %rd23;
	st.shared.u64 	[_ZZ12assembly_rhsPdS_PiS0_iS_iidddS_S_PyE6coor12+144], %rd22;
	st.shared.u64 	[_ZZ12assembly_rhsPdS_PiS0_iS_iidddS_S_PyE6coor12+152], %rd21;
	st.shared.u64 	[_ZZ12assembly_rhsPdS_PiS0_iS_iidddS_S_PyE6coor12+160], %rd23;
	st.shared.u64 	[_ZZ12assembly_rhsPdS_PiS0_iS_iidddS_S_PyE6coor12+168], %rd22;
	st.shared.u64 	[_ZZ12assembly_rhsPdS_PiS0_iS_iidddS_S_PyE6coor12+176], %rd22;
	st.shared.u64 	[_ZZ12assembly_rhsPdS_PiS0_iS_iidddS_S_PyE6coor12+184], %rd23;
	mov.b64 	%rd24, 4604059692201278440;
	st.shared.u64 	[_ZZ12assembly_rhsPdS_PiS0_iS_iidddS_S_PyE11base2nl_1_1], %rd24;
	mov.b64 	%rd25, -4635266352018507108;
	st.shared.u64 	[_ZZ12assembly_rhsPdS_PiS0_iS_iidddS_S_PyE11base2nl_1_1+8], %rd25;
	st.shared.u64 	[_ZZ12assembly_rhsPdS_PiS0_iS_iidddS_S_PyE11base2nl_1_1+16], %rd25;
	mov.b64 	%rd26, 4580246106962379701;
	st.shared.u64 	[_ZZ12assembly_rhsPdS_PiS0_iS_iidddS_S_PyE11base2nl_1_1+24], %rd26;
	mov.b64 	%rd27, 4597112884091009690;
	st.shared.u64 	[_ZZ12assembly_rhsPdS_PiS0_iS_iidddS_S_PyE11base2nl_1_1+32], %rd27;
	st.shared.u64 	[_ZZ12assembly_rhsPdS_PiS0_iS_iidddS_S_PyE11base2nl_1_1+40], %rd27;
	mov.b64 	%rd28, -4635266352018507117;
	st.shared.u64 	[_ZZ12assembly_rhsPdS_PiS0_iS_iidddS_S_PyE11base2nl_1_1+48], %rd28;
	mov.b64 	%rd29, 4604059692201278441;
	st.shared.u64 	[_ZZ12assembly_rhsPdS_PiS0_iS_iidddS_S_PyE11base2nl_1_1+56], %rd29;
	st.shared.u64 	[_ZZ12assembly_rhsPdS_PiS0_iS_iidddS_S_PyE11base2nl_1_1+64], %rd25;
	mov.b64 	%rd30, 4597112884091009691;
	st.shared.u64 	[_ZZ12assembly_rhsPdS_PiS0_iS_iidddS_S_PyE11base2nl_1_1+72], %rd30;
	mov.b64 	%rd31, 4580246106962379698;
	st.shared.u64 	[_ZZ12assembly_rhsPdS_PiS0_iS_iidddS_S_PyE11base2nl_1_1+80], %rd31;
	mov.b64 	%rd32, 4597112884091009680;
	st.shared.u64 	[_ZZ12assembly_rhsPdS_PiS0_iS_iidddS_S_PyE11base2nl_1_1+88], %rd32;
	mov.b64 	%rd33, -4635266352018507104;
	st.shared.u64 	[_ZZ12assembly_rhsPdS_PiS0_iS_iidddS_S_PyE11base2nl_1_1+96], %rd33;
	st.shared.u64 	[_ZZ12assembly_rhsPdS_PiS0_iS_iidddS_S_PyE11base2nl_1_1+104], %rd25;
	st.shared.u64 	[_ZZ12assembly_rhsPdS_PiS0_iS_iidddS_S_PyE11base2nl_1_1+112], %rd29;
	st.shared.u64 	[_ZZ12assembly_rhsPdS_PiS0_iS_iidddS_S_PyE11base2nl_1_1+120], %rd30;
	st.shared.u64 	[_ZZ12assembly_rhsPdS_PiS0_iS_iidddS_S_PyE11base2nl_1_1+128], %rd32;
	st.shared.u64 	[_ZZ12assembly_rhsPdS_PiS0_iS_iidddS_S_PyE11base2nl_1_1+136], %rd31;
	mov.b64 	%rd34, 4564240206459381260;
	st.shared.u64 	[_ZZ12assembly_rhsPdS_PiS0_iS_iidddS_S_PyE11base2nl_1_1+144], %rd34;
	mov.b64 	%rd35, -4629700490252942776;
	st.shared.u64 	[_ZZ12assembly_rhsPdS_PiS0_iS_iidddS_S_PyE11base2nl_1_1+152], %rd35;
	st.shared.u64 	[_ZZ12assembly_rhsPdS_PiS0_iS_iidddS_S_PyE11base2nl_1_1+160], %rd35;
	mov.b64 	%rd36, 4598123897434429146;
	st.shared.u64 	[_ZZ12assembly_rhsPdS_PiS0_iS_iidddS_S_PyE11base2nl_1_1+168], %rd36;
	mov.b64 	%rd37, 4602678745856574023;
	st.shared.u64 	[_ZZ12assembly_rhsPdS_PiS0_iS_iidddS_S_PyE11base2nl_1_1+176], %rd37;
	st.shared.u64 	[_ZZ12assembly_rhsPdS_PiS0_iS_iidddS_S_PyE11base2nl_1_1+184], %rd37;
	mov.b64 	%rd38, -4629700490252942778;
	st.shared.u64 	[_ZZ12assembly_rhsPdS_PiS0_iS_iidddS_S_PyE11base2nl_1_1+192], %rd38;
	mov.b64 	%rd39, 4564240206459381767;
	st.shared.u64 	[_ZZ12assembly_rhsPdS_PiS0_iS_iidddS_S_PyE11base2nl_1_1+200], %rd39;
	st.shared.u64 	[_ZZ12assembly_rhsPdS_PiS0_iS_iidddS_S_PyE11base2nl_1_1+208], %rd35;
	mov.b64 	%rd40, 4602678745856574025;
	st.shared.u64 	[_ZZ12assembly_rhsPdS_PiS0_iS_iidddS_S_PyE11base2nl_1_1+216], %rd40;
	mov.b64 	%rd41, 4598123897434429144;
	st.shared.u64 	[_ZZ12assembly_rhsPdS_PiS0_iS_iidddS_S_PyE11base2nl_1_1+224], %rd41;
	mov.b64 	%rd42, 4602678745856574024;
	st.shared.u64 	[_ZZ12assembly_rhsPdS_PiS0_iS_iidddS_S_PyE11base2nl_1_1+232], %rd42;
	st.shared.u64 	[_ZZ12assembly_rhsPdS_PiS0_iS_iidddS_S_PyE11base2nl_1_1+240], %rd35;
	st.shared.u64 	[_ZZ12assembly_rhsPdS_PiS0_iS_iidddS_S_PyE11base2nl_1_1+248], %rd35;
	st.shared.u64 	[_ZZ12assembly_rhsPdS_PiS0_iS_iidddS_S_PyE11base2nl_1_1+256], %rd39;
	st.shared.u64 	[_ZZ12assembly_rhsPdS_PiS0_iS_iidddS_S_PyE11base2nl_1_1+264], %rd40;
	st.shared.u64 	[_ZZ12assembly_rhsPdS_PiS0_iS_iidddS_S_PyE11base2nl_1_1+272], %rd42;
	st.shared.u64 	[_ZZ12assembly_rhsPdS_PiS0_iS_iidddS_S_PyE11base2nl_1_1+280], %rd41;
	mov.b64 	%rd43, 4595428685392949174;
	st.shared.u64 	[_ZZ12assembly_rhsPdS_PiS0_iS_iidddS_S_PyE11base2nl_1_1+288], %rd43;
	mov.b64 	%rd44, -4636366283779877083;
	st.shared.u64 	[_ZZ12assembly_rhsPdS_PiS0_iS_iidddS_S_PyE11base2nl_1_1+296], %rd44;
	mov.b64 	%rd45, -4630225344741823702;
	st.shared.u64 	[_ZZ12assembly_rhsPdS_PiS0_iS_iidddS_S_PyE11base2nl_1_1+304], %rd45;
	mov.b64 	%rd46, 4589418405003626992;
	st.shared.u64 	[_ZZ12assembly_rhsPdS_PiS0_iS_iidddS_S_PyE11base2nl_1_1+312], %rd46;
	mov.b64 	%rd47, 4605292352096482550;
	st.shared.u64 	[_ZZ12assembly_rhsPdS_PiS0_iS_iidddS_S_PyE11base2nl_1_1+320], %rd47;
	mov.b64 	%rd48, 4594042998566699735;
	st.shared.u64 	[_ZZ12assembly_rhsPdS_PiS0_iS_iidddS_S_PyE11base2nl_1_1+328], %rd48;
	mov.b64 	%rd49, -4630225344741823706;
	st.shared.u64 	[_ZZ12assembly_rhsPdS_PiS0_iS_iidddS_S_PyE11base2nl_1_1+336], %rd49;
	mov.b64 	%rd50, 4595428685392949176;
	st.shared.u64 	[_ZZ12assembly_rhsPdS_PiS0_iS_iidddS_S_PyE11base2nl_1_1+344], %rd50;
	st.shared.u64 	[_ZZ12assembly_rhsPdS_PiS0_iS_iidddS_S_PyE11base2nl_1_1+352], %rd44;
	st.shared.u64 	[_ZZ12assembly_rhsPdS_PiS0_iS_iidddS_S_PyE11base2nl_1_1+360], %rd48;
	mov.b64 	%rd51, 4589418405003626991;
	st.shared.u64 	[_ZZ12assembly_rhsPdS_PiS0_iS_iidddS_S_PyE11base2nl_1_1+368], %rd51;
	mov.b64 	%rd52, 4605292352096482552;
	st.shared.u64 	[_ZZ12assembly_rhsPdS_PiS0_iS_iidddS_S_PyE11base2nl_1_1+376], %rd52;
	mov.b64 	%rd53, -4630225344741823688;
	st.shared.u64 	[_ZZ12assembly_rhsPdS_PiS0_iS_iidddS_S_PyE11base2nl_1_1+384], %rd53;
	st.shared.u64 	[_ZZ12assembly_rhsPdS_PiS0_iS_iidddS_S_PyE11base2nl_1_1+392], %rd44;
	st.shared.u64 	[_ZZ12assembly_rhsPdS_PiS0_iS_iidddS_S_PyE11base2nl_1_1+400], %rd50;
	st.shared.u64 	[_ZZ12assembly_rhsPdS_PiS0_iS_iidddS_S_PyE11base2nl_1_1+408], %rd48;
	st.shared.u64 	[_ZZ12assembly_rhsPdS_PiS0_iS_iidddS_S_PyE11base2nl_1_1+416], %rd52;
	st.shared.u64 	[_ZZ12assembly_rhsPdS_PiS0_iS_iidddS_S_PyE11base2nl_1_1+424], %rd51;
	mov.b64 	%rd54, 4595428685392949175;
	st.shared.u64 	[_ZZ12assembly_rhsPdS_PiS0_iS_iidddS_S_PyE11base2nl_1_1+432], %rd54;
	st.shared.u64 	[_ZZ12assembly_rhsPdS_PiS0_iS_iidddS_S_PyE11base2nl_1_1+440], %rd45;
	st.shared.u64 	[_ZZ12assembly_rhsPdS_PiS0_iS_iidddS_S_PyE11base2nl_1_1+448], %rd44;
	st.shared.u64 	[_ZZ12assembly_rhsPdS_PiS0_iS_iidddS_S_PyE11base2nl_1_1+456], %rd46;
	st.shared.u64 	[_ZZ12assembly_rhsPdS_PiS0_iS_iidddS_S_PyE11base2nl_1_1+464], %rd48;
	st.shared.u64 	[_ZZ12assembly_rhsPdS_PiS0_iS_iidddS_S_PyE11base2nl_1_1+472], %rd47;
	mov.b64 	%rd55, -4636366283779877076;
	st.shared.u64 	[_ZZ12assembly_rhsPdS_PiS0_iS_iidddS_S_PyE11base2nl_1_1+480], %rd55;
	st.shared.u64 	[_ZZ12assembly_rhsPdS_PiS0_iS_iidddS_S_PyE11base2nl_1_1+488], %rd50;
	st.shared.u64 	[_ZZ12assembly_rhsPdS_PiS0_iS_iidddS_S_PyE11base2nl_1_1+496], %rd45;
	st.shared.u64 	[_ZZ12assembly_rhsPdS_PiS0_iS_iidddS_S_PyE11base2nl_1_1+504], %rd47;
	mov.b64 	%rd56, 4589418405003626988;
	st.shared.u64 	[_ZZ12assembly_rhsPdS_PiS0_iS_iidddS_S_PyE11base2nl_1_1+512], %rd56;
	mov.b64 	%rd57, 4594042998566699736;
	st.shared.u64 	[_ZZ12assembly_rhsPdS_PiS0_iS_iidddS_S_PyE11base2nl_1_1+520], %rd57;
	mov.b64 	%rd58, -4636366283779877072;
	st.shared.u64 	[_ZZ12assembly_rhsPdS_PiS0_iS_iidddS_S_PyE11base2nl_1_1+528], %rd58;
	st.shared.u64 	[_ZZ12assembly_rhsPdS_PiS0_iS_iidddS_S_PyE11base2nl_1_1+536], %rd45;
	st.shared.u64 	[_ZZ12assembly_rhsPdS_PiS0_iS_iidddS_S_PyE11base2nl_1_1+544], %rd50;
	st.shared.u64 	[_ZZ12assembly_rhsPdS_PiS0_iS_iidddS_S_PyE11base2nl_1_1+552], %rd47;
	st.shared.u64 	[_ZZ12assembly_rhsPdS_PiS0_iS_iidddS_S_PyE11base2nl_1_1+560], %rd57;
	st.shared.u64 	[_ZZ12assembly_rhsPdS_PiS0_iS_iidddS_S_PyE11base2nl_1_1+568], %rd56;
	mov.b64 	%rd59, -4624633867356078080;
	st.shared.u64 	[_ZZ12assembly_rhsPdS_PiS0_iS_iidddS_S_PyE5coef4], %rd59;
	mov.b64 	%rd60, 4598362869529750193;
	st.shared.u64 	[_ZZ12assembly_rhsPdS_PiS0_iS_iidddS_S_PyE5coef4+8], %rd60;
	st.shared.u64 	[_ZZ12assembly_rhsPdS_PiS0_iS_iidddS_S_PyE5coef4+16], %rd60;
	st.shared.u64 	[_ZZ12assembly_rhsPdS_PiS0_iS_iidddS_S_PyE5coef4+24], %rd60;
	mov.b64 	%rd61, 4599676419421066575;
	st.shared.u64 	[_ZZ12assembly_rhsPdS_PiS0_iS_iidddS_S_PyE7base1_4], %rd61;
	st.shared.u64 	[_ZZ12assembly_rhsPdS_PiS0_iS_iidddS_S_PyE7base1_4+8], %rd61;
	st.shared.u64 	[_ZZ12assembly_rhsPdS_PiS0_iS_iidddS_S_PyE7base1_4+16], %rd61;
	mov.b64 	%rd62, 4603579539098121011;
	st.shared.u64 	[_ZZ12assembly_rhsPdS_PiS0_iS_iidddS_S_PyE7base1_4+24], %rd62;
	mov.b64 	%rd63, 4596373779694328218;
	st.shared.u64 	[_ZZ12assembly_rhsPdS_PiS0_iS_iidddS_S_PyE7base1_4+32], %rd63;
	st.shared.u64 	[_ZZ12assembly_rhsPdS_PiS0_iS_iidddS_S_PyE7base1_4+40], %rd63;
	st.shared.u64 	[_ZZ12assembly_rhsPdS_PiS0_iS_iidddS_S_PyE7base1_4+48], %rd63;
	st.shared.u64 	[_ZZ12assembly_rhsPdS_PiS0_iS_iidddS_S_PyE7base1_4+56], %rd62;
	st.shared.u64 	[_ZZ12assembly_rhsPdS_PiS0_iS_iidddS_S_PyE7base1_4+64], %rd63;
	st.shared.u64 	[_ZZ12assembly_rhsPdS_PiS0_iS_iidddS_S_PyE7base1_4+72], %rd63;
	st.shared.u64 	[_ZZ12assembly_rhsPdS_PiS0_iS_iidddS_S_PyE7base1_4+80], %rd63;
	st.shared.u64 	[_ZZ12assembly_rhsPdS_PiS0_iS_iidddS_S_PyE7base1_4+88], %rd62;
	mov.b64 	%rd64, -4630701216854063340;
	st.shared.u64 	[_ZZ12assembly_rhsPdS_PiS0_iS_iidddS_S_PyE7base2_4], %rd64;
	st.shared.u64 	[_ZZ12assembly_rhsPdS_PiS0_iS_iidddS_S_PyE7base2_4+8], %rd64;
	st.shared.u64 	[_ZZ12assembly_rhsPdS_PiS0_iS_iidddS_S_PyE7base2_4+16], %rd64;
	mov.b64 	%rd65, 4601678019255453460;
	st.shared.u64 	[_ZZ12assembly_rhsPdS_PiS0_iS_iidddS_S_PyE7base2_4+24], %rd65;
	st.shared.u64 	[_ZZ12assembly_rhsPdS_PiS0_iS_iidddS_S_PyE7base2_4+32], %rd65;
	st.shared.u64 	[_ZZ12assembly_rhsPdS_PiS0_iS_iidddS_S_PyE7base2_4+40], %rd65;
	mov.b64 	%rd66, 4593311331947716280;
	st.shared.u64 	[_ZZ12assembly_rhsPdS_PiS0_iS_iidddS_S_PyE7base2_4+48], %rd66;
	mov.b64 	%rd67, -4630060704907059528;
	st.shared.u64 	[_ZZ12assembly_rhsPdS_PiS0_iS_iidddS_S_PyE7base2_4+56], %rd67;
	st.shared.u64 	[_ZZ12assembly_rhsPdS_PiS0_iS_iidddS_S_PyE7base2_4+64], %rd67;
	mov.b64 	%rd68, 4594932627813569659;
	st.shared.u64 	[_ZZ12assembly_rhsPdS_PiS0_iS_iidddS_S_PyE7base2_4+72], %rd68;
	mov.b64 	%rd69, 4602318531202457272;
	st.shared.u64 	[_ZZ12assembly_rhsPdS_PiS0_iS_iidddS_S_PyE7base2_4+80], %rd69;
	st.shared.u64 	[_ZZ12assembly_rhsPdS_PiS0_iS_iidddS_S_PyE7base2_4+88], %rd69;
	st.shared.u64 	[_ZZ12assembly_rhsPdS_PiS0_iS_iidddS_S_PyE7base2_4+96], %rd67;
	st.shared.u64 	[_ZZ12assembly_rhsPdS_PiS0_iS_iidddS_S_PyE7base2_4+104], %rd66;
	st.shared.u64 	[_ZZ12assembly_rhsPdS_PiS0_iS_iidddS_S_PyE7base2_4+112], %rd67;
	st.shared.u64 	[_ZZ12assembly_rhsPdS_PiS0_iS_iidddS_S_PyE7base2_4+120], %rd69;
	st.shared.u64 	[_ZZ12assembly_rhsPdS_PiS0_iS_iidddS_S_PyE7base2_4+128], %rd68;
	st.shared.u64 	[_ZZ12assembly_rhsPdS_PiS0_iS_iidddS_S_PyE7base2_4+136], %rd69;
	st.shared.u64 	[_ZZ12assembly_rhsPdS_PiS0_iS_iidddS_S_PyE7base2_4+144], %rd67;
	st.shared.u64 	[_ZZ12assembly_rhsPdS_PiS0_iS_iidddS_S_PyE7base2_4+152], %rd67;
	st.shared.u64 	[_ZZ12assembly_rhsPdS_PiS0_iS_iidddS_S_PyE7base2_4+160], %rd66;
	st.shared.u64 	[_ZZ12assembly_rhsPdS_PiS0_iS_iidddS_S_PyE7base2_4+168], %rd69;
	st.shared.u64 	[_ZZ12assembly_rhsPdS_PiS0_iS_iidddS_S_PyE7base2_4+176], %rd69;
	st.shared.u64 	[_ZZ12assembly_rhsPdS_PiS0_iS_iidddS_S_PyE7base2_4+184], %rd68;
$L__BB3_2:
	bar.sync 	0;
	setp.ge.s32 	%p4, %r2, %r63;
	@%p4 bra 	$L__BB3_48;
	ld.param.f64 	%fd549, [_Z12assembly_rhsPdS_PiS0_iS_iidddS_S_Py_param_8];
	cvta.to.global.u64 	%rd70, %rd6;
	cvta.to.global.u64 	%rd71, %rd7;
	setp.eq.s32 	%p5, %r65, 1;
	sub.f64 	%fd69, %fd549, %fd67;
	selp.f64 	%fd1, %fd549, %fd69, %p5;
	mul.lo.s32 	%r3, %r2, 6;
	cvta.to.global.u64 	%rd72, %rd8;
	mul.wide.s32 	%rd73, %r3, 4;
	add.s64 	%rd74, %rd72, %rd73;
	ld.global.u32 	%r4, [%rd74];
	mov.u32 	%r69, _ZZ12assembly_rhsPdS_PiS0_iS_iidddS_S_PyE2tt;
	mad.lo.s32 	%r5, %r1, 24, %r69;
	st.shared.u32 	[%r5], %r4;
	ld.global.u32 	%r6, [%rd74+4];
	st.shared.u32 	[%r5+4], %r6;
	ld.global.u32 	%r7, [%rd74+8];
	st.shared.u32 	[%r5+8], %r7;
	ld.global.u32 	%r8, [%rd74+12];
	st.shared.u32 	[%r5+12], %r8;
	ld.global.u32 	%r9, [%rd74+16];
	st.shared.u32 	[%r5+16], %r9;
	ld.global.u32 	%r10, [%rd74+20];
	st.shared.u32 	[%r5+20], %r10;
	mul.lo.s32 	%r70, %r2, 3;
	cvta.to.global.u64 	%rd75, %rd9;
	mul.wide.s32 	%rd76, %r70, 4;
	add.s64 	%rd77, %rd75, %rd76;
	ld.global.u32 	%r11, [%rd77];
	mov.u32 	%r71, _ZZ12assembly_rhsPdS_PiS0_iS_iidddS_S_PyE1t;
	mad.lo.s32 	%r72, %r1, 12, %r71;
	st.shared.u32 	[%r72], %r11;
	ld.global.u32 	%r12, [%rd77+4];
	st.shared.u32 	[%r72+4], %r12;
	ld.global.u32 	%r13, [%rd77+8];
	st.shared.u32 	[%r72+8], %r13;
	mul.wide.s32 	%rd78, %r7, 8;
	add.s64 	%rd79, %rd71, %rd78;
	ld.global.f64 	%fd70, [%rd79];
	mul.wide.s32 	%rd80, %r4, 8;
	add.s64 	%rd4, %rd71, %rd80;
	ld.global.f64 	%fd71, [%rd4];
	sub.f64 	%fd2, %fd70, %fd71;
	mul.wide.s32 	%rd81, %r6, 8;
	add.s64 	%rd82, %rd71, %rd81;
	ld.global.f64 	%fd72, [%rd82];
	sub.f64 	%fd3, %fd71, %fd72;
	add.s64 	%rd5, %rd70, %rd80;
	ld.global.f64 	%fd73, [%rd5];
	add.s64 	%rd83, %rd70, %rd78;
	ld.global.f64 	%fd74, [%rd83];
	sub.f64 	%fd4, %fd73, %fd74;
	add.s64 	%rd84, %rd70, %rd81;
	ld.global.f64 	%fd75, [%rd84];
	sub.f64 	%fd5, %fd75, %fd73;
	mul.f64 	%fd76, %fd2, %fd5;
	mul.f64 	%fd77, %fd3, %fd4;
	sub.f64 	%fd6, %fd76, %fd77;
	add.s32 	%r73, %r64, -4;
	setp.lt.u32 	%p6, %r73, 2;
	@%p6 bra 	$L__BB3_47;
	setp.ne.s32 	%p7, %r64, 1;
	@%p7 bra 	$L__BB3_48;
	ld.param.f64 	%fd550, [_Z12assembly_rhsPdS_PiS0_iS_iidddS_S_Py_param_8];
	abs.f64 	%fd271, %fd1;
	setp.eq.f64 	%p12, %fd271, 0d7FF0000000000000;
	mul.f64 	%fd272, %fd1, 0d3FE45F306DC9C883;
	cvt.rni.s32.f64 	%r80, %fd272;
	cvt.rn.f64.s32 	%fd273, %r80;
	fma.rn.f64 	%fd274, %fd273, 0dBFF921FB54442D18, %fd1;
	fma.rn.f64 	%fd275, %fd273, 0dBC91A62633145C00, %fd274;
	fma.rn.f64 	%fd276, %fd273, 0dB97B839A252049C0, %fd275;
	setp.ltu.f64 	%p13, %fd271, 0d41E0000000000000;
	mov.f64 	%fd277, 0d0000000000000000;
	mul.rn.f64 	%fd278, %fd1, %fd277;
	abs.f64 	%fd7, %fd550;
	setp.eq.f64 	%p14, %fd7, 0d7FF0000000000000;
	mul.f64 	%fd279, %fd550, 0d3FE45F306DC9C883;
	cvt.rni.s32.f64 	%r14, %fd279;
	cvt.rn.f64.s32 	%fd280, %r14;
	fma.rn.f64 	%fd281, %fd280, 0dBFF921FB54442D18, %fd550;
	fma.rn.f64 	%fd282, %fd280, 0dBC91A62633145C00, %fd281;
	fma.rn.f64 	%fd8, %fd280, 0dB97B839A252049C0, %fd282;
	setp.ltu.f64 	%p15, %fd7, 0d41E0000000000000;
	mul.rn.f64 	%fd9, %fd550, %fd277;
	or.pred  	%p1, %p12, %p13;
	selp.f64 	%fd10, %fd278, %fd276, %p12;
	selp.b32 	%r15, 0, %r80, %p12;
	or.pred  	%p2, %p14, %p15;
	mov.b32 	%r147, 0;
	mov.u32 	%r85, _ZZ12assembly_rhsPdS_PiS0_iS_iidddS_S_PyE11base2nl_1_1;
	mov.u64 	%rd107, __cudart_sin_cos_coeffs;
$L__BB3_6:
	shl.b32 	%r84, %r147, 3;
	add.s32 	%r149, %r85, %r84;
	mov.b32 	%r151, 8;
	mov.u32 	%r150, _ZZ12assembly_rhsPdS_PiS0_iS_iidddS_S_PyE6coef12;
	mov.b32 	%r148, 0;
$L__BB3_7:
	ld.global.f64 	%fd283, [%rd5];
	mov.u32 	%r86, _ZZ12assembly_rhsPdS_PiS0_iS_iidddS_S_PyE6coor12;
	add.s32 	%r87, %r86, %r148;
	ld.shared.f64 	%fd284, [%r87];
	fma.rn.f64 	%fd285, %fd5, %fd284, %fd283;
	add.s32 	%r88, %r86, %r151;
	ld.shared.f64 	%fd286, [%r88];
	mul.f64 	%fd287, %fd4, %fd286;
	sub.f64 	%fd11, %fd285, %fd287;
	ld.global.f64 	%fd288, [%rd4];
	mul.f64 	%fd289, %fd3, %fd284;
	sub.f64 	%fd290, %fd288, %fd289;
	fma.rn.f64 	%fd12, %fd2, %fd286, %fd290;
	mov.f64 	%fd554, %fd10;
	mov.u32 	%r152, %r15;
	@%p1 bra 	$L__BB3_9;
	{ // callseq 0, 0
	.param .b64 param0;
	st.param.f64 	[param0], %fd1;
	.param .align 16 .b8 retval0[16];
	call.uni (retval0), 
	__internal_trig_reduction_slowpathd, 
	(
	param0
	);
	ld.param.f64 	%fd554, [retval0];
	ld.param.b32 	%r152, [retval0+8];
	} // callseq 0
$L__BB3_9:
	shl.b32 	%r90, %r152, 6;
	cvt.u64.u32 	%rd105, %r90;
	and.b64  	%rd106, %rd105, 64;
	add.s64 	%rd108, %rd107, %rd106;
	mul.rn.f64 	%fd292, %fd554, %fd554;
	and.b32  	%r91, %r152, 1;
	setp.eq.b32 	%p16, %r91, 1;
	selp.f64 	%fd293, 0dBDA8FF8320FD8164, 0d3DE5DB65F9785EBA, %p16;
	ld.global.nc.v2.f64 	{%fd294, %fd295}, [%rd108];
	fma.rn.f64 	%fd296, %fd293, %fd292, %fd294;
	fma.rn.f64 	%fd297, %fd296, %fd292, %fd295;
	ld.global.nc.v2.f64 	{%fd298, %fd299}, [%rd108+16];
	fma.rn.f64 	%fd300, %fd297, %fd292, %fd298;
	fma.rn.f64 	%fd301, %fd300, %fd292, %fd299;
	ld.global.nc.v2.f64 	{%fd302, %fd303}, [%rd108+32];
	fma.rn.f64 	%fd304, %fd301, %fd292, %fd302;
	fma.rn.f64 	%fd305, %fd304, %fd292, %fd303;
	fma.rn.f64 	%fd306, %fd305, %fd554, %fd554;
	fma.rn.f64 	%fd307, %fd305, %fd292, 0d3FF0000000000000;
	selp.f64 	%fd308, %fd307, %fd306, %p16;
	and.b32  	%r92, %r152, 2;
	setp.eq.s32 	%p17, %r92, 0;
	mov.f64 	%fd309, 0d0000000000000000;
	sub.f64 	%fd310, %fd309, %fd308;
	selp.f64 	%fd15, %fd308, %fd310, %p17;
	abs.f64 	%fd16, %fd15;
	setp.neu.f64 	%p18, %fd16, 0d7FF0000000000000;
	@%p18 bra 	$L__BB3_11;
	mov.f64 	%fd316, 0d0000000000000000;
	mul.rn.f64 	%fd556, %fd15, %fd316;
	mov.b32 	%r154, 1;
	bra.uni 	$L__BB3_14;
$L__BB3_11:
	mul.f64 	%fd311, %fd15, 0d3FE45F306DC9C883;
	cvt.rni.s32.f64 	%r153, %fd311;
	cvt.rn.f64.s32 	%fd312, %r153;
	fma.rn.f64 	%fd313, %fd312, 0dBFF921FB54442D18, %fd15;
	fma.rn.f64 	%fd314, %fd312, 0dBC91A62633145C00, %fd313;
	fma.rn.f64 	%fd556, %fd312, 0dB97B839A252049C0, %fd314;
	setp.ltu.f64 	%p19, %fd16, 0d41E0000000000000;
	@%p19 bra 	$L__BB3_13;
	{ // callseq 1, 0
	.param .b64 param0;
	st.param.f64 	[param0], %fd15;
	.param .align 16 .b8 retval0[16];
	call.uni (retval0), 
	__internal_trig_reduction_slowpathd, 
	(
	param0
	);
	ld.param.f64 	%fd556, [retval0];
	ld.param.b32 	%r153, [retval0+8];
	} // callseq 1
$L__BB3_13:
	add.s32 	%r154, %r153, 1;
$L__BB3_14:
	setp.neu.f64 	%p20, %fd16, 0d7FF0000000000000;
	shl.b32 	%r95, %r154, 6;
	cvt.u64.u32 	%rd109, %r95;
	and.b64  	%rd110, %rd109, 64;
	add.s64 	%rd112, %rd107, %rd110;
	mul.rn.f64 	%fd317, %fd556, %fd556;
	and.b32  	%r96, %r154, 1;
	setp.eq.b32 	%p21, %r96, 1;
	selp.f64 	%fd318, 0dBDA8FF8320FD8164, 0d3DE5DB65F9785EBA, %p21;
	ld.global.nc.v2.f64 	{%fd319, %fd320}, [%rd112];
	fma.rn.f64 	%fd321, %fd318, %fd317, %fd319;
	fma.rn.f64 	%fd322, %fd321, %fd317, %fd320;
	ld.global.nc.v2.f64 	{%fd323, %fd324}, [%rd112+16];
	fma.rn.f64 	%fd325, %fd322, %fd317, %fd323;
	fma.rn.f64 	%fd326, %fd325, %fd317, %fd324;
	ld.global.nc.v2.f64 	{%fd327, %fd328}, [%rd112+32];
	fma.rn.f64 	%fd329, %fd326, %fd317, %fd327;
	fma.rn.f64 	%fd330, %fd329, %fd317, %fd328;
	fma.rn.f64 	%fd331, %fd330, %fd556, %fd556;
	fma.rn.f64 	%fd332, %fd330, %fd317, 0d3FF0000000000000;
	selp.f64 	%fd333, %fd332, %fd331, %p21;
	and.b32  	%r97, %r154, 2;
	setp.eq.s32 	%p22, %r97, 0;
	mov.f64 	%fd334, 0d0000000000000000;
	sub.f64 	%fd335, %fd334, %fd333;
	selp.f64 	%fd336, %fd333, %fd335, %p22;
	fma.rn.f64 	%fd22, %fd11, %fd336, 0d4000000000000000;
	@%p20 bra 	$L__BB3_16;
	mov.f64 	%fd342, 0d0000000000000000;
	mul.rn.f64 	%fd557, %fd15, %fd342;
	mov.b32 	%r155, 0;
	bra.uni 	$L__BB3_18;
$L__BB3_16:
	mul.f64 	%fd337, %fd15, 0d3FE45F306DC9C883;
	cvt.rni.s32.f64 	%r155, %fd337;
	cvt.rn.f64.s32 	%fd338, %r155;
	fma.rn.f64 	%fd339, %fd338, 0dBFF921FB54442D18, %fd15;
	fma.rn.f64 	%fd340, %fd338, 0dBC91A62633145C00, %fd339;
	fma.rn.f64 	%fd557, %fd338, 0dB97B839A252049C0, %fd340;
	setp.ltu.f64 	%p23, %fd16, 0d41E0000000000000;
	@%p23 bra 	$L__BB3_18;
	{ // callseq 2, 0
	.param .b64 param0;
	st.param.f64 	[param0], %fd15;
	.param .align 16 .b8 retval0[16];
	call.uni (retval0), 
	__internal_trig_reduction_slowpathd, 
	(
	param0
	);
	ld.param.f64 	%fd557, [retval0];
	ld.param.b32 	%r155, [retval0+8];
	} // callseq 2
$L__BB3_18:
	shl.b32 	%r100, %r155, 6;
	cvt.u64.u32 	%rd113, %r100;
	and.b64  	%rd114, %rd113, 64;
	add.s64 	%rd116, %rd107, %rd114;
	mul.rn.f64 	%fd343, %fd557, %fd557;
	and.b32  	%r101, %r155, 1;
	setp.eq.b32 	%p24, %r101, 1;
	selp.f64 	%fd344, 0dBDA8FF8320FD8164, 0d3DE5DB65F9785EBA, %p24;
	ld.global.nc.v2.f64 	{%fd345, %fd346}, [%rd116];
	fma.rn.f64 	%fd347, %fd344, %fd343, %fd345;
	fma.rn.f64 	%fd348, %fd347, %fd343, %fd346;
	ld.global.nc.v2.f64 	{%fd349, %fd350}, [%rd116+16];
	fma.rn.f64 	%fd351, %fd348, %fd343, %fd349;
	fma.rn.f64 	%fd352, %fd351, %fd343, %fd350;
	ld.global.nc.v2.f64 	{%fd353, %fd354}, [%rd116+32];
	fma.rn.f64 	%fd355, %fd352, %fd343, %fd353;
	fma.rn.f64 	%fd356, %fd355, %fd343, %fd354;
	fma.rn.f64 	%fd357, %fd356, %fd557, %fd557;
	fma.rn.f64 	%fd358, %fd356, %fd343, 0d3FF0000000000000;
	selp.f64 	%fd359, %fd358, %fd357, %p24;
	and.b32  	%r102, %r155, 2;
	setp.eq.s32 	%p25, %r102, 0;
	mov.f64 	%fd360, 0d0000000000000000;
	sub.f64 	%fd361, %fd360, %fd359;
	selp.f64 	%fd362, %fd359, %fd361, %p25;
	fma.rn.f64 	%fd27, %fd12, %fd362, %fd22;
	neg.f64 	%fd363, %fd11;
	mul.f64 	%fd364, %fd11, %fd363;
	mul.f64 	%fd365, %fd12, %fd12;
	sub.f64 	%fd28, %fd364, %fd365;
	fma.rn.f64 	%fd366, %fd28, 0d3FF71547652B82FE, 0d4338000000000000;
	{
	.reg .b32 %temp; 
	mov.b64 	{%r32, %temp}, %fd366;
	}
	mov.f64 	%fd367, 0dC338000000000000;
	add.rn.f64 	%fd368, %fd366, %fd367;
	fma.rn.f64 	%fd369, %fd368, 0dBFE62E42FEFA39EF, %fd28;
	fma.rn.f64 	%fd370, %fd368, 0dBC7ABC9E3B39803F, %fd369;
	fma.rn.f64 	%fd371, %fd370, 0d3E5ADE1569CE2BDF, 0d3E928AF3FCA213EA;
	fma.rn.f64 	%fd372, %fd371, %fd370, 0d3EC71DEE62401315;
	fma.rn.f64 	%fd373, %fd372, %fd370, 0d3EFA01997C89EB71;
	fma.rn.f64 	%fd374, %fd373, %fd370, 0d3F2A01A014761F65;
	fma.rn.f64 	%fd375, %fd374, %fd370, 0d3F56C16C1852B7AF;
	fma.rn.f64 	%fd376, %fd375, %fd370, 0d3F81111111122322;
	fma.rn.f64 	%fd377, %fd376, %fd370, 0d3FA55555555502A1;
	fma.rn.f64 	%fd378, %fd377, %fd370, 0d3FC5555555555511;
	fma.rn.f64 	%fd379, %fd378, %fd370, 0d3FE000000000000B;
	fma.rn.f64 	%fd380, %fd379, %fd370, 0d3FF0000000000000;
	fma.rn.f64 	%fd381, %fd380, %fd370, 0d3FF0000000000000;
	{
	.reg .b32 %temp; 
	mov.b64 	{%r33, %temp}, %fd381;
	}
	{
	.reg .b32 %temp; 
	mov.b64 	{%temp, %r34}, %fd381;
	}
	shl.b32 	%r103, %r32, 20;
	add.s32 	%r104, %r103, %r34;
	mov.b64 	%fd558, {%r33, %r104};
	{
	.reg .b32 %temp; 
	mov.b64 	{%temp, %r105}, %fd28;
	}
	mov.b32 	%f2, %r105;
	abs.f32 	%f1, %f2;
	setp.lt.f32 	%p26, %f1, 0f4086232B;
	@%p26 bra 	$L__BB3_21;
	setp.lt.f64 	%p27, %fd28, 0d0000000000000000;
	add.f64 	%fd382, %fd28, 0d7FF0000000000000;
	selp.f64 	%fd558, 0d0000000000000000, %fd382, %p27;
	setp.geu.f32 	%p28, %f1, 0f40874800;
	@%p28 bra 	$L__BB3_21;
	shr.u32 	%r106, %r32, 31;
	add.s32 	%r107, %r32, %r106;
	shr.s32 	%r108, %r107, 1;
	shl.b32 	%r109, %r108, 20;
	add.s32 	%r110, %r34, %r109;
	mov.b64 	%fd383, {%r33, %r110};
	sub.s32 	%r111, %r32, %r108;
	shl.b32 	%r112, %r111, 20;
	add.s32 	%r113, %r112, 1072693248;
	mov.b32 	%r114, 0;
	mov.b64 	%fd384, {%r114, %r113};
	mul.f64 	%fd558, %fd384, %fd383;
$L__BB3_21:
	ld.param.f64 	%fd553, [_Z12assembly_rhsPdS_PiS0_iS_iidddS_S_Py_param_10];
	setp.eq.f64 	%p29, %fd7, 0d7FF0000000000000;
	selp.b32 	%r156, 0, %r14, %p29;
	selp.f64 	%fd559, %fd9, %fd8, %p29;
	fma.rn.f64 	%fd34, %fd553, %fd558, %fd27;
	@%p2 bra 	$L__BB3_23;
	ld.param.f64 	%fd551, [_Z12assembly_rhsPdS_PiS0_iS_iidddS_S_Py_param_8];
	{ // callseq 3, 0
	.param .b64 param0;
	st.param.f64 	[param0], %fd551;
	.param .align 16 .b8 retval0[16];
	call.uni (retval0), 
	__internal_trig_reduction_slowpathd, 
	(
	param0
	);
	ld.param.f64 	%fd559, [retval0];
	ld.param.b32 	%r156, [retval0+8];
	} // callseq 3
$L__BB3_23:
	setp.eq.f64 	%p30, %fd7, 0d7FF0000000000000;
	shl.b32 	%r117, %r156, 6;
	cvt.u64.u32 	%rd117, %r117;
	and.b64  	%rd118, %rd117, 64;
	add.s64 	%rd120, %rd107, %rd118;
	mul.rn.f64 	%fd386, %fd559, %fd559;
	and.b32  	%r118, %r156, 1;
	setp.eq.b32 	%p31, %r118, 1;
	selp.f64 	%fd387, 0dBDA8FF8320FD8164, 0d3DE5DB65F9785EBA, %p31;
	ld.global.nc.v2.f64 	{%fd388, %fd389}, [%rd120];
	fma.rn.f64 	%fd390, %fd387, %fd386, %fd388;
	fma.rn.f64 	%fd391, %fd390, %fd386, %fd389;
	ld.global.nc.v2.f64 	{%fd392, %fd393}, [%rd120+16];
	fma.rn.f64 	%fd394, %fd391, %fd386, %fd392;
	fma.rn.f64 	%fd395, %fd394, %fd386, %fd393;
	ld.global.nc.v2.f64 	{%fd396, %fd397}, [%rd120+32];
	fma.rn.f64 	%fd398, %fd395, %fd386, %fd396;
	fma.rn.f64 	%fd399, %fd398, %fd386, %fd397;
	fma.rn.f64 	%fd400, %fd399, %fd559, %fd559;
	fma.rn.f64 	%fd401, %fd399, %fd386, 0d3FF0000000000000;
	selp.f64 	%fd402, %fd401, %fd400, %p31;
	and.b32  	%r119, %r156, 2;
	setp.eq.s32 	%p32, %r119, 0;
	mov.f64 	%fd403, 0d0000000000000000;
	sub.f64 	%fd404, %fd403, %fd402;
	selp.f64 	%fd37, %fd402, %fd404, %p32;
	mov.b32 	%r158, 1;
	mov.f64 	%fd561, %fd9;
	@%p30 bra 	$L__BB3_27;
	setp.ltu.f64 	%p33, %fd7, 0d41E0000000000000;
	mov.f64 	%fd561, %fd8;
	mov.u32 	%r157, %r14;
	@%p33 bra 	$L__BB3_26;
	ld.param.f64 	%fd552, [_Z12assembly_rhsPdS_PiS0_iS_iidddS_S_Py_param_8];
	{ // callseq 4, 0
	.param .b64 param0;
	st.param.f64 	[param0], %fd552;
	.param .align 16 .b8 retval0[16];
	call.uni (retval0), 
	__internal_trig_reduction_slowpathd, 
	(
	param0
	);
	ld.param.f64 	%fd561, [retval0];
	ld.param.b32 	%r157, [retval0+8];
	} // callseq 4
$L__BB3_26:
	add.s32 	%r158, %r157, 1;
$L__BB3_27:
	shl.b32 	%r121, %r158, 6;
	cvt.u64.u32 	%rd121, %r121;
	and.b64  	%rd122, %rd121, 64;
	add.s64 	%rd124, %rd107, %rd122;
	mul.rn.f64 	%fd406, %fd561, %fd561;
	and.b32  	%r122, %r158, 1;
	setp.eq.b32 	%p34, %r122, 1;
	selp.f64 	%fd407, 0dBDA8FF8320FD8164, 0d3DE5DB65F9785EBA, %p34;
	ld.global.nc.v2.f64 	{%fd408, %fd409}, [%rd124];
	fma.rn.f64 	%fd410, %fd407, %fd406, %fd408;
	fma.rn.f64 	%fd411, %fd410, %fd406, %fd409;
	ld.global.nc.v2.f64 	{%fd412, %fd413}, [%rd124+16];
	fma.rn.f64 	%fd414, %fd411, %fd406, %fd412;
	fma.rn.f64 	%fd415, %fd414, %fd406, %fd413;
	ld.global.nc.v2.f64 	{%fd416, %fd417}, [%rd124+32];
	fma.rn.f64 	%fd418, %fd415, %fd406, %fd416;
	fma.rn.f64 	%fd419, %fd418, %fd406, %fd417;
	fma.rn.f64 	%fd420, %fd419, %fd561, %fd561;
	fma.rn.f64 	%fd421, %fd419, %fd406, 0d3FF0000000000000;
	selp.f64 	%fd422, %fd421, %fd420, %p34;
	and.b32  	%r123, %r158, 2;
	setp.eq.s32 	%p35, %r123, 0;
	mov.f64 	%fd423, 0d0000000000000000;
	sub.f64 	%fd424, %fd423, %fd422;
	selp.f64 	%fd41, %fd422, %fd424, %p35;
	abs.f64 	%fd42, %fd11;
	setp.neu.f64 	%p36, %fd42, 0d7FF0000000000000;
	@%p36 bra 	$L__BB3_29;
	mov.f64 	%fd430, 0d0000000000000000;
	mul.rn.f64 	%fd563, %fd11, %fd430;
	mov.b32 	%r160, 1;
	bra.uni 	$L__BB3_32;
$L__BB3_29:
	mul.f64 	%fd425, %fd11, 0d3FE45F306DC9C883;
	cvt.rni.s32.f64 	%r159, %fd425;
	cvt.rn.f64.s32 	%fd426, %r159;
	fma.rn.f64 	%fd427, %fd426, 0dBFF921FB54442D18, %fd11;
	fma.rn.f64 	%fd428, %fd426, 0dBC91A62633145C00, %fd427;
	fma.rn.f64 	%fd563, %fd426, 0dB97B839A252049C0, %fd428;
	setp.ltu.f64 	%p37, %fd42, 0d41E0000000000000;
	@%p37 bra 	$L__BB3_31;
	{ // callseq 5, 0
	.param .b64 param0;
	st.param.f64 	[param0], %fd11;
	.param .align 16 .b8 retval0[16];
	call.uni (retval0), 
	__internal_trig_reduction_slowpathd, 
	(
	param0
	);
	ld.param.f64 	%fd563, [retval0];
	ld.param.b32 	%r159, [retval0+8];
	} // callseq 5
$L__BB3_31:
	add.s32 	%r160, %r159, 1;
$L__BB3_32:
	shl.b32 	%r126, %r160, 6;
	cvt.u64.u32 	%rd125, %r126;
	and.b64  	%rd126, %rd125, 64;
	add.s64 	%rd128, %rd107, %rd126;
	mul.rn.f64 	%fd431, %fd563, %fd563;
	and.b32  	%r127, %r160, 1;
	setp.eq.b32 	%p38, %r127, 1;
	selp.f64 	%fd432, 0dBDA8FF8320FD8164, 0d3DE5DB65F9785EBA, %p38;
	ld.global.nc.v2.f64 	{%fd433, %fd434}, [%rd128];
	fma.rn.f64 	%fd435, %fd432, %fd431, %fd433;
	fma.rn.f64 	%fd436, %fd435, %fd431, %fd434;
	ld.global.nc.v2.f64 	{%fd437, %fd438}, [%rd128+16];
	fma.rn.f64 	%fd439, %fd436, %fd431, %fd437;
	fma.rn.f64 	%fd440, %fd439, %fd431, %fd438;
	ld.global.nc.v2.f64 	{%fd441, %fd442}, [%rd128+32];
	fma.rn.f64 	%fd443, %fd440, %fd431, %fd441;
	fma.rn.f64 	%fd444, %fd443, %fd431, %fd442;
	fma.rn.f64 	%fd445, %fd444, %fd563, %fd563;
	fma.rn.f64 	%fd446, %fd444, %fd431, 0d3FF0000000000000;
	selp.f64 	%fd447, %fd446, %fd445, %p38;
	and.b32  	%r128, %r160, 2;
	setp.eq.s32 	%p39, %r128, 0;
	mov.f64 	%fd448, 0d0000000000000000;
	sub.f64 	%fd449, %fd448, %fd447;
	selp.f64 	%fd48, %fd447, %fd449, %p39;
	abs.f64 	%fd49, %fd12;
	setp.neu.f64 	%p40, %fd49, 0d7FF0000000000000;
	@%p40 bra 	$L__BB3_34;
	mov.f64 	%fd455, 0d0000000000000000;
	mul.rn.f64 	%fd564, %fd12, %fd455;
	mov.b32 	%r161, 0;
	bra.uni 	$L__BB3_36;
$L__BB3_34:
	mul.f64 	%fd450, %fd12, 0d3FE45F306DC9C883;
	cvt.rni.s32.f64 	%r161, %fd450;
	cvt.rn.f64.s32 	%fd451, %r161;
	fma.rn.f64 	%fd452, %fd451, 0dBFF921FB54442D18, %fd12;
	fma.rn.f64 	%fd453, %fd451, 0dBC91A62633145C00, %fd452;
	fma.rn.f64 	%fd564, %fd451, 0dB97B839A252049C0, %fd453;
	setp.ltu.f64 	%p41, %fd49, 0d41E0000000000000;
	@%p41 bra 	$L__BB3_36;
	{ // callseq 6, 0
	.param .b64 param0;
	st.param.f64 	[param0], %fd12;
	.param .align 16 .b8 retval0[16];
	call.uni (retval0), 
	__internal_trig_reduction_slowpathd, 
	(
	param0
	);
	ld.param.f64 	%fd564, [retval0];
	ld.param.b32 	%r161, [retval0+8];
	} // callseq 6
$L__BB3_36:
	setp.neu.f64 	%p42, %fd42, 0d7FF0000000000000;
	shl.b32 	%r131, %r161, 6;
	cvt.u64.u32 	%rd129, %r131;
	and.b64  	%rd130, %rd129, 64;
	add.s64 	%rd132, %rd107, %rd130;
	mul.rn.f64 	%fd456, %fd564, %fd564;
	and.b32  	%r132, %r161, 1;
	setp.eq.b32 	%p43, %r132, 1;
	selp.f64 	%fd457, 0dBDA8FF8320FD8164, 0d3DE5DB65F9785EBA, %p43;
	ld.global.nc.v2.f64 	{%fd458, %fd459}, [%rd132];
	fma.rn.f64 	%fd460, %fd457, %fd456, %fd458;
	fma.rn.f64 	%fd461, %fd460, %fd456, %fd459;
	ld.global.nc.v2.f64 	{%fd462, %fd463}, [%rd132+16];
	fma.rn.f64 	%fd464, %fd461, %fd456, %fd462;
	fma.rn.f64 	%fd465, %fd464, %fd456, %fd463;
	ld.global.nc.v2.f64 	{%fd466, %fd467}, [%rd132+32];
	fma.rn.f64 	%fd468, %fd465, %fd456, %fd466;
	fma.rn.f64 	%fd469, %fd468, %fd456, %fd467;
	fma.rn.f64 	%fd470, %fd469, %fd564, %fd564;
	fma.rn.f64 	%fd471, %fd469, %fd456, 0d3FF0000000000000;
	selp.f64 	%fd472, %fd471, %fd470, %p43;
	and.b32  	%r133, %r161, 2;
	setp.eq.s32 	%p44, %r133, 0;
	mov.f64 	%fd473, 0d0000000000000000;
	sub.f64 	%fd474, %fd473, %fd472;
	selp.f64 	%fd475, %fd472, %fd474, %p44;
	mul.f64 	%fd476, %fd48, %fd475;
	mul.f64 	%fd477, %fd37, %fd476;
	mul.f64 	%fd478, %fd12, %fd37;
	mul.f64 	%fd479, %fd11, %fd41;
	mul.f64 	%fd480, %fd41, %fd479;
	sub.f64 	%fd481, %fd478, %fd480;
	fma.rn.f64 	%fd54, %fd34, %fd481, %fd477;
	mul.f64 	%fd482, %fd12, %fd41;
	mul.f64 	%fd483, %fd41, %fd482;
	fma.rn.f64 	%fd55, %fd11, %fd37, %fd483;
	@%p42 bra 	$L__BB3_38;
	mov.f64 	%fd489, 0d0000000000000000;
	mul.rn.f64 	%fd565, %fd11, %fd489;
	mov.b32 	%r162, 0;
	bra.uni 	$L__BB3_40;
$L__BB3_38:
	mul.f64 	%fd484, %fd11, 0d3FE45F306DC9C883;
	cvt.rni.s32.f64 	%r162, %fd484;
	cvt.rn.f64.s32 	%fd485, %r162;
	fma.rn.f64 	%fd486, %fd485, 0dBFF921FB54442D18, %fd11;
	fma.rn.f64 	%fd487, %fd485, 0dBC91A62633145C00, %fd486;
	fma.rn.f64 	%fd565, %fd485, 0dB97B839A252049C0, %fd487;
	setp.ltu.f64 	%p45, %fd42, 0d41E0000000000000;
	@%p45 bra 	$L__BB3_40;
	{ // callseq 7, 0
	.param .b64 param0;
	st.param.f64 	[param0], %fd11;
	.param .align 16 .b8 retval0[16];
	call.uni (retval0), 
	__internal_trig_reduction_slowpathd, 
	(
	param0
	);
	ld.param.f64 	%fd565, [retval0];
	ld.param.b32 	%r162, [retval0+8];
	} // callseq 7
$L__BB3_40:
	setp.neu.f64 	%p46, %fd49, 0d7FF0000000000000;
	shl.b32 	%r136, %r162, 6;
	cvt.u64.u32 	%rd133, %r136;
	and.b64  	%rd134, %rd133, 64;
	add.s64 	%rd136, %rd107, %rd134;
	mul.rn.f64 	%fd490, %fd565, %fd565;
	and.b32  	%r137, %r162, 1;
	setp.eq.b32 	%p47, %r137, 1;
	selp.f64 	%fd491, 0dBDA8FF8320FD8164, 0d3DE5DB65F9785EBA, %p47;
	ld.global.nc.v2.f64 	{%fd492, %fd493}, [%rd136];
	fma.rn.f64 	%fd494, %fd491, %fd490, %fd492;
	fma.rn.f64 	%fd495, %fd494, %fd490, %fd493;
	ld.global.nc.v2.f64 	{%fd496, %fd497}, [%rd136+16];
	fma.rn.f64 	%fd498, %fd495, %fd490, %fd496;
	fma.rn.f64 	%fd499, %fd498, %fd490, %fd497;
	ld.global.nc.v2.f64 	{%fd500, %fd501}, [%rd136+32];
	fma.rn.f64 	%fd502, %fd499, %fd490, %fd500;
	fma.rn.f64 	%fd503, %fd502, %fd490, %fd501;
	fma.rn.f64 	%fd504, %fd503, %fd565, %fd565;
	fma.rn.f64 	%fd505, %fd503, %fd490, 0d3FF0000000000000;
	selp.f64 	%fd506, %fd505, %fd504, %p47;
	and.b32  	%r138, %r162, 2;
	setp.eq.s32 	%p48, %r138, 0;
	mov.f64 	%fd507, 0d0000000000000000;
	sub.f64 	%fd508, %fd507, %fd506;
	selp.f64 	%fd60, %fd506, %fd508, %p48;
	@%p46 bra 	$L__BB3_42;
	mov.f64 	%fd514, 0d0000000000000000;
	mul.rn.f64 	%fd567, %fd12, %fd514;
	mov.b32 	%r164, 1;
	bra.uni 	$L__BB3_45;
$L__BB3_42:
	mul.f64 	%fd509, %fd12, 0d3FE45F306DC9C883;
	cvt.rni.s32.f64 	%r163, %fd509;
	cvt.rn.f64.s32 	%fd510, %r163;
	fma.rn.f64 	%fd511, %fd510, 0dBFF921FB54442D18, %fd12;
	fma.rn.f64 	%fd512, %fd510, 0dBC91A62633145C00, %fd511;
	fma.rn.f64 	%fd567, %fd510, 0dB97B839A252049C0, %fd512;
	setp.ltu.f64 	%p49, %fd49, 0d41E0000000000000;
	@%p49 bra 	$L__BB3_44;
	{ // callseq 8, 0
	.param .b64 param0;
	st.param.f64 	[param0], %fd12;
	.param .align 16 .b8 retval0[16];
	call.uni (retval0), 
	__internal_trig_reduction_slowpathd, 
	(
	param0
	);
	ld.param.f64 	%fd567, [retval0];
	ld.param.b32 	%r163, [retval0+8];
	} // callseq 8
$L__BB3_44:
	add.s32 	%r164, %r163, 1;
$L__BB3_45:
	shl.b32 	%r141, %r164, 6;
	cvt.u64.u32 	%rd137, %r141;
	and.b64  	%rd138, %rd137, 64;
	add.s64 	%rd140, %rd107, %rd138;
	mul.rn.f64 	%fd515, %fd567, %fd567;
	and.b32  	%r142, %r164, 1;
	setp.eq.b32 	%p50, %r142, 1;
	selp.f64 	%fd516, 0dBDA8FF8320FD8164, 0d3DE5DB65F9785EBA, %p50;
	ld.global.nc.v2.f64 	{%fd517, %fd518}, [%rd140];
	fma.rn.f64 	%fd519, %fd516, %fd515, %fd517;
	fma.rn.f64 	%fd520, %fd519, %fd515, %fd518;
	ld.global.nc.v2.f64 	{%fd521, %fd522}, [%rd140+16];
	fma.rn.f64 	%fd523, %fd520, %fd515, %fd521;
	fma.rn.f64 	%fd524, %fd523, %fd515, %fd522;
	ld.global.nc.v2.f64 	{%fd525, %fd526}, [%rd140+32];
	fma.rn.f64 	%fd527, %fd524, %fd515, %fd525;
	fma.rn.f64 	%fd528, %fd527, %fd515, %fd526;
	fma.rn.f64 	%fd529, %fd528, %fd567, %fd567;
	fma.rn.f64 	%fd530, %fd528, %fd515, 0d3FF0000000000000;
	selp.f64 	%fd531, %fd530, %fd529, %p50;
	and.b32  	%r143, %r164, 2;
	setp.eq.s32 	%p51, %r143, 0;
	mov.f64 	%fd532, 0d0000000000000000;
	sub.f64 	%fd533, %fd532, %fd531;
	selp.f64 	%fd534, %fd531, %fd533, %p51;
	mul.f64 	%fd535, %fd60, %fd534;
	mul.f64 	%fd536, %fd37, %fd535;
	mul.f64 	%fd537, %fd34, %fd55;
	sub.f64 	%fd538, %fd536, %fd537;
	ld.shared.f64 	%fd539, [%r149];
	mul.f64 	%fd540, %fd54, %fd539;
	ld.shared.f64 	%fd541, [%r150];
	mul.f64 	%fd542, %fd540, %fd541;
	add.s32 	%r144, %r147, %r3;
	mul.wide.s32 	%rd141, %r144, 8;
	add.s64 	%rd142, %rd3, %rd141;
	ld.global.f64 	%fd543, [%rd142];
	fma.rn.f64 	%fd544, %fd6, %fd542, %fd543;
	st.global.f64 	[%rd142], %fd544;
	mul.f64 	%fd545, %fd539, %fd538;
	mul.f64 	%fd546, %fd541, %fd545;
	add.s64 	%rd143, %rd2, %rd141;
	ld.global.f64 	%fd547, [%rd143];
	fma.rn.f64 	%fd548, %fd6, %fd546, %fd547;
	st.global.f64 	[%rd143], %fd548;
	shl.b32 	%r145, %r147, 2;
	add.s32 	%r146, %r5, %r145;
	ld.shared.s32 	%rd144, [%r146];
	add.s64 	%rd145, %rd1, %rd141;
	st.global.u64 	[%rd145], %rd144;
	add.s32 	%r151, %r151, 16;
	add.s32 	%r150, %r150, 8;
	add.s32 	%r149, %r149, 48;
	add.s32 	%r148, %r148, 16;
	setp.ne.s32 	%p52, %r151, 200;
	@%p52 bra 	$L__BB3_7;
	add.s32 	%r147, %r147, 1;
	setp.eq.s32 	%p53, %r147, 6;
	@%p53 bra 	$L__BB3_48;
	bra.uni 	$L__BB3_6;
$L__BB3_47:
	ld.param.u64 	%rd149, [_Z12assembly_rhsPdS_PiS0_iS_iidddS_S_Py_param_13];
	ld.param.u64 	%rd148, [_Z12assembly_rhsPdS_PiS0_iS_iidddS_S_Py_param_12];
	ld.param.u64 	%rd147, [_Z12assembly_rhsPdS_PiS0_iS_iidddS_S_Py_param_11];
	ld.param.u64 	%rd146, [_Z12assembly_rhsPdS_PiS0_iS_iidddS_S_Py_param_5];
	cvta.to.global.u64 	%rd85, %rd146;
	mov.u32 	%r74, %ctaid.x;
	mov.u32 	%r75, %ntid.x;
	mov.u32 	%r76, %tid.x;
	mad.lo.s32 	%r77, %r74, %r75, %r76;
	mul.lo.s32 	%r78, %r77, 6;
	ld.shared.f64 	%fd78, [_ZZ12assembly_rhsPdS_PiS0_iS_iidddS_S_PyE5coef4];
	ld.shared.f64 	%fd79, [_ZZ12assembly_rhsPdS_PiS0_iS_iidddS_S_PyE7base1_4];
	mul.f64 	%fd80, %fd78, %fd79;
	ld.shared.f64 	%fd81, [_ZZ12assembly_rhsPdS_PiS0_iS_iidddS_S_PyE7base1_4+8];
	mul.f64 	%fd82, %fd78, %fd81;
	ld.shared.f64 	%fd83, [_ZZ12assembly_rhsPdS_PiS0_iS_iidddS_S_PyE7base1_4+16];
	mul.f64 	%fd84, %fd78, %fd83;
	ld.shared.f64 	%fd85, [_ZZ12assembly_rhsPdS_PiS0_iS_iidddS_S_PyE5coef4+8];
	ld.shared.f64 	%fd86, [_ZZ12assembly_rhsPdS_PiS0_iS_iidddS_S_PyE7base1_4+24];
	mul.f64 	%fd87, %fd85, %fd86;
	ld.shared.f64 	%fd88, [_ZZ12assembly_rhsPdS_PiS0_iS_iidddS_S_PyE7base1_4+32];
	mul.f64 	%fd89, %fd85, %fd88;
	ld.shared.f64 	%fd90, [_ZZ12assembly_rhsPdS_PiS0_iS_iidddS_S_PyE7base1_4+40];
	mul.f64 	%fd91, %fd85, %fd90;
	ld.shared.f64 	%fd92, [_ZZ12assembly_rhsPdS_PiS0_iS_iidddS_S_PyE5coef4+16];
	ld.shared.f64 	%fd93, [_ZZ12assembly_rhsPdS_PiS0_iS_iidddS_S_PyE7base1_4+48];
	mul.f64 	%fd94, %fd92, %fd93;
	ld.shared.f64 	%fd95, [_ZZ12assembly_rhsPdS_PiS0_iS_iidddS_S_PyE7base1_4+56];
	mul.f64 	%fd96, %fd92, %fd95;
	ld.shared.f64 	%fd97, [_ZZ12assembly_rhsPdS_PiS0_iS_iidddS_S_PyE7base1_4+64];
	mul.f64 	%fd98, %fd92, %fd97;
	ld.shared.f64 	%fd99, [_ZZ12assembly_rhsPdS_PiS0_iS_iidddS_S_PyE5coef4+24];
	ld.shared.f64 	%fd100, [_ZZ12assembly_rhsPdS_PiS0_iS_iidddS_S_PyE7base1_4+72];
	mul.f64 	%fd101, %fd99, %fd100;
	ld.shared.f64 	%fd102, [_ZZ12assembly_rhsPdS_PiS0_iS_iidddS_S_PyE7base1_4+80];
	mul.f64 	%fd103, %fd99, %fd102;
	ld.shared.f64 	%fd104, [_ZZ12assembly_rhsPdS_PiS0_iS_iidddS_S_PyE7base1_4+88];
	mul.f64 	%fd105, %fd99, %fd104;
	ld.shared.f64 	%fd106, [_ZZ12assembly_rhsPdS_PiS0_iS_iidddS_S_PyE7base2_4];
	fma.rn.f64 	%fd107, %fd80, %fd106, 0d0000000000000000;
	ld.shared.f64 	%fd108, [_ZZ12assembly_rhsPdS_PiS0_iS_iidddS_S_PyE7base2_4+48];
	fma.rn.f64 	%fd109, %fd87, %fd108, %fd107;
	ld.shared.f64 	%fd110, [_ZZ12assembly_rhsPdS_PiS0_iS_iidddS_S_PyE7base2_4+96];
	fma.rn.f64 	%fd111, %fd94, %fd110, %fd109;
	ld.shared.f64 	%fd112, [_ZZ12assembly_rhsPdS_PiS0_iS_iidddS_S_PyE7base2_4+144];
	fma.rn.f64 	%fd113, %fd101, %fd112, %fd111;
	ld.shared.f64 	%fd114, [_ZZ12assembly_rhsPdS_PiS0_iS_iidddS_S_PyE7base2_4+8];
	fma.rn.f64 	%fd115, %fd80, %fd114, 0d0000000000000000;
	ld.shared.f64 	%fd116, [_ZZ12assembly_rhsPdS_PiS0_iS_iidddS_S_PyE7base2_4+56];
	fma.rn.f64 	%fd117, %fd87, %fd116, %fd115;
	ld.shared.f64 	%fd118, [_ZZ12assembly_rhsPdS_PiS0_iS_iidddS_S_PyE7base2_4+104];
	fma.rn.f64 	%fd119, %fd94, %fd118, %fd117;
	ld.shared.f64 	%fd120, [_ZZ12assembly_rhsPdS_PiS0_iS_iidddS_S_PyE7base2_4+152];
	fma.rn.f64 	%fd121, %fd101, %fd120, %fd119;
	ld.shared.f64 	%fd122, [_ZZ12assembly_rhsPdS_PiS0_iS_iidddS_S_PyE7base2_4+16];
	fma.rn.f64 	%fd123, %fd80, %fd122, 0d0000000000000000;
	ld.shared.f64 	%fd124, [_ZZ12assembly_rhsPdS_PiS0_iS_iidddS_S_PyE7base2_4+64];
	fma.rn.f64 	%fd125, %fd87, %fd124, %fd123;
	ld.shared.f64 	%fd126, [_ZZ12assembly_rhsPdS_PiS0_iS_iidddS_S_PyE7base2_4+112];
	fma.rn.f64 	%fd127, %fd94, %fd126, %fd125;
	ld.shared.f64 	%fd128, [_ZZ12assembly_rhsPdS_PiS0_iS_iidddS_S_PyE7base2_4+160];
	fma.rn.f64 	%fd129, %fd101, %fd128, %fd127;
	ld.shared.f64 	%fd130, [_ZZ12assembly_rhsPdS_PiS0_iS_iidddS_S_PyE7base2_4+24];
	fma.rn.f64 	%fd131, %fd80, %fd130, 0d0000000000000000;
	ld.shared.f64 	%fd132, [_ZZ12assembly_rhsPdS_PiS0_iS_iidddS_S_PyE7base2_4+72];
	fma.rn.f64 	%fd133, %fd87, %fd132, %fd131;
	ld.shared.f64 	%fd134, [_ZZ12assembly_rhsPdS_PiS0_iS_iidddS_S_PyE7base2_4+120];
	fma.rn.f64 	%fd135, %fd94, %fd134, %fd133;
	ld.shared.f64 	%fd136, [_ZZ12assembly_rhsPdS_PiS0_iS_iidddS_S_PyE7base2_4+168];
	fma.rn.f64 	%fd137, %fd101, %fd136, %fd135;
	ld.shared.f64 	%fd138, [_ZZ12assembly_rhsPdS_PiS0_iS_iidddS_S_PyE7base2_4+32];
	fma.rn.f64 	%fd139, %fd80, %fd138, 0d0000000000000000;
	ld.shared.f64 	%fd140, [_ZZ12assembly_rhsPdS_PiS0_iS_iidddS_S_PyE7base2_4+80];
	fma.rn.f64 	%fd141, %fd87, %fd140, %fd139;
	ld.shared.f64 	%fd142, [_ZZ12assembly_rhsPdS_PiS0_iS_iidddS_S_PyE7base2_4+128];
	fma.rn.f64 	%fd143, %fd94, %fd142, %fd141;
	ld.shared.f64 	%fd144, [_ZZ12assembly_rhsPdS_PiS0_iS_iidddS_S_PyE7base2_4+176];
	fma.rn.f64 	%fd145, %fd101, %fd144, %fd143;
	ld.shared.f64 	%fd146, [_ZZ12assembly_rhsPdS_PiS0_iS_iidddS_S_PyE7base2_4+40];
	fma.rn.f64 	%fd147, %fd80, %fd146, 0d0000000000000000;
	ld.shared.f64 	%fd148, [_ZZ12assembly_rhsPdS_PiS0_iS_iidddS_S_PyE7base2_4+88];
	fma.rn.f64 	%fd149, %fd87, %fd148, %fd147;
	ld.shared.f64 	%fd150, [_ZZ12assembly_rhsPdS_PiS0_iS_iidddS_S_PyE7base2_4+136];
	fma.rn.f64 	%fd151, %fd94, %fd150, %fd149;
	ld.shared.f64 	%fd152, [_ZZ12assembly_rhsPdS_PiS0_iS_iidddS_S_PyE7base2_4+184];
	fma.rn.f64 	%fd153, %fd101, %fd152, %fd151;
	fma.rn.f64 	%fd154, %fd82, %fd106, 0d0000000000000000;
	fma.rn.f64 	%fd155, %fd89, %fd108, %fd154;
	fma.rn.f64 	%fd156, %fd96, %fd110, %fd155;
	fma.rn.f64 	%fd157, %fd103, %fd112, %fd156;
	fma.rn.f64 	%fd158, %fd82, %fd114, 0d0000000000000000;
	fma.rn.f64 	%fd159, %fd89, %fd116, %fd158;
	fma.rn.f64 	%fd160, %fd96, %fd118, %fd159;
	fma.rn.f64 	%fd161, %fd103, %fd120, %fd160;
	fma.rn.f64 	%fd162, %fd82, %fd122, 0d0000000000000000;
	fma.rn.f64 	%fd163, %fd89, %fd124, %fd162;
	fma.rn.f64 	%fd164, %fd96, %fd126, %fd163;
	fma.rn.f64 	%fd165, %fd103, %fd128, %fd164;
	fma.rn.f64 	%fd166, %fd82, %fd130, 0d0000000000000000;
	fma.rn.f64 	%fd167, %fd89, %fd132, %fd166;
	fma.rn.f64 	%fd168, %fd96, %fd134, %fd167;
	fma.rn.f64 	%fd169, %fd103, %fd136, %fd168;
	fma.rn.f64 	%fd170, %fd82, %fd138, 0d0000000000000000;
	fma.rn.f64 	%fd171, %fd89, %fd140, %fd170;
	fma.rn.f64 	%fd172, %fd96, %fd142, %fd171;
	fma.rn.f64 	%fd173, %fd103, %fd144, %fd172;
	fma.rn.f64 	%fd174, %fd82, %fd146, 0d0000000000000000;
	fma.rn.f64 	%fd175, %fd89, %fd148, %fd174;
	fma.rn.f64 	%fd176, %fd96, %fd150, %fd175;
	fma.rn.f64 	%fd177, %fd103, %fd152, %fd176;
	fma.rn.f64 	%fd178, %fd84, %fd106, 0d0000000000000000;
	fma.rn.f64 	%fd179, %fd91, %fd108, %fd178;
	fma.rn.f64 	%fd180, %fd98, %fd110, %fd179;
	fma.rn.f64 	%fd181, %fd105, %fd112, %fd180;
	fma.rn.f64 	%fd182, %fd84, %fd114, 0d0000000000000000;
	fma.rn.f64 	%fd183, %fd91, %fd116, %fd182;
	fma.rn.f64 	%fd184, %fd98, %fd118, %fd183;
	fma.rn.f64 	%fd185, %fd105, %fd120, %fd184;
	fma.rn.f64 	%fd186, %fd84, %fd122, 0d0000000000000000;
	fma.rn.f64 	%fd187, %fd91, %fd124, %fd186;
	fma.rn.f64 	%fd188, %fd98, %fd126, %fd187;
	fma.rn.f64 	%fd189, %fd105, %fd128, %fd188;
	fma.rn.f64 	%fd190, %fd84, %fd130, 0d0000000000000000;
	fma.rn.f64 	%fd191, %fd91, %fd132, %fd190;
	fma.rn.f64 	%fd192, %fd98, %fd134, %fd191;
	fma.rn.f64 	%fd193, %fd105, %fd136, %fd192;
	fma.rn.f64 	%fd194, %fd84, %fd138, 0d0000000000000000;
	fma.rn.f64 	%fd195, %fd91, %fd140, %fd194;
	fma.rn.f64 	%fd196, %fd98, %fd142, %fd195;
	fma.rn.f64 	%fd197, %fd105, %fd144, %fd196;
	fma.rn.f64 	%fd198, %fd84, %fd146, 0d0000000000000000;
	fma.rn.f64 	%fd199, %fd91, %fd148, %fd198;
	fma.rn.f64 	%fd200, %fd98, %fd150, %fd199;
	fma.rn.f64 	%fd201, %fd105, %fd152, %fd200;
	mul.f64 	%fd202, %fd6, %fd113;
	mul.f64 	%fd203, %fd6, %fd121;
	mul.f64 	%fd204, %fd6, %fd129;
	mul.f64 	%fd205, %fd6, %fd137;
	mul.f64 	%fd206, %fd6, %fd145;
	mul.f64 	%fd207, %fd6, %fd153;
	mul.f64 	%fd208, %fd6, %fd157;
	mul.f64 	%fd209, %fd6, %fd161;
	mul.f64 	%fd210, %fd6, %fd165;
	mul.f64 	%fd211, %fd6, %fd169;
	mul.f64 	%fd212, %fd6, %fd173;
	mul.f64 	%fd213, %fd6, %fd177;
	mul.f64 	%fd214, %fd6, %fd181;
	mul.f64 	%fd215, %fd6, %fd185;
	mul.f64 	%fd216, %fd6, %fd189;
	mul.f64 	%fd217, %fd6, %fd193;
	mul.f64 	%fd218, %fd6, %fd197;
	mul.f64 	%fd219, %fd6, %fd201;
	mul.wide.s32 	%rd86, %r11, 8;
	add.s64 	%rd87, %rd85, %rd86;
	ld.global.f64 	%fd220, [%rd87];
	mul.wide.s32 	%rd88, %r12, 8;
	add.s64 	%rd89, %rd85, %rd88;
	ld.global.f64 	%fd221, [%rd89];
	setp.lt.f64 	%p8, %fd221, %fd220;
	selp.f64 	%fd222, %fd221, %fd220, %p8;
	setp.gt.f64 	%p9, %fd221, %fd220;
	selp.f64 	%fd223, %fd221, %fd220, %p9;
	mul.wide.s32 	%rd90, %r13, 8;
	add.s64 	%rd91, %rd85, %rd90;
	ld.global.f64 	%fd224, [%rd91];
	setp.lt.f64 	%p10, %fd224, %fd222;
	selp.f64 	%fd225, %fd224, %fd222, %p10;
	setp.gt.f64 	%p11, %fd224, %fd223;
	selp.f64 	%fd226, %fd224, %fd223, %p11;
	add.f64 	%fd227, %fd226, %fd225;
	mul.f64 	%fd228, %fd227, 0d3FE0000000000000;
	fma.rn.f64 	%fd229, %fd202, %fd228, 0d0000000000000000;
	fma.rn.f64 	%fd230, %fd208, %fd228, %fd229;
	fma.rn.f64 	%fd231, %fd214, %fd228, %fd230;
	fma.rn.f64 	%fd232, %fd203, %fd228, 0d0000000000000000;
	fma.rn.f64 	%fd233, %fd209, %fd228, %fd232;
	fma.rn.f64 	%fd234, %fd215, %fd228, %fd233;
	fma.rn.f64 	%fd235, %fd204, %fd228, 0d0000000000000000;
	fma.rn.f64 	%fd236, %fd210, %fd228, %fd235;
	fma.rn.f64 	%fd237, %fd216, %fd228, %fd236;
	fma.rn.f64 	%fd238, %fd205, %fd228, 0d0000000000000000;
	fma.rn.f64 	%fd239, %fd211, %fd228, %fd238;
	fma.rn.f64 	%fd240, %fd217, %fd228, %fd239;
	fma.rn.f64 	%fd241, %fd206, %fd228, 0d0000000000000000;
	fma.rn.f64 	%fd242, %fd212, %fd228, %fd241;
	fma.rn.f64 	%fd243, %fd218, %fd228, %fd242;
	fma.rn.f64 	%fd244, %fd207, %fd228, 0d0000000000000000;
	fma.rn.f64 	%fd245, %fd213, %fd228, %fd244;
	fma.rn.f64 	%fd246, %fd219, %fd228, %fd245;
	cvta.to.global.u64 	%rd92, %rd147;
	mul.wide.s32 	%rd93, %r78, 8;
	add.s64 	%rd94, %rd92, %rd93;
	ld.global.f64 	%fd247, [%rd94];
	fma.rn.f64 	%fd248, %fd231, 0d0000000000000000, %fd247;
	st.global.f64 	[%rd94], %fd248;
	cvta.to.global.u64 	%rd95, %rd148;
	add.s64 	%rd96, %rd95, %rd93;
	ld.global.f64 	%fd249, [%rd96];
	sub.f64 	%fd250, %fd249, %fd231;
	st.global.f64 	[%rd96], %fd250;
	cvta.to.global.u64 	%rd97, %rd149;
	add.s64 	%rd98, %rd97, %rd93;
	cvt.s64.s32 	%rd99, %r4;
	st.global.u64 	[%rd98], %rd99;
	ld.global.f64 	%fd251, [%rd94+8];
	fma.rn.f64 	%fd252, %fd234, 0d0000000000000000, %fd251;
	st.global.f64 	[%rd94+8], %fd252;
	ld.global.f64 	%fd253, [%rd96+8];
	sub.f64 	%fd254, %fd253, %fd234;
	st.global.f64 	[%rd96+8], %fd254;
	cvt.s64.s32 	%rd100, %r6;
	st.global.u64 	[%rd98+8], %rd100;
	ld.global.f64 	%fd255, [%rd94+16];
	fma.rn.f64 	%fd256, %fd237, 0d0000000000000000, %fd255;
	st.global.f64 	[%rd94+16], %fd256;
	ld.global.f64 	%fd257, [%rd96+16];
	sub.f64 	%fd258, %fd257, %fd237;
	st.global.f64 	[%rd96+16], %fd258;
	cvt.s64.s32 	%rd101, %r7;
	st.global.u64 	[%rd98+16], %rd101;
	ld.global.f64 	%fd259, [%rd94+24];
	fma.rn.f64 	%fd260, %fd240, 0d0000000000000000, %fd259;
	st.global.f64 	[%rd94+24], %fd260;
	ld.global.f64 	%fd261, [%rd96+24];
	sub.f64 	%fd262, %fd261, %fd240;
	st.global.f64 	[%rd96+24], %fd262;
	cvt.s64.s32 	%rd102, %r8;
	st.global.u64 	[%rd98+24], %rd102;
	ld.global.f64 	%fd263, [%rd94+32];
	fma.rn.f64 	%fd264, %fd243, 0d0000000000000000, %fd263;
	st.global.f64 	[%rd94+32], %fd264;
	ld.global.f64 	%fd265, [%rd96+32];
	sub.f64 	%fd266, %fd265, %fd243;
	st.global.f64 	[%rd96+32], %fd266;
	cvt.s64.s32 	%rd103, %r9;
	st.global.u64 	[%rd98+32], %rd103;
	ld.global.f64 	%fd267, [%rd94+40];
	fma.rn.f64 	%fd268, %fd246, 0d0000000000000000, %fd267;
	st.global.f64 	[%rd94+40], %fd268;
	ld.global.f64 	%fd269, [%rd96+40];
	sub.f64 	%fd270, %fd269, %fd246;
	st.global.f64 	[%rd96+40], %fd270;
	cvt.s64.s32 	%rd104, %r10;
	st.global.u64 	[%rd98+40], %rd104;
$L__BB3_48:
	bar.sync 	0;
	ret;

}
	// .globl	_Z16assembly_lapl_P1PdS_PiiiyS_Py
.visible .entry _Z16assembly_lapl_P1PdS_PiiiyS_Py(
	.param .u64 .ptr .align 1 _Z16assembly_lapl_P1PdS_PiiiyS_Py_param_0,
	.param .u64 .ptr .align 1 _Z16assembly_lapl_P1PdS_PiiiyS_Py_param_1,
	.param .u64 .ptr .align 1 _Z16assembly_lapl_P1PdS_PiiiyS_Py_param_2,
	.param .u32 _Z16assembly_lapl_P1PdS_PiiiyS_Py_param_3,
	.param .u32 _Z16assembly_lapl_P1PdS_PiiiyS_Py_param_4,
	.param .u64 _Z16assembly_lapl_P1PdS_PiiiyS_Py_param_5,
	.param .u64 .ptr .align 1 _Z16assembly_lapl_P1PdS_PiiiyS_Py_param_6,
	.param .u64 .ptr .align 1 _Z16assembly_lapl_P1PdS_PiiiyS_Py_param_7
)
{
	.reg .pred 	%p<3>;
	.reg .b32 	%r<18>;
	.reg .b64 	%rd<50>;
	.reg .b64 	%fd<159>;
	// demoted variable
	.shared .align 8 .b8 _ZZ16assembly_lapl_P1PdS_PiiiyS_PyE7base2_2[72];
	// demoted variable
	.shared .align 8 .b8 _ZZ16assembly_lapl_P1PdS_PiiiyS_PyE7base2_3[72];
	// demoted variable
	.shared .align 4 .b8 _ZZ16assembly_lapl_P1PdS_PiiiyS_PyE1t[3072];
	ld.param.u32 	%r2, [_Z16assembly_lapl_P1PdS_PiiiyS_Py_param_3];
	mov.u32 	%r3, %ctaid.x;
	mov.u32 	%r4, %ntid.x;
	mov.u32 	%r5, %tid.x;
	mad.lo.s32 	%r1, %r3, %r4, %r5;
	rem.u32 	%r6, %r1, %r4;
	setp.ne.s32 	%p1, %r6, 0;
	@%p1 bra 	$L__BB4_2;
	mov.b64 	%rd7, -4616189618054758400;
	st.shared.u64 	[_ZZ16assembly_lapl_P1PdS_PiiiyS_PyE7base2_2], %rd7;
	mov.b64 	%rd8, 4607182418800017408;
	st.shared.u64 	[_ZZ16assembly_lapl_P1PdS_PiiiyS_PyE7base2_2+8], %rd8;
	mov.b64 	%rd9, 0;
	st.shared.u64 	[_ZZ16assembly_lapl_P1PdS_PiiiyS_PyE7base2_2+16], %rd9;
	st.shared.u64 	[_ZZ16assembly_lapl_P1PdS_PiiiyS_PyE7base2_2+24], %rd7;
	st.shared.u64 	[_ZZ16assembly_lapl_P1PdS_PiiiyS_PyE7base2_2+32], %rd8;
	st.shared.u64 	[_ZZ16assembly_lapl_P1PdS_PiiiyS_PyE7base2_2+40], %rd9;
	st.shared.u64 	[_ZZ16assembly_lapl_P1PdS_PiiiyS_PyE7base2_2+48], %rd7;
	st.shared.u64 	[_ZZ16assembly_lapl_P1PdS_PiiiyS_PyE7base2_2+56], %rd8;
	st.shared.u64 	[_ZZ16assembly_lapl_P1PdS_PiiiyS_PyE7base2_2+64], %rd9;
	st.shared.u64 	[_ZZ16assembly_lapl_P1PdS_PiiiyS_PyE7base2_3], %rd7;
	st.shared.u64 	[_ZZ16assembly_lapl_P1PdS_PiiiyS_PyE7base2_3+8], %rd9;
	st.shared.u64 	[_ZZ16assembly_lapl_P1PdS_PiiiyS_PyE7base2_3+16], %rd8;
	st.shared.u64 	[_ZZ16assembly_lapl_P1PdS_PiiiyS_PyE7base2_3+24], %rd7;
	st.shared.u64 	[_ZZ16assembly_lapl_P1PdS_PiiiyS_PyE7base2_3+32], %rd9;
	st.shared.u64 	[_ZZ16assembly_lapl_P1PdS_PiiiyS_PyE7base2_3+40], %rd8;
	st.shared.u64 	[_ZZ16assembly_lapl_P1PdS_PiiiyS_PyE7base2_3+48], %rd7;
	st.shared.u64 	[_ZZ16assembly_lapl_P1PdS_PiiiyS_PyE7base2_3+56], %rd9;
	st.shared.u64 	[_ZZ16assembly_lapl_P1PdS_PiiiyS_PyE7base2_3+64], %rd8;
$L__BB4_2:
	bar.sync 	0;
	setp.ge.s32 	%p2, %r1, %r2;
	@%p2 bra 	$L__BB4_4;
	ld.param.u64 	%rd49, [_Z16assembly_lapl_P1PdS_PiiiyS_Py_param_7];
	ld.param.u64 	%rd48, [_Z16assembly_lapl_P1PdS_PiiiyS_Py_param_6];
	ld.param.u64 	%rd47, [_Z16assembly_lapl_P1PdS_PiiiyS_Py_param_5];
	ld.param.u64 	%rd46, [_Z16assembly_lapl_P1PdS_PiiiyS_Py_param_2];
	ld.param.u64 	%rd45, [_Z16assembly_lapl_P1PdS_PiiiyS_Py_param_1];
	ld.param.u64 	%rd44, [_Z16assembly_lapl_P1PdS_PiiiyS_Py_param_0];
	cvta.to.global.u64 	%rd10, %rd44;
	cvta.to.global.u64 	%rd11, %rd45;
	mov.u32 	%r7, %ctaid.x;
	mov.u32 	%r8, %ntid.x;
	mov.u32 	%r9, %tid.x;
	mad.lo.s32 	%r10, %r7, %r8, %r9;
	mul.lo.s32 	%r11, %r10, 3;
	cvta.to.global.u64 	%rd12, %rd46;
	mul.wide.s32 	%rd13, %r11, 4;
	add.s64 	%rd14, %rd12, %rd13;
	ld.global.u32 	%r12, [%rd14];
	mov.u32 	%r13, _ZZ16assembly_lapl_P1PdS_PiiiyS_PyE1t;
	mad.lo.s32 	%r14, %r9, 12, %r13;
	st.shared.u32 	[%r14], %r12;
	ld.global.u32 	%r15, [%rd14+4];
	st.shared.u32 	[%r14+4], %r15;
	ld.global.u32 	%r16, [%rd14+8];
	st.shared.u32 	[%r14+8], %r16;
	cvt.s64.s32 	%rd15, %r16;
	mul.wide.s32 	%rd16, %r16, 8;
	add.s64 	%rd17, %rd11, %rd16;
	ld.global.f64 	%fd1, [%rd17];
	cvt.s64.s32 	%rd18, %r12;
	mul.wide.s32 	%rd19, %r12, 8;
	add.s64 	%rd20, %rd11, %rd19;
	ld.global.f64 	%fd2, [%rd20];
	sub.f64 	%fd3, %fd1, %fd2;
	cvt.s64.s32 	%rd21, %r15;
	mul.wide.s32 	%rd22, %r15, 8;
	add.s64 	%rd23, %rd11, %rd22;
	ld.global.f64 	%fd4, [%rd23];
	sub.f64 	%fd5, %fd2, %fd4;
	add.s64 	%rd24, %rd10, %rd19;
	ld.global.f64 	%fd6, [%rd24];
	add.s64 	%rd25, %rd10, %rd16;
	ld.global.f64 	%fd7, [%rd25];
	sub.f64 	%fd8, %fd6, %fd7;
	add.s64 	%rd26, %rd10, %rd22;
	ld.global.f64 	%fd9, [%rd26];
	sub.f64 	%fd10, %fd9, %fd6;
	mul.f64 	%fd11, %fd3, %fd10;
	mul.f64 	%fd12, %fd5, %fd8;
	sub.f64 	%fd13, %fd11, %fd12;
	ld.shared.f64 	%fd14, [_ZZ16assembly_lapl_P1PdS_PiiiyS_PyE7base2_2];
	ld.shared.f64 	%fd15, [_ZZ16assembly_lapl_P1PdS_PiiiyS_PyE7base2_3];
	mul.f64 	%fd16, %fd5, %fd15;
	fma.rn.f64 	%fd17, %fd3, %fd14, %fd16;
	mul.f64 	%fd18, %fd10, %fd15;
	fma.rn.f64 	%fd19, %fd8, %fd14, %fd18;
	ld.shared.f64 	%fd20, [_ZZ16assembly_lapl_P1PdS_PiiiyS_PyE7base2_2+8];
	ld.shared.f64 	%fd21, [_ZZ16assembly_lapl_P1PdS_PiiiyS_PyE7base2_3+8];
	mul.f64 	%fd22, %fd5, %fd21;
	fma.rn.f64 	%fd23, %fd3, %fd20, %fd22;
	mul.f64 	%fd24, %fd10, %fd21;
	fma.rn.f64 	%fd25, %fd8, %fd20, %fd24;
	ld.shared.f64 	%fd26, [_ZZ16assembly_lapl_P1PdS_PiiiyS_PyE7base2_2+16];
	ld.shared.f64 	%fd27, [_ZZ16assembly_lapl_P1PdS_PiiiyS_PyE7base2_3+16];
	mul.f64 	%fd28, %fd5, %fd27;
	fma.rn.f64 	%fd29, %fd3, %fd26, %fd28;
	mul.f64 	%fd30, %fd10, %fd27;
	fma.rn.f64 	%fd31, %fd8, %fd26, %fd30;
	ld.shared.f64 	%fd32, [_ZZ16assembly_lapl_P1PdS_PiiiyS_PyE7base2_2+24];
	ld.shared.f64 	%fd33, [_ZZ16assembly_lapl_P1PdS_PiiiyS_PyE7base2_3+24];
	mul.f64 	%fd34, %fd5, %fd33;
	fma.rn.f64 	%fd35, %fd3, %fd32, %fd34;
	mul.f64 	%fd36, %fd10, %fd33;
	fma.rn.f64 	%fd37, %fd8, %fd32, %fd36;
	ld.shared.f64 	%fd38, [_ZZ16assembly_lapl_P1PdS_PiiiyS_PyE7base2_2+32];
	ld.shared.f64 	%fd39, [_ZZ16assembly_lapl_P1PdS_PiiiyS_PyE7base2_3+32];
	mul.f64 	%fd40, %fd5, %fd39;
	fma.rn.f64 	%fd41, %fd3, %fd38, %fd40;
	mul.f64 	%fd42, %fd10, %fd39;
	fma.rn.f64 	%fd43, %fd8, %fd38, %fd42;
	ld.shared.f64 	%fd44, [_ZZ16assembly_lapl_P1PdS_PiiiyS_PyE7base2_2+40];
	ld.shared.f64 	%fd45, [_ZZ16assembly_lapl_P1PdS_PiiiyS_PyE7base2_3+40];
	mul.f64 	%fd46, %fd5, %fd45;
	fma.rn.f64 	%fd47, %fd3, %fd44, %fd46;
	mul.f64 	%fd48, %fd10, %fd45;
	fma.rn.f64 	%fd49, %fd8, %fd44, %fd48;
	ld.shared.f64 	%fd50, [_ZZ16assembly_lapl_P1PdS_PiiiyS_PyE7base2_2+48];
	ld.shared.f64 	%fd51, [_ZZ16assembly_lapl_P1PdS_PiiiyS_PyE7base2_3+48];
	mul.f64 	%fd52, %fd5, %fd51;
	fma.rn.f64 	%fd53, %fd3, %fd50, %fd52;
	mul.f64 	%fd54, %fd10, %fd51;
	fma.rn.f64 	%fd55, %fd8, %fd50, %fd54;
	ld.shared.f64 	%fd56, [_ZZ16assembly_lapl_P1PdS_PiiiyS_PyE7base2_2+56];
	ld.shared.f64 	%fd57, [_ZZ16assembly_lapl_P1PdS_PiiiyS_PyE7base2_3+56];
	mul.f64 	%fd58, %fd5, %fd57;
	fma.rn.f64 	%fd59, %fd3, %fd56, %fd58;
	mul.f64 	%fd60, %fd10, %fd57;
	fma.rn.f64 	%fd61, %fd8, %fd56, %fd60;
	ld.shared.f64 	%fd62, [_ZZ16assembly_lapl_P1PdS_PiiiyS_PyE7base2_2+64];
	ld.shared.f64 	%fd63, [_ZZ16assembly_lapl_P1PdS_PiiiyS_PyE7base2_3+64];
	mul.f64 	%fd64, %fd5, %fd63;
	fma.rn.f64 	%fd65, %fd3, %fd62, %fd64;
	mul.f64 	%fd66, %fd10, %fd63;
	fma.rn.f64 	%fd67, %fd8, %fd62, %fd66;
	mul.f64 	%fd68, %fd17, 0d3FC5555555555555;
	mul.f64 	%fd69, %fd19, 0d3FC5555555555555;
	mul.f64 	%fd70, %fd23, 0d3FC5555555555555;
	mul.f64 	%fd71, %fd25, 0d3FC5555555555555;
	mul.f64 	%fd72, %fd29, 0d3FC5555555555555;
	mul.f64 	%fd73, %fd31, 0d3FC5555555555555;
	mul.f64 	%fd74, %fd35, 0d3FC5555555555555;
	mul.f64 	%fd75, %fd37, 0d3FC5555555555555;
	mul.f64 	%fd76, %fd41, 0d3FC5555555555555;
	mul.f64 	%fd77, %fd43, 0d3FC5555555555555;
	mul.f64 	%fd78, %fd47, 0d3FC5555555555555;
	mul.f64 	%fd79, %fd49, 0d3FC5555555555555;
	mul.f64 	%fd80, %fd53, 0d3FC5555555555555;
	mul.f64 	%fd81, %fd55, 0d3FC5555555555555;
	mul.f64 	%fd82, %fd59, 0d3FC5555555555555;
	mul.f64 	%fd83, %fd61, 0d3FC5555555555555;
	mul.f64 	%fd84, %fd65, 0d3FC5555555555555;
	mul.f64 	%fd85, %fd67, 0d3FC5555555555555;
	fma.rn.f64 	%fd86, %fd68, %fd17, 0d0000000000000000;
	fma.rn.f64 	%fd87, %fd74, %fd35, %fd86;
	fma.rn.f64 	%fd88, %fd80, %fd53, %fd87;
	fma.rn.f64 	%fd89, %fd68, %fd23, 0d0000000000000000;
	fma.rn.f64 	%fd90, %fd74, %fd41, %fd89;
	fma.rn.f64 	%fd91, %fd80, %fd59, %fd90;
	fma.rn.f64 	%fd92, %fd68, %fd29, 0d0000000000000000;
	fma.rn.f64 	%fd93, %fd74, %fd47, %fd92;
	fma.rn.f64 	%fd94, %fd80, %fd65, %fd93;
	fma.rn.f64 	%fd95, %fd70, %fd17, 0d0000000000000000;
	fma.rn.f64 	%fd96, %fd76, %fd35, %fd95;
	fma.rn.f64 	%fd97, %fd82, %fd53, %fd96;
	fma.rn.f64 	%fd98, %fd70, %fd23, 0d0000000000000000;
	fma.rn.f64 	%fd99, %fd76, %fd41, %fd98;
	fma.rn.f64 	%fd100, %fd82, %fd59, %fd99;
	fma.rn.f64 	%fd101, %fd70, %fd29, 0d0000000000000000;
	fma.rn.f64 	%fd102, %fd76, %fd47, %fd101;
	fma.rn.f64 	%fd103, %fd82, %fd65, %fd102;
	fma.rn.f64 	%fd104, %fd72, %fd17, 0d0000000000000000;
	fma.rn.f64 	%fd105, %fd78, %fd35, %fd104;
	fma.rn.f64 	%fd106, %fd84, %fd53, %fd105;
	fma.rn.f64 	%fd107, %fd72, %fd23, 0d0000000000000000;
	fma.rn.f64 	%fd108, %fd78, %fd41, %fd107;
	fma.rn.f64 	%fd109, %fd84, %fd59, %fd108;
	fma.rn.f64 	%fd110, %fd72, %fd29, 0d0000000000000000;
	fma.rn.f64 	%fd111, %fd78, %fd47, %fd110;
	fma.rn.f64 	%fd112, %fd84, %fd65, %fd111;
	fma.rn.f64 	%fd113, %fd69, %fd19, 0d0000000000000000;
	fma.rn.f64 	%fd114, %fd75, %fd37, %fd113;
	fma.rn.f64 	%fd115, %fd81, %fd55, %fd114;
	fma.rn.f64 	%fd116, %fd69, %fd25, 0d0000000000000000;
	fma.rn.f64 	%fd117, %fd75, %fd43, %fd116;
	fma.rn.f64 	%fd118, %fd81, %fd61, %fd117;
	fma.rn.f64 	%fd119, %fd69, %fd31, 0d0000000000000000;
	fma.rn.f64 	%fd120, %fd75, %fd49, %fd119;
	fma.rn.f64 	%fd121, %fd81, %fd67, %fd120;
	fma.rn.f64 	%fd122, %fd71, %fd19, 0d0000000000000000;
	fma.rn.f64 	%fd123, %fd77, %fd37, %fd122;
	fma.rn.f64 	%fd124, %fd83, %fd55, %fd123;
	fma.rn.f64 	%fd125, %fd71, %fd25, 0d0000000000000000;
	fma.rn.f64 	%fd126, %fd77, %fd43, %fd125;
	fma.rn.f64 	%fd127, %fd83, %fd61, %fd126;
	fma.rn.f64 	%fd128, %fd71, %fd31, 0d0000000000000000;
	fma.rn.f64 	%fd129, %fd77, %fd49, %fd128;
	fma.rn.f64 	%fd130, %fd83, %fd67, %fd129;
	fma.rn.f64 	%fd131, %fd73, %fd19, 0d0000000000000000;
	fma.rn.f64 	%fd132, %fd79, %fd37, %fd131;
	fma.rn.f64 	%fd133, %fd85, %fd55, %fd132;
	fma.rn.f64 	%fd134, %fd73, %fd25, 0d0000000000000000;
	fma.rn.f64 	%fd135, %fd79, %fd43, %fd134;
	fma.rn.f64 	%fd136, %fd85, %fd61, %fd135;
	fma.rn.f64 	%fd137, %fd73, %fd31, 0d0000000000000000;
	fma.rn.f64 	%fd138, %fd79, %fd49, %fd137;
	fma.rn.f64 	%fd139, %fd85, %fd67, %fd138;
	rcp.rn.f64 	%fd140, %fd13;
	mul.lo.s32 	%r17, %r10, 9;
	mul.lo.s64 	%rd27, %rd47, %rd18;
	add.f64 	%fd141, %fd88, %fd115;
	mul.f64 	%fd142, %fd140, %fd141;
	cvta.to.global.u64 	%rd28, %rd48;
	mul.wide.s32 	%rd29, %r17, 8;
	add.s64 	%rd30, %rd28, %rd29;
	st.global.f64 	[%rd30], %fd142;
	add.s64 	%rd31, %rd27, %rd18;
	cvta.to.global.u64 	%rd32, %rd49;
	add.s64 	%rd33, %rd32, %rd29;
	st.global.u64 	[%rd33], %rd31;
	add.f64 	%fd143, %fd91, %fd118;
	mul.f64 	%fd144, %fd140, %fd143;
	st.global.f64 	[%rd30+8], %fd144;
	add.s64 	%rd34, %rd27, %rd21;
	st.global.u64 	[%rd33+8], %rd34;
	add.f64 	%fd145, %fd94, %fd121;
	mul.f64 	%fd146, %fd140, %fd145;
	st.global.f64 	[%rd30+16], %fd146;
	add.s64 	%rd35, %rd27, %rd15;
	st.global.u64 	[%rd33+16], %rd35;
	mul.lo.s64 	%rd36, %rd47, %rd21;
	add.f64 	%fd147, %fd97, %fd124;
	mul.f64 	%fd148, %fd140, %fd147;
	st.global.f64 	[%rd30+24], %fd148;
	add.s64 	%rd37, %rd36, %rd18;
	st.global.u64 	[%rd33+24], %rd37;
	add.f64 	%fd149, %fd100, %fd127;
	mul.f64 	%fd150, %fd140, %fd149;
	st.global.f64 	[%rd30+32], %fd150;
	add.s64 	%rd38, %rd36, %rd21;
	st.global.u64 	[%rd33+32], %rd38;
	add.f64 	%fd151, %fd103, %fd130;
	mul.f64 	%fd152, %fd140, %fd151;
	st.global.f64 	[%rd30+40], %fd152;
	add.s64 	%rd39, %rd36, %rd15;
	st.global.u64 	[%rd33+40], %rd39;
	mul.lo.s64 	%rd40, %rd47, %rd15;
	add.f64 	%fd153, %fd106, %fd133;
	mul.f64 	%fd154, %fd140, %fd153;
	st.global.f64 	[%rd30+48], %fd154;
	add.s64 	%rd41, %rd40, %rd18;
	st.global.u64 	[%rd33+48], %rd41;
	add.f64 	%fd155, %fd109, %fd136;
	mul.f64 	%fd156, %fd140, %fd155;
	st.global.f64 	[%rd30+56], %fd156;
	add.s64 	%rd42, %rd40, %rd21;
	st.global.u64 	[%rd33+56], %rd42;
	add.f64 	%fd157, %fd112, %fd139;
	mul.f64 	%fd158, %fd140, %fd157;
	st.global.f64 	[%rd30+64], %fd158;
	add.s64 	%rd43, %rd40, %rd15;
	st.global.u64 	[%rd33+64], %rd43;
$L__BB4_4:
	ret;

}
	// .globl	_Z16assembly_mass_P1PdS_PiiiyS_Py
.visible .entry _Z16assembly_mass_P1PdS_PiiiyS_Py(
	.param .u64 .ptr .align 1 _Z16assembly_mass_P1PdS_PiiiyS_Py_param_0,
	.param .u64 .ptr .align 1 _Z16assembly_mass_P1PdS_PiiiyS_Py_param_1,
	.param .u64 .ptr .align 1 _Z16assembly_mass_P1PdS_PiiiyS_Py_param_2,
	.param .u32 _Z16assembly_mass_P1PdS_PiiiyS_Py_param_3,
	.param .u32 _Z16assembly_mass_P1PdS_PiiiyS_Py_param_4,
	.param .u64 _Z16assembly_mass_P1PdS_PiiiyS_Py_param_5,
	.param .u64 .ptr .align 1 _Z16assembly_mass_P1PdS_PiiiyS_Py_param_6,
	.param .u64 .ptr .align 1 _Z16assembly_mass_P1PdS_PiiiyS_Py_param_7
)
{
	.reg .pred 	%p<3>;
	.reg .b32 	%r<18>;
	.reg .b64 	%rd<49>;
	.reg .b64 	%fd<68>;
	// demoted variable
	.shared .align 8 .b8 _ZZ16assembly_mass_P1PdS_PiiiyS_PyE5base1[72];
	// demoted variable
	.shared .align 4 .b8 _ZZ16assembly_mass_P1PdS_PiiiyS_PyE1t[3072];
	ld.param.u32 	%r2, [_Z16assembly_mass_P1PdS_PiiiyS_Py_param_3];
	mov.u32 	%r3, %ctaid.x;
	mov.u32 	%r4, %ntid.x;
	mov.u32 	%r5, %tid.x;
	mad.lo.s32 	%r1, %r3, %r4, %r5;
	rem.u32 	%r6, %r1, %r4;
	setp.ne.s32 	%p1, %r6, 0;
	@%p1 bra 	$L__BB5_2;
	mov.b64 	%rd7, 0;
	st.shared.u64 	[_ZZ16assembly_mass_P1PdS_PiiiyS_PyE5base1], %rd7;
	mov.b64 	%rd8, 4602678819172646912;
	st.shared.u64 	[_ZZ16assembly_mass_P1PdS_PiiiyS_PyE5base1+8], %rd8;
	st.shared.u64 	[_ZZ16assembly_mass_P1PdS_PiiiyS_PyE5base1+16], %rd8;
	st.shared.u64 	[_ZZ16assembly_mass_P1PdS_PiiiyS_PyE5base1+24], %rd8;
	st.shared.u64 	[_ZZ16assembly_mass_P1PdS_PiiiyS_PyE5base1+32], %rd7;
	st.shared.u64 	[_ZZ16assembly_mass_P1PdS_PiiiyS_PyE5base1+40], %rd8;
	st.shared.u64 	[_ZZ16assembly_mass_P1PdS_PiiiyS_PyE5base1+48], %rd8;
	st.shared.u64 	[_ZZ16assembly_mass_P1PdS_PiiiyS_PyE5base1+56], %rd8;
	st.shared.u64 	[_ZZ16assembly_mass_P1PdS_PiiiyS_PyE5base1+64], %rd7;
$L__BB5_2:
	bar.sync 	0;
	setp.ge.s32 	%p2, %r1, %r2;
	@%p2 bra 	$L__BB5_4;
	ld.param.u64 	%rd48, [_Z16assembly_mass_P1PdS_PiiiyS_Py_param_7];
	ld.param.u64 	%rd47, [_Z16assembly_mass_P1PdS_PiiiyS_Py_param_6];
	ld.param.u64 	%rd46, [_Z16assembly_mass_P1PdS_PiiiyS_Py_param_5];
	ld.param.u64 	%rd45, [_Z16assembly_mass_P1PdS_PiiiyS_Py_param_2];
	ld.param.u64 	%rd44, [_Z16assembly_mass_P1PdS_PiiiyS_Py_param_1];
	ld.param.u64 	%rd43, [_Z16assembly_mass_P1PdS_PiiiyS_Py_param_0];
	cvta.to.global.u64 	%rd9, %rd43;
	cvta.to.global.u64 	%rd10, %rd44;
	mov.u32 	%r7, %ctaid.x;
	mov.u32 	%r8, %ntid.x;
	mov.u32 	%r9, %tid.x;
	mad.lo.s32 	%r10, %r7, %r8, %r9;
	mul.lo.s32 	%r11, %r10, 3;
	cvta.to.global.u64 	%rd11, %rd45;
	mul.wide.s32 	%rd12, %r11, 4;
	add.s64 	%rd13, %rd11, %rd12;
	ld.global.u32 	%r12, [%rd13];
	mov.u32 	%r13, _ZZ16assembly_mass_P1PdS_PiiiyS_PyE1t;
	mad.lo.s32 	%r14, %r9, 12, %r13;
	st.shared.u32 	[%r14], %r12;
	ld.global.u32 	%r15, [%rd13+4];
	st.shared.u32 	[%r14+4], %r15;
	ld.global.u32 	%r16, [%rd13+8];
	st.shared.u32 	[%r14+8], %r16;
	cvt.s64.s32 	%rd14, %r16;
	mul.wide.s32 	%rd15, %r16, 8;
	add.s64 	%rd16, %rd10, %rd15;
	ld.global.f64 	%fd1, [%rd16];
	cvt.s64.s32 	%rd17, %r12;
	mul.wide.s32 	%rd18, %r12, 8;
	add.s64 	%rd19, %rd10, %rd18;
	ld.global.f64 	%fd2, [%rd19];
	sub.f64 	%fd3, %fd1, %fd2;
	cvt.s64.s32 	%rd20, %r15;
	mul.wide.s32 	%rd21, %r15, 8;
	add.s64 	%rd22, %rd10, %rd21;
	ld.global.f64 	%fd4, [%rd22];
	sub.f64 	%fd5, %fd2, %fd4;
	add.s64 	%rd23, %rd9, %rd18;
	ld.global.f64 	%fd6, [%rd23];
	add.s64 	%rd24, %rd9, %rd15;
	ld.global.f64 	%fd7, [%rd24];
	sub.f64 	%fd8, %fd6, %fd7;
	add.s64 	%rd25, %rd9, %rd21;
	ld.global.f64 	%fd9, [%rd25];
	sub.f64 	%fd10, %fd9, %fd6;
	mul.f64 	%fd11, %fd3, %fd10;
	mul.f64 	%fd12, %fd5, %fd8;
	sub.f64 	%fd13, %fd11, %fd12;
	ld.shared.f64 	%fd14, [_ZZ16assembly_mass_P1PdS_PiiiyS_PyE5base1];
	mul.f64 	%fd15, %fd14, 0d3FC5555555555555;
	ld.shared.f64 	%fd16, [_ZZ16assembly_mass_P1PdS_PiiiyS_PyE5base1+8];
	mul.f64 	%fd17, %fd16, 0d3FC5555555555555;
	ld.shared.f64 	%fd18, [_ZZ16assembly_mass_P1PdS_PiiiyS_PyE5base1+16];
	mul.f64 	%fd19, %fd18, 0d3FC5555555555555;
	ld.shared.f64 	%fd20, [_ZZ16assembly_mass_P1PdS_PiiiyS_PyE5base1+24];
	mul.f64 	%fd21, %fd20, 0d3FC5555555555555;
	ld.shared.f64 	%fd22, [_ZZ16assembly_mass_P1PdS_PiiiyS_PyE5base1+32];
	mul.f64 	%fd23, %fd22, 0d3FC5555555555555;
	ld.shared.f64 	%fd24, [_ZZ16assembly_mass_P1PdS_PiiiyS_PyE5base1+40];
	mul.f64 	%fd25, %fd24, 0d3FC5555555555555;
	ld.shared.f64 	%fd26, [_ZZ16assembly_mass_P1PdS_PiiiyS_PyE5base1+48];
	mul.f64 	%fd27, %fd26, 0d3FC5555555555555;
	ld.shared.f64 	%fd28, [_ZZ16assembly_mass_P1PdS_PiiiyS_PyE5base1+56];
	mul.f64 	%fd29, %fd28, 0d3FC5555555555555;
	ld.shared.f64 	%fd30, [_ZZ16assembly_mass_P1PdS_PiiiyS_PyE5base1+64];
	mul.f64 	%fd31, %fd30, 0d3FC5555555555555;
	fma.rn.f64 	%fd32, %fd15, %fd14, 0d0000000000000000;
	fma.rn.f64 	%fd33, %fd21, %fd20, %fd32;
	fma.rn.f64 	%fd34, %fd27, %fd26, %fd33;
	fma.rn.f64 	%fd35, %fd15, %fd16, 0d0000000000000000;
	fma.rn.f64 	%fd36, %fd21, %fd22, %fd35;
	fma.rn.f64 	%fd37, %fd27, %fd28, %fd36;
	fma.rn.f64 	%fd38, %fd15, %fd18, 0d0000000000000000;
	fma.rn.f64 	%fd39, %fd21, %fd24, %fd38;
	fma.rn.f64 	%fd40, %fd27, %fd30, %fd39;
	fma.rn.f64 	%fd41, %fd17, %fd14, 0d0000000000000000;
	fma.rn.f64 	%fd42, %fd23, %fd20, %fd41;
	fma.rn.f64 	%fd43, %fd29, %fd26, %fd42;
	fma.rn.f64 	%fd44, %fd17, %fd16, 0d0000000000000000;
	fma.rn.f64 	%fd45, %fd23, %fd22, %fd44;
	fma.rn.f64 	%fd46, %fd29, %fd28, %fd45;
	fma.rn.f64 	%fd47, %fd17, %fd18, 0d0000000000000000;
	fma.rn.f64 	%fd48, %fd23, %fd24, %fd47;
	fma.rn.f64 	%fd49, %fd29, %fd30, %fd48;
	fma.rn.f64 	%fd50, %fd19, %fd14, 0d0000000000000000;
	fma.rn.f64 	%fd51, %fd25, %fd20, %fd50;
	fma.rn.f64 	%fd52, %fd31, %fd26, %fd51;
	fma.rn.f64 	%fd53, %fd19, %fd16, 0d0000000000000000;
	fma.rn.f64 	%fd54, %fd25, %fd22, %fd53;
	fma.rn.f64 	%fd55, %fd31, %fd28, %fd54;
	fma.rn.f64 	%fd56, %fd19, %fd18, 0d0000000000000000;
	fma.rn.f64 	%fd57, %fd25, %fd24, %fd56;
	fma.rn.f64 	%fd58, %fd31, %fd30, %fd57;
	mul.lo.s32 	%r17, %r10, 9;
	mul.lo.s64 	%rd26, %rd46, %rd17;
	mul.f64 	%fd59, %fd13, %fd34;
	cvta.to.global.u64 	%rd27, %rd47;
	mul.wide.s32 	%rd28, %r17, 8;
	add.s64 	%rd29, %rd27, %rd28;
	st.global.f64 	[%rd29], %fd59;
	add.s64 	%rd30, %rd26, %rd17;
	cvta.to.global.u64 	%rd31, %rd48;
	add.s64 	%rd32, %rd31, %rd28;
	st.global.u64 	[%rd32], %rd30;
	mul.f64 	%fd60, %fd13, %fd37;
	st.global.f64 	[%rd29+8], %fd60;
	add.s64 	%rd33, %rd26, %rd20;
	st.global.u64 	[%rd32+8], %rd33;
	mul.f64 	%fd61, %fd13, %fd40;
	st.global.f64 	[%rd29+16], %fd61;
	add.s64 	%rd34, %rd26, %rd14;
	st.global.u64 	[%rd32+16], %rd34;
	mul.lo.s64 	%rd35, %rd46, %rd20;
	mul.f64 	%fd62, %fd13, %fd43;
	st.global.f64 	[%rd29+24], %fd62;
	add.s64 	%rd36, %rd35, %rd17;
	st.global.u64 	[%rd32+24], %rd36;
	mul.f64 	%fd63, %fd13, %fd46;
	st.global.f64 	[%rd29+32], %fd63;
	add.s64 	%rd37, %rd35, %rd20;
	st.global.u64 	[%rd32+32], %rd37;
	mul.f64 	%fd64, %fd13, %fd49;
	st.global.f64 	[%rd29+40], %fd64;
	add.s64 	%rd38, %rd35, %rd14;
	st.global.u64 	[%rd32+40], %rd38;
	mul.lo.s64 	%rd39, %rd46, %rd14;
	mul.f64 	%fd65, %fd13, %fd52;
	st.global.f64 	[%rd29+48], %fd65;
	add.s64 	%rd40, %rd39, %rd17;
	st.global.u64 	[%rd32+48], %rd40;
	mul.f64 	%fd66, %fd13, %fd55;
	st.global.f64 	[%rd29+56], %fd66;
	add.s64 	%rd41, %rd39, %rd20;
	st.global.u64 	[%rd32+56], %rd41;
	mul.f64 	%fd67, %fd13, %fd58;
	st.global.f64 	[%rd29+64], %fd67;
	add.s64 	%rd42, %rd39, %rd14;
	st.global.u64 	[%rd32+64], %rd42;
$L__BB5_4:
	ret;

}
	// .globl	_Z18assembly_mass_P2P1PdS_PiiiyS_PyS_S1_
.visible .entry _Z18assembly_mass_P2P1PdS_PiiiyS_PyS_S1_(
	.param .u64 .ptr .align 1 _Z18assembly_mass_P2P1PdS_PiiiyS_PyS_S1__param_0,
	.param .u64 .ptr .align 1 _Z18assembly_mass_P2P1PdS_PiiiyS_PyS_S1__param_1,
	.param .u64 .ptr .align 1 _Z18assembly_mass_P2P1PdS_PiiiyS_PyS_S1__param_2,
	.param .u32 _Z18assembly_mass_P2P1PdS_PiiiyS_PyS_S1__param_3,
	.param .u32 _Z18assembly_mass_P2P1PdS_PiiiyS_PyS_S1__param_4,
	.param .u64 _Z18assembly_mass_P2P1PdS_PiiiyS_PyS_S1__param_5,
	.param .u64 .ptr .align 1 _Z18assembly_mass_P2P1PdS_PiiiyS_PyS_S1__param_6,
	.param .u64 .ptr .align 1 _Z18assembly_mass_P2P1PdS_PiiiyS_PyS_S1__param_7,
	.param .u64 .ptr .align 1 _Z18assembly_mass_P2P1PdS_PiiiyS_PyS_S1__param_8,
	.param .u64 .ptr .align 1 _Z18assembly_mass_P2P1PdS_PiiiyS_PyS_S1__param_9
)
{
	.reg .pred 	%p<3>;
	.reg .b32 	%r<22>;
	.reg .b64 	%rd<109>;
	.reg .b64 	%fd<449>;
	// demoted variable
	.shared .align 8 .b8 _ZZ18assembly_mass_P2P1PdS_PiiiyS_PyS_S1_E5coef7[56];
	// demoted variable
	.shared .align 8 .b8 _ZZ18assembly_mass_P2P1PdS_PiiiyS_PyS_S1_E5base1[168];
	// demoted variable
	.shared .align 8 .b8 _ZZ18assembly_mass_P2P1PdS_PiiiyS_PyS_S1_E5base2[336];
	// demoted variable
	.shared .align 4 .b8 _ZZ18assembly_mass_P2P1PdS_PiiiyS_PyS_S1_E2tt[6144];
	ld.param.u32 	%r2, [_Z18assembly_mass_P2P1PdS_PiiiyS_PyS_S1__param_3];
	mov.u32 	%r3, %ctaid.x;
	mov.u32 	%r4, %ntid.x;
	mov.u32 	%r5, %tid.x;
	mad.lo.s32 	%r1, %r3, %r4, %r5;
	rem.u32 	%r6, %r1, %r4;
	setp.ne.s32 	%p1, %r6, 0;
	@%p1 bra 	$L__BB6_2;
	mov.b64 	%rd9, 4592770899992431821;
	st.shared.u64 	[_ZZ18assembly_mass_P2P1PdS_PiiiyS_PyS_S1_E5coef7], %rd9;
	mov.b64 	%rd10, 4589434422720479713;
	st.shared.u64 	[_ZZ18assembly_mass_P2P1PdS_PiiiyS_PyS_S1_E5coef7+8], %rd10;
	st.shared.u64 	[_ZZ18assembly_mass_P2P1PdS_PiiiyS_PyS_S1_E5coef7+16], %rd10;
	st.shared.u64 	[_ZZ18assembly_mass_P2P1PdS_PiiiyS_PyS_S1_E5coef7+24], %rd10;
	mov.b64 	%rd11, 4589201857835749192;
	st.shared.u64 	[_ZZ18assembly_mass_P2P1PdS_PiiiyS_PyS_S1_E5coef7+32], %rd11;
	st.shared.u64 	[_ZZ18assembly_mass_P2P1PdS_PiiiyS_PyS_S1_E5coef7+40], %rd11;
	st.shared.u64 	[_ZZ18assembly_mass_P2P1PdS_PiiiyS_PyS_S1_E5coef7+48], %rd11;
	mov.b64 	%rd12, 4599676419421066583;
	st.shared.u64 	[_ZZ18assembly_mass_P2P1PdS_PiiiyS_PyS_S1_E5base1], %rd12;
	mov.b64 	%rd13, 4599676419421066581;
	st.shared.u64 	[_ZZ18assembly_mass_P2P1PdS_PiiiyS_PyS_S1_E5base1+8], %rd13;
	st.shared.u64 	[_ZZ18assembly_mass_P2P1PdS_PiiiyS_PyS_S1_E5base1+16], %rd13;
	mov.b64 	%rd14, 4588766785129890803;
	st.shared.u64 	[_ZZ18assembly_mass_P2P1PdS_PiiiyS_PyS_S1_E5base1+24], %rd14;
	mov.b64 	%rd15, 4602140946416765889;
	st.shared.u64 	[_ZZ18assembly_mass_P2P1PdS_PiiiyS_PyS_S1_E5base1+32], %rd15;
	st.shared.u64 	[_ZZ18assembly_mass_P2P1PdS_PiiiyS_PyS_S1_E5base1+40], %rd15;
	st.shared.u64 	[_ZZ18assembly_mass_P2P1PdS_PiiiyS_PyS_S1_E5base1+48], %rd15;
	st.shared.u64 	[_ZZ18assembly_mass_P2P1PdS_PiiiyS_PyS_S1_E5base1+56], %rd14;
	st.shared.u64 	[_ZZ18assembly_mass_P2P1PdS_PiiiyS_PyS_S1_E5base1+64], %rd15;
	st.shared.u64 	[_ZZ18assembly_mass_P2P1PdS_PiiiyS_PyS_S1_E5base1+72], %rd15;
	st.shared.u64 	[_ZZ18assembly_mass_P2P1PdS_PiiiyS_PyS_S1_E5base1+80], %rd15;
	st.shared.u64 	[_ZZ18assembly_mass_P2P1PdS_PiiiyS_PyS_S1_E5base1+88], %rd14;
	mov.b64 	%rd16, 4605357803293459100;
	st.shared.u64 	[_ZZ18assembly_mass_P2P1PdS_PiiiyS_PyS_S1_E5base1+96], %rd16;
	mov.b64 	%rd17, 4591962882689398157;
	st.shared.u64 	[_ZZ18assembly_mass_P2P1PdS_PiiiyS_PyS_S1_E5base1+104], %rd17;
	st.shared.u64 	[_ZZ18assembly_mass_P2P1PdS_PiiiyS_PyS_S1_E5base1+112], %rd17;
	st.shared.u64 	[_ZZ18assembly_mass_P2P1PdS_PiiiyS_PyS_S1_E5base1+120], %rd17;
	st.shared.u64 	[_ZZ18assembly_mass_P2P1PdS_PiiiyS_PyS_S1_E5base1+128], %rd16;
	st.shared.u64 	[_ZZ18assembly_mass_P2P1PdS_PiiiyS_PyS_S1_E5base1+136], %rd17;
	st.shared.u64 	[_ZZ18assembly_mass_P2P1PdS_PiiiyS_PyS_S1_E5base1+144], %rd17;
	st.shared.u64 	[_ZZ18assembly_mass_P2P1PdS_PiiiyS_PyS_S1_E5base1+152], %rd17;
	st.shared.u64 	[_ZZ18assembly_mass_P2P1PdS_PiiiyS_PyS_S1_E5base1+160], %rd16;
	mov.b64 	%rd18, -4630701216854063340;
	st.shared.u64 	[_ZZ18assembly_mass_P2P1PdS_PiiiyS_PyS_S1_E5base2], %rd18;
	st.shared.u64 	[_ZZ18assembly_mass_P2P1PdS_PiiiyS_PyS_S1_E5base2+8], %rd18;
	st.shared.u64 	[_ZZ18assembly_mass_P2P1PdS_PiiiyS_PyS_S1_E5base2+16], %rd18;
	mov.b64 	%rd19, 4601678019255453460;
	st.shared.u64 	[_ZZ18assembly_mass_P2P1PdS_PiiiyS_PyS_S1_E5base2+24], %rd19;
	st.shared.u64 	[_ZZ18assembly_mass_P2P1PdS_PiiiyS_PyS_S1_E5base2+32], %rd19;
	st.shared.u64 	[_ZZ18assembly_mass_P2P1PdS_PiiiyS_PyS_S1_E5base2+40], %rd19;
	mov.b64 	%rd20, -4635633077021825754;
	st.shared.u64 	[_ZZ18assembly_mass_P2P1PdS_PiiiyS_PyS_S1_E5base2+48], %rd20;
	mov.b64 	%rd21, -4639622764000725861;
	st.shared.u64 	[_ZZ18assembly_mass_P2P1PdS_PiiiyS_PyS_S1_E5base2+56], %rd21;
	st.shared.u64 	[_ZZ18assembly_mass_P2P1PdS_PiiiyS_PyS_S1_E5base2+64], %rd21;
	mov.b64 	%rd22, 4606138792828784766;
	st.shared.u64 	[_ZZ18assembly_mass_P2P1PdS_PiiiyS_PyS_S1_E5base2+72], %rd22;
	mov.b64 	%rd23, 4592756472108790867;
	st.shared.u64 	[_ZZ18assembly_mass_P2P1PdS_PiiiyS_PyS_S1_E5base2+80], %rd23;
	st.shared.u64 	[_ZZ18assembly_mass_P2P1PdS_PiiiyS_PyS_S1_E5base2+88], %rd23;
	st.shared.u64 	[_ZZ18assembly_mass_P2P1PdS_PiiiyS_PyS_S1_E5base2+96], %rd21;
	mov.b64 	%rd24, -4635633077021825898;
	st.shared.u64 	[_ZZ18assembly_mass_P2P1PdS_PiiiyS_PyS_S1_E5base2+104], %rd24;
	st.shared.u64 	[_ZZ18assembly_mass_P2P1PdS_PiiiyS_PyS_S1_E5base2+112], %rd21;
	st.shared.u64 	[_ZZ18assembly_mass_P2P1PdS_PiiiyS_PyS_S1_E5base2+120], %rd23;
	st.shared.u64 	[_ZZ18assembly_mass_P2P1PdS_PiiiyS_PyS_S1_E5base2+128], %rd22;
	st.shared.u64 	[_ZZ18assembly_mass_P2P1PdS_PiiiyS_PyS_S1_E5base2+136], %rd23;
	st.shared.u64 	[_ZZ18assembly_mass_P2P1PdS_PiiiyS_PyS_S1_E5base2+144], %rd21;
	st.shared.u64 	[_ZZ18assembly_mass_P2P1PdS_PiiiyS_PyS_S1_E5base2+152], %rd21;
	st.shared.u64 	[_ZZ18assembly_mass_P2P1PdS_PiiiyS_PyS_S1_E5base2+160], %rd24;
	st.shared.u64 	[_ZZ18assembly_mass_P2P1PdS_PiiiyS_PyS_S1_E5base2+168], %rd23;
	st.shared.u64 	[_ZZ18assembly_mass_P2P1PdS_PiiiyS_PyS_S1_E5base2+176], %rd23;
	st.shared.u64 	[_ZZ18assembly_mass_P2P1PdS_PiiiyS_PyS_S1_E5base2+184], %rd22;
	mov.b64 	%rd25, 4602216796842978145;
	st.shared.u64 	[_ZZ18assembly_mass_P2P1PdS_PiiiyS_PyS_S1_E5base2+192], %rd25;
	mov.b64 	%rd26, -4632887625620317742;
	st.shared.u64 	[_ZZ18assembly_mass_P2P1PdS_PiiiyS_PyS_S1_E5base2+200], %rd26;
	st.shared.u64 	[_ZZ18assembly_mass_P2P1PdS_PiiiyS_PyS_S1_E5base2+208], %rd26;
	mov.b64 	%rd27, 4586074706855554711;
	st.shared.u64 	[_ZZ18assembly_mass_P2P1PdS_PiiiyS_PyS_S1_E5base2+216], %rd27;
	mov.b64 	%rd28, 4599491610489199076;
	st.shared.u64 	[_ZZ18assembly_mass_P2P1PdS_PiiiyS_PyS_S1_E5base2+224], %rd28;
	st.shared.u64 	[_ZZ18assembly_mass_P2P1PdS_PiiiyS_PyS_S1_E5base2+232], %rd28;
	st.shared.u64 	[_ZZ18assembly_mass_P2P1PdS_PiiiyS_PyS_S1_E5base2+240], %rd26;
	st.shared.u64 	[_ZZ18assembly_mass_P2P1PdS_PiiiyS_PyS_S1_E5base2+248], %rd25;
	st.shared.u64 	[_ZZ18assembly_mass_P2P1PdS_PiiiyS_PyS_S1_E5base2+256], %rd26;
	st.shared.u64 	[_ZZ18assembly_mass_P2P1PdS_PiiiyS_PyS_S1_E5base2+264], %rd28;
	st.shared.u64 	[_ZZ18assembly_mass_P2P1PdS_PiiiyS_PyS_S1_E5base2+272], %rd27;
	st.shared.u64 	[_ZZ18assembly_mass_P2P1PdS_PiiiyS_PyS_S1_E5base2+280], %rd28;
	st.shared.u64 	[_ZZ18assembly_mass_P2P1PdS_PiiiyS_PyS_S1_E5base2+288], %rd26;
	st.shared.u64 	[_ZZ18assembly_mass_P2P1PdS_PiiiyS_PyS_S1_E5base2+296], %rd26;
	st.shared.u64 	[_ZZ18assembly_mass_P2P1PdS_PiiiyS_PyS_S1_E5base2+304], %rd25;
	st.shared.u64 	[_ZZ18assembly_mass_P2P1PdS_PiiiyS_PyS_S1_E5base2+312], %rd28;
	st.shared.u64 	[_ZZ18assembly_mass_P2P1PdS_PiiiyS_PyS_S1_E5base2+320], %rd28;
	st.shared.u64 	[_ZZ18assembly_mass_P2P1PdS_PiiiyS_PyS_S1_E5base2+328], %rd27;
$L__BB6_2:
	bar.sync 	0;
	setp.ge.s32 	%p2, %r1, %r2;
	@%p2 bra 	$L__BB6_4;
	ld.param.u64 	%rd108, [_Z18assembly_mass_P2P1PdS_PiiiyS_PyS_S1__param_9];
	ld.param.u64 	%rd107, [_Z18assembly_mass_P2P1PdS_PiiiyS_PyS_S1__param_8];
	ld.param.u64 	%rd106, [_Z18assembly_mass_P2P1PdS_PiiiyS_PyS_S1__param_7];
	ld.param.u64 	%rd105, [_Z18assembly_mass_P2P1PdS_PiiiyS_PyS_S1__param_6];
	ld.param.u64 	%rd104, [_Z18assembly_mass_P2P1PdS_PiiiyS_PyS_S1__param_5];
	ld.param.u64 	%rd103, [_Z18assembly_mass_P2P1PdS_PiiiyS_PyS_S1__param_2];
	ld.param.u64 	%rd102, [_Z18assembly_mass_P2P1PdS_PiiiyS_PyS_S1__param_1];
	ld.param.u64 	%rd101, [_Z18assembly_mass_P2P1PdS_PiiiyS_PyS_S1__param_0];
	cvta.to.global.u64 	%rd29, %rd101;
	cvta.to.global.u64 	%rd30, %rd102;
	mov.u32 	%r7, %ctaid.x;
	mov.u32 	%r8, %ntid.x;
	mov.u32 	%r9, %tid.x;
	mad.lo.s32 	%r10, %r7, %r8, %r9;
	mul.lo.s32 	%r11, %r10, 6;
	cvta.to.global.u64 	%rd31, %rd103;
	mul.wide.s32 	%rd32, %r11, 4;
	add.s64 	%rd33, %rd31, %rd32;
	ld.global.u32 	%r12, [%rd33];
	mov.u32 	%r13, _ZZ18assembly_mass_P2P1PdS_PiiiyS_PyS_S1_E2tt;
	mad.lo.s32 	%r14, %r9, 24, %r13;
	st.shared.u32 	[%r14], %r12;
	ld.global.u32 	%r15, [%rd33+4];
	st.shared.u32 	[%r14+4], %r15;
	ld.global.u32 	%r16, [%rd33+8];
	st.shared.u32 	[%r14+8], %r16;
	ld.global.u32 	%r17, [%rd33+12];
	st.shared.u32 	[%r14+12], %r17;
	ld.global.u32 	%r18, [%rd33+16];
	st.shared.u32 	[%r14+16], %r18;
	ld.global.u32 	%r19, [%rd33+20];
	st.shared.u32 	[%r14+20], %r19;
	cvt.s64.s32 	%rd34, %r16;
	mul.wide.s32 	%rd35, %r16, 8;
	add.s64 	%rd36, %rd30, %rd35;
	ld.global.f64 	%fd1, [%rd36];
	cvt.s64.s32 	%rd37, %r12;
	mul.wide.s32 	%rd38, %r12, 8;
	add.s64 	%rd39, %rd30, %rd38;
	ld.global.f64 	%fd2, [%rd39];
	sub.f64 	%fd3, %fd1, %fd2;
	cvt.s64.s32 	%rd40, %r15;
	mul.wide.s32 	%rd41, %r15, 8;
	add.s64 	%rd42, %rd30, %rd41;
	ld.global.f64 	%fd4, [%rd42];
	sub.f64 	%fd5, %fd2, %fd4;
	add.s64 	%rd43, %rd29, %rd38;
	ld.global.f64 	%fd6, [%rd43];
	add.s64 	%rd44, %rd29, %rd35;
	ld.global.f64 	%fd7, [%rd44];
	sub.f64 	%fd8, %fd6, %fd7;
	add.s64 	%rd45, %rd29, %rd41;
	ld.global.f64 	%fd9, [%rd45];
	sub.f64 	%fd10, %fd9, %fd6;
	mul.f64 	%fd11, %fd3, %fd10;
	mul.f64 	%fd12, %fd5, %fd8;
	sub.f64 	%fd13, %fd11, %fd12;
	ld.shared.f64 	%fd14, [_ZZ18assembly_mass_P2P1PdS_PiiiyS_PyS_S1_E5coef7];
	ld.shared.f64 	%fd15, [_ZZ18assembly_mass_P2P1PdS_PiiiyS_PyS_S1_E5base1];
	mul.f64 	%fd16, %fd14, %fd15;
	ld.shared.f64 	%fd17, [_ZZ18assembly_mass_P2P1PdS_PiiiyS_PyS_S1_E5coef7+8];
	ld.shared.f64 	%fd18, [_ZZ18assembly_mass_P2P1PdS_PiiiyS_PyS_S1_E5base1+56];
	mul.f64 	%fd19, %fd17, %fd18;
	ld.shared.f64 	%fd20, [_ZZ18assembly_mass_P2P1PdS_PiiiyS_PyS_S1_E5coef7+16];
	ld.shared.f64 	%fd21, [_ZZ18assembly_mass_P2P1PdS_PiiiyS_PyS_S1_E5base1+112];
	mul.f64 	%fd22, %fd20, %fd21;
	ld.shared.f64 	%fd23, [_ZZ18assembly_mass_P2P1PdS_PiiiyS_PyS_S1_E5coef7+24];
	ld.shared.f64 	%fd24, [_ZZ18assembly_mass_P2P1PdS_PiiiyS_PyS_S1_E5base1+168];
	mul.f64 	%fd25, %fd23, %fd24;
	ld.shared.f64 	%fd26, [_ZZ18assembly_mass_P2P1PdS_PiiiyS_PyS_S1_E5coef7+32];
	ld.shared.f64 	%fd27, [_ZZ18assembly_mass_P2P1PdS_PiiiyS_PyS_S1_E5base1+224];
	mul.f64 	%fd28, %fd26, %fd27;
	ld.shared.f64 	%fd29, [_ZZ18assembly_mass_P2P1PdS_PiiiyS_PyS_S1_E5coef7+40];
	ld.shared.f64 	%fd30, [_ZZ18assembly_mass_P2P1PdS_PiiiyS_PyS_S1_E5base1+280];
	mul.f64 	%fd31, %fd29, %fd30;
	ld.shared.f64 	%fd32, [_ZZ18assembly_mass_P2P1PdS_PiiiyS_PyS_S1_E5coef7+48];
	ld.shared.f64 	%fd33, [_ZZ18assembly_mass_P2P1PdS_PiiiyS_PyS_S1_E5base1+336];
	mul.f64 	%fd34, %fd32, %fd33;
	fma.rn.f64 	%fd35, %fd16, %fd15, 0d0000000000000000;
	ld.shared.f64 	%fd36, [_ZZ18assembly_mass_P2P1PdS_PiiiyS_PyS_S1_E5base1+24];
	fma.rn.f64 	%fd37, %fd19, %fd36, %fd35;
	ld.shared.f64 	%fd38, [_ZZ18assembly_mass_P2P1PdS_PiiiyS_PyS_S1_E5base1+48];
	fma.rn.f64 	%fd39, %fd22, %fd38, %fd37;
	ld.shared.f64 	%fd40, [_ZZ18assembly_mass_P2P1PdS_PiiiyS_PyS_S1_E5base1+72];
	fma.rn.f64 	%fd41, %fd25, %fd40, %fd39;
	ld.shared.f64 	%fd42, [_ZZ18assembly_mass_P2P1PdS_PiiiyS_PyS_S1_E5base1+96];
	fma.rn.f64 	%fd43, %fd28, %fd42, %fd41;
	ld.shared.f64 	%fd44, [_ZZ18assembly_mass_P2P1PdS_PiiiyS_PyS_S1_E5base1+120];
	fma.rn.f64 	%fd45, %fd31, %fd44, %fd43;
	ld.shared.f64 	%fd46, [_ZZ18assembly_mass_P2P1PdS_PiiiyS_PyS_S1_E5base1+144];
	fma.rn.f64 	%fd47, %fd34, %fd46, %fd45;
	ld.shared.f64 	%fd48, [_ZZ18assembly_mass_P2P1PdS_PiiiyS_PyS_S1_E5base1+8];
	fma.rn.f64 	%fd49, %fd16, %fd48, 0d0000000000000000;
	ld.shared.f64 	%fd50, [_ZZ18assembly_mass_P2P1PdS_PiiiyS_PyS_S1_E5base1+32];
	fma.rn.f64 	%fd51, %fd19, %fd50, %fd49;
	fma.rn.f64 	%fd52, %fd22, %fd18, %fd51;
	ld.shared.f64 	%fd53, [_ZZ18assembly_mass_P2P1PdS_PiiiyS_PyS_S1_E5base1+80];
	fma.rn.f64 	%fd54, %fd25, %fd53, %fd52;
	ld.shared.f64 	%fd55, [_ZZ18assembly_mass_P2P1PdS_PiiiyS_PyS_S1_E5base1+104];
	fma.rn.f64 	%fd56, %fd28, %fd55, %fd54;
	ld.shared.f64 	%fd57, [_ZZ18assembly_mass_P2P1PdS_PiiiyS_PyS_S1_E5base1+128];
	fma.rn.f64 	%fd58, %fd31, %fd57, %fd56;
	ld.shared.f64 	%fd59, [_ZZ18assembly_mass_P2P1PdS_PiiiyS_PyS_S1_E5base1+152];
	fma.rn.f64 	%fd60, %fd34, %fd59, %fd58;
	ld.shared.f64 	%fd61, [_ZZ18assembly_mass_P2P1PdS_PiiiyS_PyS_S1_E5base1+16];
	fma.rn.f64 	%fd62, %fd16, %fd61, 0d0000000000000000;
	ld.shared.f64 	%fd63, [_ZZ18assembly_mass_P2P1PdS_PiiiyS_PyS_S1_E5base1+40];
	fma.rn.f64 	%fd64, %fd19, %fd63, %fd62;
	ld.shared.f64 	%fd65, [_ZZ18assembly_mass_P2P1PdS_PiiiyS_PyS_S1_E5base1+64];
	fma.rn.f64 	%fd66, %fd22, %fd65, %fd64;
	ld.shared.f64 	%fd67, [_ZZ18assembly_mass_P2P1PdS_PiiiyS_PyS_S1_E5base1+88];
	fma.rn.f64 	%fd68, %fd25, %fd67, %fd66;
	fma.rn.f64 	%fd69, %fd28, %fd21, %fd68;
	ld.shared.f64 	%fd70, [_ZZ18assembly_mass_P2P1PdS_PiiiyS_PyS_S1_E5base1+136];
	fma.rn.f64 	%fd71, %fd31, %fd70, %fd69;
	ld.shared.f64 	%fd72, [_ZZ18assembly_mass_P2P1PdS_PiiiyS_PyS_S1_E5base1+160];
	fma.rn.f64 	%fd73, %fd34, %fd72, %fd71;
	mul.lo.s32 	%r20, %r10, 9;
	mul.lo.s64 	%rd46, %rd104, %rd37;
	mul.f64 	%fd74, %fd13, %fd47;
	cvta.to.global.u64 	%rd47, %rd105;
	mul.wide.s32 	%rd48, %r20, 8;
	add.s64 	%rd49, %rd47, %rd48;
	st.global.f64 	[%rd49], %fd74;
	add.s64 	%rd50, %rd46, %rd37;
	cvta.to.global.u64 	%rd51, %rd106;
	add.s64 	%rd52, %rd51, %rd48;
	st.global.u64 	[%rd52], %rd50;
	mul.f64 	%fd75, %fd13, %fd60;
	st.global.f64 	[%rd49+8], %fd75;
	add.s64 	%rd53, %rd46, %rd40;
	st.global.u64 	[%rd52+8], %rd53;
	mul.f64 	%fd76, %fd13, %fd73;
	st.global.f64 	[%rd49+16], %fd76;
	add.s64 	%rd54, %rd46, %rd34;
	st.global.u64 	[%rd52+16], %rd54;
	mul.lo.s64 	%rd55, %rd104, %rd40;
	add.s64 	%rd56, %rd55, %rd37;
	st.global.u64 	[%rd52+24], %rd56;
	add.s64 	%rd57, %rd55, %rd40;
	st.global.u64 	[%rd52+32], %rd57;
	add.s64 	%rd58, %rd55, %rd34;
	st.global.u64 	[%rd52+40], %rd58;
	mul.lo.s64 	%rd59, %rd104, %rd34;
	add.s64 	%rd60, %rd59, %rd37;
	st.global.u64 	[%rd52+48], %rd60;
	add.s64 	%rd61, %rd59, %rd40;
	st.global.u64 	[%rd52+56], %rd61;
	add.s64 	%rd62, %rd59, %rd34;
	st.global.u64 	[%rd52+64], %rd62;
	ld.shared.f64 	%fd77, [_ZZ18assembly_mass_P2P1PdS_PiiiyS_PyS_S1_E5base2];
	mul.f64 	%fd78, %fd14, %fd77;
	ld.shared.f64 	%fd79, [_ZZ18assembly_mass_P2P1PdS_PiiiyS_PyS_S1_E5base2+8];
	mul.f64 	%fd80, %fd14, %fd79;
	ld.shared.f64 	%fd81, [_ZZ18assembly_mass_P2P1PdS_PiiiyS_PyS_S1_E5base2+16];
	mul.f64 	%fd82, %fd14, %fd81;
	ld.shared.f64 	%fd83, [_ZZ18assembly_mass_P2P1PdS_PiiiyS_PyS_S1_E5base2+24];
	mul.f64 	%fd84, %fd14, %fd83;
	ld.shared.f64 	%fd85, [_ZZ18assembly_mass_P2P1PdS_PiiiyS_PyS_S1_E5base2+32];
	mul.f64 	%fd86, %fd14, %fd85;
	ld.shared.f64 	%fd87, [_ZZ18assembly_mass_P2P1PdS_PiiiyS_PyS_S1_E5base2+40];
	mul.f64 	%fd88, %fd14, %fd87;
	ld.shared.f64 	%fd89, [_ZZ18assembly_mass_P2P1PdS_PiiiyS_PyS_S1_E5base2+48];
	mul.f64 	%fd90, %fd17, %fd89;
	ld.shared.f64 	%fd91, [_ZZ18assembly_mass_P2P1PdS_PiiiyS_PyS_S1_E5base2+56];
	mul.f64 	%fd92, %fd17, %fd91;
	ld.shared.f64 	%fd93, [_ZZ18assembly_mass_P2P1PdS_PiiiyS_PyS_S1_E5base2+64];
	mul.f64 	%fd94, %fd17, %fd93;
	ld.shared.f64 	%fd95, [_ZZ18assembly_mass_P2P1PdS_PiiiyS_PyS_S1_E5base2+72];
	mul.f64 	%fd96, %fd17, %fd95;
	ld.shared.f64 	%fd97, [_ZZ18assembly_mass_P2P1PdS_PiiiyS_PyS_S1_E5base2+80];
	mul.f64 	%fd98, %fd17, %fd97;
	ld.shared.f64 	%fd99, [_ZZ18assembly_mass_P2P1PdS_PiiiyS_PyS_S1_E5base2+88];
	mul.f64 	%fd100, %fd17, %fd99;
	ld.shared.f64 	%fd101, [_ZZ18assembly_mass_P2P1PdS_PiiiyS_PyS_S1_E5base2+96];
	mul.f64 	%fd102, %fd20, %fd101;
	ld.shared.f64 	%fd103, [_ZZ18assembly_mass_P2P1PdS_PiiiyS_PyS_S1_E5base2+104];
	mul.f64 	%fd104, %fd20, %fd103;
	ld.shared.f64 	%fd105, [_ZZ18assembly_mass_P2P1PdS_PiiiyS_PyS_S1_E5base2+112];
	mul.f64 	%fd106, %fd20, %fd105;
	ld.shared.f64 	%fd107, [_ZZ18assembly_mass_P2P1PdS_PiiiyS_PyS_S1_E5base2+120];
	mul.f64 	%fd108, %fd20, %fd107;
	ld.shared.f64 	%fd109, [_ZZ18assembly_mass_P2P1PdS_PiiiyS_PyS_S1_E5base2+128];
	mul.f64 	%fd110, %fd20, %fd109;
	ld.shared.f64 	%fd111, [_ZZ18assembly_mass_P2P1PdS_PiiiyS_PyS_S1_E5base2+136];
	mul.f64 	%fd112, %fd20, %fd111;
	ld.shared.f64 	%fd113, [_ZZ18assembly_mass_P2P1PdS_PiiiyS_PyS_S1_E5base2+144];
	mul.f64 	%fd114, %fd23, %fd113;
	ld.shared.f64 	%fd115, [_ZZ18assembly_mass_P2P1PdS_PiiiyS_PyS_S1_E5base2+152];
	mul.f64 	%fd116, %fd23, %fd115;
	ld.shared.f64 	%fd117, [_ZZ18assembly_mass_P2P1PdS_PiiiyS_PyS_S1_E5base2+160];
	mul.f64 	%fd118, %fd23, %fd117;
	ld.shared.f64 	%fd119, [_ZZ18assembly_mass_P2P1PdS_PiiiyS_PyS_S1_E5base2+168];
	mul.f64 	%fd120, %fd23, %fd119;
	ld.shared.f64 	%fd121, [_ZZ18assembly_mass_P2P1PdS_PiiiyS_PyS_S1_E5base2+176];
	mul.f64 	%fd122, %fd23, %fd121;
	ld.shared.f64 	%fd123, [_ZZ18assembly_mass_P2P1PdS_PiiiyS_PyS_S1_E5base2+184];
	mul.f64 	%fd124, %fd23, %fd123;
	ld.shared.f64 	%fd125, [_ZZ18assembly_mass_P2P1PdS_PiiiyS_PyS_S1_E5base2+192];
	mul.f64 	%fd126, %fd26, %fd125;
	ld.shared.f64 	%fd127, [_ZZ18assembly_mass_P2P1PdS_PiiiyS_PyS_S1_E5base2+200];
	mul.f64 	%fd128, %fd26, %fd127;
	ld.shared.f64 	%fd129, [_ZZ18assembly_mass_P2P1PdS_PiiiyS_PyS_S1_E5base2+208];
	mul.f64 	%fd130, %fd26, %fd129;
	ld.shared.f64 	%fd131, [_ZZ18assembly_mass_P2P1PdS_PiiiyS_PyS_S1_E5base2+216];
	mul.f64 	%fd132, %fd26, %fd131;
	ld.shared.f64 	%fd133, [_ZZ18assembly_mass_P2P1PdS_PiiiyS_PyS_S1_E5base2+224];
	mul.f64 	%fd134, %fd26, %fd133;
	ld.shared.f64 	%fd135, [_ZZ18assembly_mass_P2P1PdS_PiiiyS_PyS_S1_E5base2+232];
	mul.f64 	%fd136, %fd26, %fd135;
	ld.shared.f64 	%fd137, [_ZZ18assembly_mass_P2P1PdS_PiiiyS_PyS_S1_E5base2+240];
	mul.f64 	%fd138, %fd29, %fd137;
	ld.shared.f64 	%fd139, [_ZZ18assembly_mass_P2P1PdS_PiiiyS_PyS_S1_E5base2+248];
	mul.f64 	%fd140, %fd29, %fd139;
	ld.shared.f64 	%fd141, [_ZZ18assembly_mass_P2P1PdS_PiiiyS_PyS_S1_E5base2+256];
	mul.f64 	%fd142, %fd29, %fd141;
	ld.shared.f64 	%fd143, [_ZZ18assembly_mass_P2P1PdS_PiiiyS_PyS_S1_E5base2+264];
	mul.f64 	%fd144, %fd29, %fd143;
	ld.shared.f64 	%fd145, [_ZZ18assembly_mass_P2P1PdS_PiiiyS_PyS_S1_E5base2+272];
	mul.f64 	%fd146, %fd29, %fd145;
	ld.shared.f64 	%fd147, [_ZZ18assembly_mass_P2P1PdS_PiiiyS_PyS_S1_E5base2+280];
	mul.f64 	%fd148, %fd29, %fd147;
	ld.shared.f64 	%fd149, [_ZZ18assembly_mass_P2P1PdS_PiiiyS_PyS_S1_E5base2+288];
	mul.f64 	%fd150, %fd32, %fd149;
	ld.shared.f64 	%fd151, [_ZZ18assembly_mass_P2P1PdS_PiiiyS_PyS_S1_E5base2+296];
	mul.f64 	%fd152, %fd32, %fd151;
	ld.shared.f64 	%fd153, [_ZZ18assembly_mass_P2P1PdS_PiiiyS_PyS_S1_E5base2+304];
	mul.f64 	%fd154, %fd32, %fd153;
	ld.shared.f64 	%fd155, [_ZZ18assembly_mass_P2P1PdS_PiiiyS_PyS_S1_E5base2+312];
	mul.f64 	%fd156, %fd32, %fd155;
	ld.shared.f64 	%fd157, [_ZZ18assembly_mass_P2P1PdS_PiiiyS_PyS_S1_E5base2+320];
	mul.f64 	%fd158, %fd32, %fd157;
	ld.shared.f64 	%fd159, [_ZZ18assembly_mass_P2P1PdS_PiiiyS_PyS_S1_E5base2+328];
	mul.f64 	%fd160, %fd32, %fd159;
	fma.rn.f64 	%fd161, %fd78, %fd77, 0d0000000000000000;
	fma.rn.f64 	%fd162, %fd90, %fd89, %fd161;
	fma.rn.f64 	%fd163, %fd102, %fd101, %fd162;
	fma.rn.f64 	%fd164, %fd114, %fd113, %fd163;
	fma.rn.f64 	%fd165, %fd126, %fd125, %fd164;
	fma.rn.f64 	%fd166, %fd138, %fd137, %fd165;
	fma.rn.f64 	%fd167, %fd150, %fd149, %fd166;
	fma.rn.f64 	%fd168, %fd78, %fd79, 0d0000000000000000;
	fma.rn.f64 	%fd169, %fd90, %fd91, %fd168;
	fma.rn.f64 	%fd170, %fd102, %fd103, %fd169;
	fma.rn.f64 	%fd171, %fd114, %fd115, %fd170;
	fma.rn.f64 	%fd172, %fd126, %fd127, %fd171;
	fma.rn.f64 	%fd173, %fd138, %fd139, %fd172;
	fma.rn.f64 	%fd174, %fd150, %fd151, %fd173;
	fma.rn.f64 	%fd175, %fd78, %fd81, 0d0000000000000000;
	fma.rn.f64 	%fd176, %fd90, %fd93, %fd175;
	fma.rn.f64 	%fd177, %fd102, %fd105, %fd176;
	fma.rn.f64 	%fd178, %fd114, %fd117, %fd177;
	fma.rn.f64 	%fd179, %fd126, %fd129, %fd178;
	fma.rn.f64 	%fd180, %fd138, %fd141, %fd179;
	fma.rn.f64 	%fd181, %fd150, %fd153, %fd180;
	fma.rn.f64 	%fd182, %fd78, %fd83, 0d0000000000000000;
	fma.rn.f64 	%fd183, %fd90, %fd95, %fd182;
	fma.rn.f64 	%fd184, %fd102, %fd107, %fd183;
	fma.rn.f64 	%fd185, %fd114, %fd119, %fd184;
	fma.rn.f64 	%fd186, %fd126, %fd131, %fd185;
	fma.rn.f64 	%fd187, %fd138, %fd143, %fd186;
	fma.rn.f64 	%fd188, %fd150, %fd155, %fd187;
	fma.rn.f64 	%fd189, %fd78, %fd85, 0d0000000000000000;
	fma.rn.f64 	%fd190, %fd90, %fd97, %fd189;
	fma.rn.f64 	%fd191, %fd102, %fd109, %fd190;
	fma.rn.f64 	%fd192, %fd114, %fd121, %fd191;
	fma.rn.f64 	%fd193, %fd126, %fd133, %fd192;
	fma.rn.f64 	%fd194, %fd138, %fd145, %fd193;
	fma.rn.f64 	%fd195, %fd150, %fd157, %fd194;
	fma.rn.f64 	%fd196, %fd78, %fd87, 0d0000000000000000;
	fma.rn.f64 	%fd197, %fd90, %fd99, %fd196;
	fma.rn.f64 	%fd198, %fd102, %fd111, %fd197;
	fma.rn.f64 	%fd199, %fd114, %fd123, %fd198;
	fma.rn.f64 	%fd200, %fd126, %fd135, %fd199;
	fma.rn.f64 	%fd201, %fd138, %fd147, %fd200;
	fma.rn.f64 	%fd202, %fd150, %fd159, %fd201;
	fma.rn.f64 	%fd203, %fd80, %fd77, 0d0000000000000000;
	fma.rn.f64 	%fd204, %fd92, %fd89, %fd203;
	fma.rn.f64 	%fd205, %fd104, %fd101, %fd204;
	fma.rn.f64 	%fd206, %fd116, %fd113, %fd205;
	fma.rn.f64 	%fd207, %fd128, %fd125, %fd206;
	fma.rn.f64 	%fd208, %fd140, %fd137, %fd207;
	fma.rn.f64 	%fd209, %fd152, %fd149, %fd208;
	fma.rn.f64 	%fd210, %fd80, %fd79, 0d0000000000000000;
	fma.rn.f64 	%fd211, %fd92, %fd91, %fd210;
	fma.rn.f64 	%fd212, %fd104, %fd103, %fd211;
	fma.rn.f64 	%fd213, %fd116, %fd115, %fd212;
	fma.rn.f64 	%fd214, %fd128, %fd127, %fd213;
	fma.rn.f64 	%fd215, %fd140, %fd139, %fd214;
	fma.rn.f64 	%fd216, %fd152, %fd151, %fd215;
	fma.rn.f64 	%fd217, %fd80, %fd81, 0d0000000000000000;
	fma.rn.f64 	%fd218, %fd92, %fd93, %fd217;
	fma.rn.f64 	%fd219, %fd104, %fd105, %fd218;
	fma.rn.f64 	%fd220, %fd116, %fd117, %fd219;
	fma.rn.f64 	%fd221, %fd128, %fd129, %fd220;
	fma.rn.f64 	%fd222, %fd140, %fd141, %fd221;
	fma.rn.f64 	%fd223, %fd152, %fd153, %fd222;
	fma.rn.f64 	%fd224, %fd80, %fd83, 0d0000000000000000;
	fma.rn.f64 	%fd225, %fd92, %fd95, %fd224;
	fma.rn.f64 	%fd226, %fd104, %fd107, %fd225;
	fma.rn.f64 	%fd227, %fd116, %fd119, %fd226;
	fma.rn.f64 	%fd228, %fd128, %fd131, %fd227;
	fma.rn.f64 	%fd229, %fd140, %fd143, %fd228;
	fma.rn.f64 	%fd230, %fd152, %fd155, %fd229;
	fma.rn.f64 	%fd231, %fd80, %fd85, 0d0000000000000000;
	fma.rn.f64 	%fd232, %fd92, %fd97, %fd231;
	fma.rn.f64 	%fd233, %fd104, %fd109, %fd232;
	fma.rn.f64 	%fd234, %fd116, %fd121, %fd233;
	fma.rn.f64 	%fd235, %fd128, %fd133, %fd234;
	fma.rn.f64 	%fd236, %fd140, %fd145, %fd235;
	fma.rn.f64 	%fd237, %fd152, %fd157, %fd236;
	fma.rn.f64 	%fd238, %fd80, %fd87, 0d0000000000000000;
	fma.rn.f64 	%fd239, %fd92, %fd99, %fd238;
	fma.rn.f64 	%fd240, %fd104, %fd111, %fd239;
	fma.rn.f64 	%fd241, %fd116, %fd123, %fd240;
	fma.rn.f64 	%fd242, %fd128, %fd135, %fd241;
	fma.rn.f64 	%fd243, %fd140, %fd147, %fd242;
	fma.rn.f64 	%fd244, %fd152, %fd159, %fd243;
	fma.rn.f64 	%fd245, %fd82, %fd77, 0d0000000000000000;
	fma.rn.f64 	%fd246, %fd94, %fd89, %fd245;
	fma.rn.f64 	%fd247, %fd106, %fd101, %fd246;
	fma.rn.f64 	%fd248, %fd118, %fd113, %fd247;
	fma.rn.f64 	%fd249, %fd130, %fd125, %fd248;
	fma.rn.f64 	%fd250, %fd142, %fd137, %fd249;
	fma.rn.f64 	%fd251, %fd154, %fd149, %fd250;
	fma.rn.f64 	%fd252, %fd82, %fd79, 0d0000000000000000;
	fma.rn.f64 	%fd253, %fd94, %fd91, %fd252;
	fma.rn.f64 	%fd254, %fd106, %fd103, %fd253;
	fma.rn.f64 	%fd255, %fd118, %fd115, %fd254;
	fma.rn.f64 	%fd256, %fd130, %fd127, %fd255;
	fma.rn.f64 	%fd257, %fd142, %fd139, %fd256;
	fma.rn.f64 	%fd258, %fd154, %fd151, %fd257;
	fma.rn.f64 	%fd259, %fd82, %fd81, 0d0000000000000000;
	fma.rn.f64 	%fd260, %fd94, %fd93, %fd259;
	fma.rn.f64 	%fd261, %fd106, %fd105, %fd260;
	fma.rn.f64 	%fd262, %fd118, %fd117, %fd261;
	fma.rn.f64 	%fd263, %fd130, %fd129, %fd262;
	fma.rn.f64 	%fd264, %fd142, %fd141, %fd263;
	fma.rn.f64 	%fd265, %fd154, %fd153, %fd264;
	fma.rn.f64 	%fd266, %fd82, %fd83, 0d0000000000000000;
	fma.rn.f64 	%fd267, %fd94, %fd95, %fd266;
	fma.rn.f64 	%fd268, %fd106, %fd107, %fd267;
	fma.rn.f64 	%fd269, %fd118, %fd119, %fd268;
	fma.rn.f64 	%fd270, %fd130, %fd131, %fd269;
	fma.rn.f64 	%fd271, %fd142, %fd143, %fd270;
	fma.rn.f64 	%fd272, %fd154, %fd155, %fd271;
	fma.rn.f64 	%fd273, %fd82, %fd85, 0d0000000000000000;
	fma.rn.f64 	%fd274, %fd94, %fd97, %fd273;
	fma.rn.f64 	%fd275, %fd106, %fd109, %fd274;
	fma.rn.f64 	%fd276, %fd118, %fd121, %fd275;
	fma.rn.f64 	%fd277, %fd130, %fd133, %fd276;
	fma.rn.f64 	%fd278, %fd142, %fd145, %fd277;
	fma.rn.f64 	%fd279, %fd154, %fd157, %fd278;
	fma.rn.f64 	%fd280, %fd82, %fd87, 0d0000000000000000;
	fma.rn.f64 	%fd281, %fd94, %fd99, %fd280;
	fma.rn.f64 	%fd282, %fd106, %fd111, %fd281;
	fma.rn.f64 	%fd283, %fd118, %fd123, %fd282;
	fma.rn.f64 	%fd284, %fd130, %fd135, %fd283;
	fma.rn.f64 	%fd285, %fd142, %fd147, %fd284;
	fma.rn.f64 	%fd286, %fd154, %fd159, %fd285;
	fma.rn.f64 	%fd287, %fd84, %fd77, 0d0000000000000000;
	fma.rn.f64 	%fd288, %fd96, %fd89, %fd287;
	fma.rn.f64 	%fd289, %fd108, %fd101, %fd288;
	fma.rn.f64 	%fd290, %fd120, %fd113, %fd289;
	fma.rn.f64 	%fd291, %fd132, %fd125, %fd290;
	fma.rn.f64 	%fd292, %fd144, %fd137, %fd291;
	fma.rn.f64 	%fd293, %fd156, %fd149, %fd292;
	fma.rn.f64 	%fd294, %fd84, %fd79, 0d0000000000000000;
	fma.rn.f64 	%fd295, %fd96, %fd91, %fd294;
	fma.rn.f64 	%fd296, %fd108, %fd103, %fd295;
	fma.rn.f64 	%fd297, %fd120, %fd115, %fd296;
	fma.rn.f64 	%fd298, %fd132, %fd127, %fd297;
	fma.rn.f64 	%fd299, %fd144, %fd139, %fd298;
	fma.rn.f64 	%fd300, %fd156, %fd151, %fd299;
	fma.rn.f64 	%fd301, %fd84, %fd81, 0d0000000000000000;
	fma.rn.f64 	%fd302, %fd96, %fd93, %fd301;
	fma.rn.f64 	%fd303, %fd108, %fd105, %fd302;
	fma.rn.f64 	%fd304, %fd120, %fd117, %fd303;
	fma.rn.f64 	%fd305, %fd132, %fd129, %fd304;
	fma.rn.f64 	%fd306, %fd144, %fd141, %fd305;
	fma.rn.f64 	%fd307, %fd156, %fd153, %fd306;
	fma.rn.f64 	%fd308, %fd84, %fd83, 0d0000000000000000;
	fma.rn.f64 	%fd309, %fd96, %fd95, %fd308;
	fma.rn.f64 	%fd310, %fd108, %fd107, %fd309;
	fma.rn.f64 	%fd311, %fd120, %fd119, %fd310;
	fma.rn.f64 	%fd312, %fd132, %fd131, %fd311;
	fma.rn.f64 	%fd313, %fd144, %fd143, %fd312;
	fma.rn.f64 	%fd314, %fd156, %fd155, %fd313;
	fma.rn.f64 	%fd315, %fd84, %fd85, 0d0000000000000000;
	fma.rn.f64 	%fd316, %fd96, %fd97, %fd315;
	fma.rn.f64 	%fd317, %fd108, %fd109, %fd316;
	fma.rn.f64 	%fd318, %fd120, %fd121, %fd317;
	fma.rn.f64 	%fd319, %fd132, %fd133, %fd318;
	fma.rn.f64 	%fd320, %fd144, %fd145, %fd319;
	fma.rn.f64 	%fd321, %fd156, %fd157, %fd320;
	fma.rn.f64 	%fd322, %fd84, %fd87, 0d0000000000000000;
	fma.rn.f64 	%fd323, %fd96, %fd99, %fd322;
	fma.rn.f64 	%fd324, %fd108, %fd111, %fd323;
	fma.rn.f64 	%fd325, %fd120, %fd123, %fd324;
	fma.rn.f64 	%fd326, %fd132, %fd135, %fd325;
	fma.rn.f64 	%fd327, %fd144, %fd147, %fd326;
	fma.rn.f64 	%fd328, %fd156, %fd159, %fd327;
	fma.rn.f64 	%fd329, %fd86, %fd77, 0d0000000000000000;
	fma.rn.f64 	%fd330, %fd98, %fd89, %fd329;
	fma.rn.f64 	%fd331, %fd110, %fd101, %fd330;
	fma.rn.f64 	%fd332, %fd122, %fd113, %fd331;
	fma.rn.f64 	%fd333, %fd134, %fd125, %fd332;
	fma.rn.f64 	%fd334, %fd146, %fd137, %fd333;
	fma.rn.f64 	%fd335, %fd158, %fd149, %fd334;
	fma.rn.f64 	%fd336, %fd86, %fd79, 0d0000000000000000;
	fma.rn.f64 	%fd337, %fd98, %fd91, %fd336;
	fma.rn.f64 	%fd338, %fd110, %fd103, %fd337;
	fma.rn.f64 	%fd339, %fd122, %fd115, %fd338;
	fma.rn.f64 	%fd340, %fd134, %fd127, %fd339;
	fma.rn.f64 	%fd341, %fd146, %fd139, %fd340;
	fma.rn.f64 	%fd342, %fd158, %fd151, %fd341;
	fma.rn.f64 	%fd343, %fd86, %fd81, 0d0000000000000000;
	fma.rn.f64 	%fd344, %fd98, %fd93, %fd343;
	fma.rn.f64 	%fd345, %fd110, %fd105, %fd344;
	fma.rn.f64 	%fd346, %fd122, %fd117, %fd345;
	fma.rn.f64 	%fd347, %fd134, %fd129, %fd346;
	fma.rn.f64 	%fd348, %fd146, %fd141, %fd347;
	fma.rn.f64 	%fd349, %fd158, %fd153, %fd348;
	fma.rn.f64 	%fd350, %fd86, %fd83, 0d0000000000000000;
	fma.rn.f64 	%fd351, %fd98, %fd95, %fd350;
	fma.rn.f64 	%fd352, %fd110, %fd107, %fd351;
	fma.rn.f64 	%fd353, %fd122, %fd119, %fd352;
	fma.rn.f64 	%fd354, %fd134, %fd131, %fd353;
	fma.rn.f64 	%fd355, %fd146, %fd143, %fd354;
	fma.rn.f64 	%fd356, %fd158, %fd155, %fd355;
	fma.rn.f64 	%fd357, %fd86, %fd85, 0d0000000000000000;
	fma.rn.f64 	%fd358, %fd98, %fd97, %fd357;
	fma.rn.f64 	%fd359, %fd110, %fd109, %fd358;
	fma.rn.f64 	%fd360, %fd122, %fd121, %fd359;
	fma.rn.f64 	%fd361, %fd134, %fd133, %fd360;
	fma.rn.f64 	%fd362, %fd146, %fd145, %fd361;
	fma.rn.f64 	%fd363, %fd158, %fd157, %fd362;
	fma.rn.f64 	%fd364, %fd86, %fd87, 0d0000000000000000;
	fma.rn.f64 	%fd365, %fd98, %fd99, %fd364;
	fma.rn.f64 	%fd366, %fd110, %fd111, %fd365;
	fma.rn.f64 	%fd367, %fd122, %fd123, %fd366;
	fma.rn.f64 	%fd368, %fd134, %fd135, %fd367;
	fma.rn.f64 	%fd369, %fd146, %fd147, %fd368;
	fma.rn.f64 	%fd370, %fd158, %fd159, %fd369;
	fma.rn.f64 	%fd371, %fd88, %fd77, 0d0000000000000000;
	fma.rn.f64 	%fd372, %fd100, %fd89, %fd371;
	fma.rn.f64 	%fd373, %fd112, %fd101, %fd372;
	fma.rn.f64 	%fd374, %fd124, %fd113, %fd373;
	fma.rn.f64 	%fd375, %fd136, %fd125, %fd374;
	fma.rn.f64 	%fd376, %fd148, %fd137, %fd375;
	fma.rn.f64 	%fd377, %fd160, %fd149, %fd376;
	fma.rn.f64 	%fd378, %fd88, %fd79, 0d0000000000000000;
	fma.rn.f64 	%fd379, %fd100, %fd91, %fd378;
	fma.rn.f64 	%fd380, %fd112, %fd103, %fd379;
	fma.rn.f64 	%fd381, %fd124, %fd115, %fd380;
	fma.rn.f64 	%fd382, %fd136, %fd127, %fd381;
	fma.rn.f64 	%fd383, %fd148, %fd139, %fd382;
	fma.rn.f64 	%fd384, %fd160, %fd151, %fd383;
	fma.rn.f64 	%fd385, %fd88, %fd81, 0d0000000000000000;
	fma.rn.f64 	%fd386, %fd100, %fd93, %fd385;
	fma.rn.f64 	%fd387, %fd112, %fd105, %fd386;
	fma.rn.f64 	%fd388, %fd124, %fd117, %fd387;
	fma.rn.f64 	%fd389, %fd136, %fd129, %fd388;
	fma.rn.f64 	%fd390, %fd148, %fd141, %fd389;
	fma.rn.f64 	%fd391, %fd160, %fd153, %fd390;
	fma.rn.f64 	%fd392, %fd88, %fd83, 0d0000000000000000;
	fma.rn.f64 	%fd393, %fd100, %fd95, %fd392;
	fma.rn.f64 	%fd394, %fd112, %fd107, %fd393;
	fma.rn.f64 	%fd395, %fd124, %fd119, %fd394;
	fma.rn.f64 	%fd396, %fd136, %fd131, %fd395;
	fma.rn.f64 	%fd397, %fd148, %fd143, %fd396;
	fma.rn.f64 	%fd398, %fd160, %fd155, %fd397;
	fma.rn.f64 	%fd399, %fd88, %fd85, 0d0000000000000000;
	fma.rn.f64 	%fd400, %fd100, %fd97, %fd399;
	fma.rn.f64 	%fd401, %fd112, %fd109, %fd400;
	fma.rn.f64 	%fd402, %fd124, %fd121, %fd401;
	fma.rn.f64 	%fd403, %fd136, %fd133, %fd402;
	fma.rn.f64 	%fd404, %fd148, %fd145, %fd403;
	fma.rn.f64 	%fd405, %fd160, %fd157, %fd404;
	fma.rn.f64 	%fd406, %fd88, %fd87, 0d0000000000000000;
	fma.rn.f64 	%fd407, %fd100, %fd99, %fd406;
	fma.rn.f64 	%fd408, %fd112, %fd111, %fd407;
	fma.rn.f64 	%fd409, %fd124, %fd123, %fd408;
	fma.rn.f64 	%fd410, %fd136, %fd135, %fd409;
	fma.rn.f64 	%fd411, %fd148, %fd147, %fd410;
	fma.rn.f64 	%fd412, %fd160, %fd159, %fd411;
	mul.lo.s32 	%r21, %r10, 36;
	mul.f64 	%fd413, %fd13, %fd167;
	cvta.to.global.u64 	%rd63, %rd107;
	mul.wide.s32 	%rd64, %r21, 8;
	add.s64 	%rd65, %rd63, %rd64;
	st.global.f64 	[%rd65], %fd413;
	cvta.to.global.u64 	%rd66, %rd108;
	add.s64 	%rd67, %rd66, %rd64;
	st.global.u64 	[%rd67], %rd50;
	mul.f64 	%fd414, %fd13, %fd174;
	st.global.f64 	[%rd65+8], %fd414;
	st.global.u64 	[%rd67+8], %rd53;
	mul.f64 	%fd415, %fd13, %fd181;
	st.global.f64 	[%rd65+16], %fd415;
	st.global.u64 	[%rd67+16], %rd54;
	mul.f64 	%fd416, %fd13, %fd188;
	st.global.f64 	[%rd65+24], %fd416;
	cvt.s64.s32 	%rd68, %r17;
	add.s64 	%rd69, %rd46, %rd68;
	st.global.u64 	[%rd67+24], %rd69;
	mul.f64 	%fd417, %fd13, %fd195;
	st.global.f64 	[%rd65+32], %fd417;
	cvt.s64.s32 	%rd70, %r18;
	add.s64 	%rd71, %rd46, %rd70;
	st.global.u64 	[%rd67+32], %rd71;
	mul.f64 	%fd418, %fd13, %fd202;
	st.global.f64 	[%rd65+40], %fd418;
	cvt.s64.s32 	%rd72, %r19;
	add.s64 	%rd73, %rd46, %rd72;
	st.global.u64 	[%rd67+40], %rd73;
	mul.f64 	%fd419, %fd13, %fd209;
	st.global.f64 	[%rd65+48], %fd419;
	st.global.u64 	[%rd67+48], %rd56;
	mul.f64 	%fd420, %fd13, %fd216;
	st.global.f64 	[%rd65+56], %fd420;
	st.global.u64 	[%rd67+56], %rd57;
	mul.f64 	%fd421, %fd13, %fd223;
	st.global.f64 	[%rd65+64], %fd421;
	st.global.u64 	[%rd67+64], %rd58;
	mul.f64 	%fd422, %fd13, %fd230;
	st.global.f64 	[%rd65+72], %fd422;
	add.s64 	%rd74, %rd55, %rd68;
	st.global.u64 	[%rd67+72], %rd74;
	mul.f64 	%fd423, %fd13, %fd237;
	st.global.f64 	[%rd65+80], %fd423;
	add.s64 	%rd75, %rd55, %rd70;
	st.global.u64 	[%rd67+80], %rd75;
	mul.f64 	%fd424, %fd13, %fd244;
	st.global.f64 	[%rd65+88], %fd424;
	add.s64 	%rd76, %rd55, %rd72;
	st.global.u64 	[%rd67+88], %rd76;
	mul.f64 	%fd425, %fd13, %fd251;
	st.global.f64 	[%rd65+96], %fd425;
	st.global.u64 	[%rd67+96], %rd60;
	mul.f64 	%fd426, %fd13, %fd258;
	st.global.f64 	[%rd65+104], %fd426;
	st.global.u64 	[%rd67+104], %rd61;
	mul.f64 	%fd427, %fd13, %fd265;
	st.global.f64 	[%rd65+112], %fd427;
	st.global.u64 	[%rd67+112], %rd62;
	mul.f64 	%fd428, %fd13, %fd272;
	st.global.f64 	[%rd65+120], %fd428;
	add.s64 	%rd77, %rd59, %rd68;
	st.global.u64 	[%rd67+120], %rd77;
	mul.f64 	%fd429, %fd13, %fd279;
	st.global.f64 	[%rd65+128], %fd429;
	add.s64 	%rd78, %rd59, %rd70;
	st.global.u64 	[%rd67+128], %rd78;
	mul.f64 	%fd430, %fd13, %fd286;
	st.global.f64 	[%rd65+136], %fd430;
	add.s64 	%rd79, %rd59, %rd72;
	st.global.u64 	[%rd67+136], %rd79;
	mul.lo.s64 	%rd80, %rd104, %rd68;
	mul.f64 	%fd431, %fd13, %fd293;
	st.global.f64 	[%rd65+144], %fd431;
	add.s64 	%rd81, %rd80, %rd37;
	st.global.u64 	[%rd67+144], %rd81;
	mul.f64 	%fd432, %fd13, %fd300;
	st.global.f64 	[%rd65+152], %fd432;
	add.s64 	%rd82, %rd80, %rd40;
	st.global.u64 	[%rd67+152], %rd82;
	mul.f64 	%fd433, %fd13, %fd307;
	st.global.f64 	[%rd65+160], %fd433;
	add.s64 	%rd83, %rd80, %rd34;
	st.global.u64 	[%rd67+160], %rd83;
	mul.f64 	%fd434, %fd13, %fd314;
	st.global.f64 	[%rd65+168], %fd434;
	add.s64 	%rd84, %rd80, %rd68;
	st.global.u64 	[%rd67+168], %rd84;
	mul.f64 	%fd435, %fd13, %fd321;
	st.global.f64 	[%rd65+176], %fd435;
	add.s64 	%rd85, %rd80, %rd70;
	st.global.u64 	[%rd67+176], %rd85;
	mul.f64 	%fd436, %fd13, %fd328;
	st.global.f64 	[%rd65+184], %fd436;
	add.s64 	%rd86, %rd80, %rd72;
	st.global.u64 	[%rd67+184], %rd86;
	mul.lo.s64 	%rd87, %rd104, %rd70;
	mul.f64 	%fd437, %fd13, %fd335;
	st.global.f64 	[%rd65+192], %fd437;
	add.s64 	%rd88, %rd87, %rd37;
	st.global.u64 	[%rd67+192], %rd88;
	mul.f64 	%fd438, %fd13, %fd342;
	st.global.f64 	[%rd65+200], %fd438;
	add.s64 	%rd89, %rd87, %rd40;
	st.global.u64 	[%rd67+200], %rd89;
	mul.f64 	%fd439, %fd13, %fd349;
	st.global.f64 	[%rd65+208], %fd439;
	add.s64 	%rd90, %rd87, %rd34;
	st.global.u64 	[%rd67+208], %rd90;
	mul.f64 	%fd440, %fd13, %fd356;
	st.global.f64 	[%rd65+216], %fd440;
	add.s64 	%rd91, %rd87, %rd68;
	st.global.u64 	[%rd67+216], %rd91;
	mul.f64 	%fd441, %fd13, %fd363;
	st.global.f64 	[%rd65+224], %fd441;
	add.s64 	%rd92, %rd87, %rd70;
	st.global.u64 	[%rd67+224], %rd92;
	mul.f64 	%fd442, %fd13, %fd370;
	st.global.f64 	[%rd65+232], %fd442;
	add.s64 	%rd93, %rd87, %rd72;
	st.global.u64 	[%rd67+232], %rd93;
	mul.lo.s64 	%rd94, %rd104, %rd72;
	mul.f64 	%fd443, %fd13, %fd377;
	st.global.f64 	[%rd65+240], %fd443;
	add.s64 	%rd95, %rd94, %rd37;
	st.global.u64 	[%rd67+240], %rd95;
	mul.f64 	%fd444, %fd13, %fd384;
	st.global.f64 	[%rd65+248], %fd444;
	add.s64 	%rd96, %rd94, %rd40;
	st.global.u64 	[%rd67+248], %rd96;
	mul.f64 	%fd445, %fd13, %fd391;
	st.global.f64 	[%rd65+256], %fd445;
	add.s64 	%rd97, %rd94, %rd34;
	st.global.u64 	[%rd67+256], %rd97;
	mul.f64 	%fd446, %fd13, %fd398;
	st.global.f64 	[%rd65+264], %fd446;
	add.s64 	%rd98, %rd94, %rd68;
	st.global.u64 	[%rd67+264], %rd98;
	mul.f64 	%fd447, %fd13, %fd405;
	st.global.f64 	[%rd65+272], %fd447;
	add.s64 	%rd99, %rd94, %rd70;
	st.global.u64 	[%rd67+272], %rd99;
	mul.f64 	%fd448, %fd13, %fd412;
	st.global.f64 	[%rd65+280], %fd448;
	add.s64 	%rd100, %rd94, %rd72;
	st.global.u64 	[%rd67+280], %rd100;
$L__BB6_4:
	ret;

}
.func  (.param .align 16 .b8 func_retval0[16]) __internal_trig_reduction_slowpathd(
	.param .b64 __internal_trig_reduction_slowpathd_param_0
)
{
	.local .align 8 .b8 	__local_depot7[40];
	.reg .b64 	%SP;
	.reg .b64 	%SPL;
	.reg .pred 	%p<10>;
	.reg .b32 	%r<47>;
	.reg .b64 	%rd<74>;
	.reg .b64 	%fd<5>;

	mov.u64 	%SPL, __local_depot7;
	ld.param.f64 	%fd4, [__internal_trig_reduction_slowpathd_param_0];
	add.u64 	%rd1, %SPL, 0;
	{
	.reg .b32 %temp; 
	mov.b64 	{%temp, %r1}, %fd4;
	}
	shr.u32 	%r2, %r1, 20;
	and.b32  	%r3, %r2, 2047;
	setp.eq.s32 	%p1, %r3, 2047;
	mov.b32 	%r46, 0;
	@%p1 bra 	$L__BB7_9;
	add.s32 	%r20, %r3, -1024;
	mov.b64 	%rd20, %fd4;
	shl.b64 	%rd2, %rd20, 11;
	shr.u32 	%r4, %r20, 6;
	sub.s32 	%r45, 15, %r4;
	sub.s32 	%r21, 19, %r4;
	setp.lt.u32 	%p2, %r20, 128;
	selp.b32 	%r6, 18, %r21, %p2;
	setp.ge.s32 	%p3, %r45, %r6;
	mov.b64 	%rd70, 0;
	@%p3 bra 	$L__BB7_4;
	add.s32 	%r23, %r6, %r4;
	neg.s32 	%r43, %r23;
	or.b64  	%rd3, %rd2, -9223372036854775808;
	mov.b64 	%rd70, 0;
	mov.b32 	%r42, 0;
	mov.u64 	%rd25, __cudart_i2opi_d;
	mov.u32 	%r44, %r45;
$L__BB7_3:
	.pragma "nounroll";
	mul.wide.s32 	%rd22, %r42, 8;
	add.s64 	%rd23, %rd1, %rd22;
	mul.wide.s32 	%rd24, %r44, 8;
	add.s64 	%rd26, %rd25, %rd24;
	ld.global.nc.u64 	%rd27, [%rd26];
	{
	.reg .u32 %r0, %r1, %r2, %r3, %alo, %ahi, %blo, %bhi, %clo, %chi;
	mov.b64 	{%alo,%ahi}, %rd27;
	mov.b64 	{%blo,%bhi}, %rd3;
	mov.b64 	{%clo,%chi}, %rd70;
	mad.lo.cc.u32 	%r0, %alo, %blo, %clo;
	madc.hi.cc.u32 	%r1, %alo, %blo, %chi;
	madc.hi.u32 	%r2, %alo, %bhi, 0;
	mad.lo.cc.u32 	%r1, %alo, %bhi, %r1;
	madc.hi.cc.u32 	%r2, %ahi, %blo, %r2;
	madc.hi.u32 	%r3, %ahi, %bhi, 0;
	mad.lo.cc.u32 	%r1, %ahi, %blo, %r1;
	madc.lo.cc.u32 	%r2, %ahi, %bhi, %r2;
	addc.u32 	%r3, %r3, 0;
	mov.b64 	%rd28, {%r0,%r1};
	mov.b64 	%rd70, {%r2,%r3};
	}
	st.local.u64 	[%rd23], %rd28;
	add.s32 	%r44, %r44, 1;
	add.s32 	%r43, %r43, 1;
	add.s32 	%r42, %r42, 1;
	setp.ne.s32 	%p4, %r43, -15;
	mov.u32 	%r45, %r6;
	@%p4 bra 	$L__BB7_3;
$L__BB7_4:
	cvt.s64.s32 	%rd29, %r45;
	cvt.u64.u32 	%rd30, %r4;
	add.s64 	%rd31, %rd30, %rd29;
	shl.b64 	%rd32, %rd31, 3;
	add.s64 	%rd33, %rd1, %rd32;
	st.local.u64 	[%rd33+-120], %rd70;
	and.b32  	%r15, %r2, 63;
	ld.local.u64 	%rd72, [%rd1+16];
	ld.local.u64 	%rd71, [%rd1+24];
	setp.eq.s32 	%p5, %r15, 0;
	@%p5 bra 	$L__BB7_6;
	shl.b64 	%rd34, %rd71, %r15;
	shr.u64 	%rd35, %rd72, 1;
	xor.b32  	%r24, %r15, 63;
	shr.u64 	%rd36, %rd35, %r24;
	or.b64  	%rd71, %rd34, %rd36;
	ld.local.u64 	%rd37, [%rd1+8];
	shl.b64 	%rd38, %rd72, %r15;
	shr.u64 	%rd39, %rd37, 1;
	shr.u64 	%rd40, %rd39, %r24;
	or.b64  	%rd72, %rd38, %rd40;
$L__BB7_6:
	and.b32  	%r25, %r1, -2147483648;
	shr.u64 	%rd41, %rd71, 62;
	cvt.u32.u64 	%r26, %rd41;
	mov.b64 	{%r27, %r28}, %rd71;
	mov.b64 	{%r29, %r30}, %rd72;
	shf.l.wrap.b32 	%r31, %r30, %r27, 2;
	shf.l.wrap.b32 	%r32, %r27, %r28, 2;
	mov.b64 	%rd42, {%r31, %r32};
	shl.b64 	%rd43, %rd72, 2;
	shr.u64 	%rd44, %rd42, 63;
	cvt.u32.u64 	%r33, %rd44;
	add.s32 	%r34, %r33, %r26;
	setp.eq.s32 	%p6, %r25, 0;
	neg.s32 	%r35, %r34;
	selp.b32 	%r46, %r34, %r35, %p6;
	setp.gt.s64 	%p7, %rd42, -1;
	mov.b64 	%rd45, 0;
	{
	.reg .u32 %r0, %r1, %r2, %r3, %a0, %a1, %a2, %a3, %b0, %b1, %b2, %b3;
	mov.b64 	{%a0,%a1}, %rd45;
	mov.b64 	{%a2,%a3}, %rd45;
	mov.b64 	{%b0,%b1}, %rd43;
	mov.b64 	{%b2,%b3}, %rd42;
	sub.cc.u32 	%r0, %a0, %b0;
	subc.cc.u32 	%r1, %a1, %b1;
	subc.cc.u32 	%r2, %a2, %b2;
	subc.u32 	%r3, %a3, %b3;
	mov.b64 	%rd46, {%r0,%r1};
	mov.b64 	%rd47, {%r2,%r3};
	}
	xor.b32  	%r36, %r25, -2147483648;
	selp.b64 	%rd73, %rd42, %rd47, %p7;
	selp.b64 	%rd14, %rd43, %rd46, %p7;
	selp.b32 	%r17, %r25, %r36, %p7;
	clz.b64 	%r37, %rd73;
	cvt.u64.u32 	%rd15, %r37;
	setp.eq.s32 	%p8, %r37, 0;
	@%p8 bra 	$L__BB7_8;
	cvt.u32.u64 	%r38, %rd15;
	and.b32  	%r39, %r38, 63;
	shl.b64 	%rd48, %rd73, %r39;
	shr.u64 	%rd49, %rd14, 1;
	not.b32 	%r40, %r38;
	and.b32  	%r41, %r40, 63;
	shr.u64 	%rd50, %rd49, %r41;
	or.b64  	%rd73, %rd48, %rd50;
$L__BB7_8:
	mov.b64 	%rd51, -3958705157555305931;
	{
	.reg .u32 %r0, %r1, %r2, %r3, %alo, %ahi, %blo, %bhi;
	mov.b64 	{%alo,%ahi}, %rd73;
	mov.b64 	{%blo,%bhi}, %rd51;
	mul.lo.u32 	%r0, %alo, %blo;
	mul.hi.u32 	%r1, %alo, %blo;
	mad.lo.cc.u32 	%r1, %alo, %bhi, %r1;
	madc.hi.u32 	%r2, %alo, %bhi, 0;
	mad.lo.cc.u32 	%r1, %ahi, %blo, %r1;
	madc.hi.cc.u32 	%r2, %ahi, %blo, %r2;
	madc.hi.u32 	%r3, %ahi, %bhi, 0;
	mad.lo.cc.u32 	%r2, %ahi, %bhi, %r2;
	addc.u32 	%r3, %r3, 0;
	mov.b64 	%rd52, {%r0,%r1};
	mov.b64 	%rd53, {%r2,%r3};
	}
	setp.gt.s64 	%p9, %rd53, 0;
	{
	.reg .u32 %r0, %r1, %r2, %r3, %a0, %a1, %a2, %a3, %b0, %b1, %b2, %b3;
	mov.b64 	{%a0,%a1}, %rd52;
	mov.b64 	{%a2,%a3}, %rd53;
	mov.b64 	{%b0,%b1}, %rd52;
	mov.b64 	{%b2,%b3}, %rd53;
	add.cc.u32 	%r0, %a0, %b0;
	addc.cc.u32 	%r1, %a1, %b1;
	addc.cc.u32 	%r2, %a2, %b2;
	addc.u32 	%r3, %a3, %b3;
	mov.b64 	%rd54, {%r0,%r1};
	mov.b64 	%rd55, {%r2,%r3};
	}
	selp.b64 	%rd56, %rd55, %rd53, %p9;
	selp.s64 	%rd57, -1, 0, %p9;
	sub.s64 	%rd58, %rd57, %rd15;
	cvt.u64.u32 	%rd59, %r17;
	shl.b64 	%rd60, %rd59, 32;
	add.s64 	%rd61, %rd56, 1;
	shr.u64 	%rd62, %rd61, 10;
	add.s64 	%rd63, %rd62, 1;
	shr.u64 	%rd64, %rd63, 1;
	shl.b64 	%rd65, %rd58, 52;
	add.s64 	%rd66, %rd65, %rd64;
	add.s64 	%rd67, %rd66, 4602678819172646912;
	or.b64  	%rd68, %rd67, %rd60;
	mov.b64 	%fd4, %rd68;
$L__BB7_9:
	st.param.f64 	[func_retval0], %fd4;
	st.param.b32 	[func_retval0+8], %r46;
	ret;

}


// ===== COMPILED SASS (sm_100) =====

	.target	sm_100

	.elftype	@"ET_EXEC"


//--------------------- .note.nv.tkinfo           --------------------------
	.section	.note.nv.tkinfo,"",@"SHT_NOTE"
	.sectionflags	@"SHF_NOTE_NV_TKINFO"
	.tkinfo
        /*0018*/ 	.word	0x00000002
        /*0030*/ 	.string	""
        /*0030*/ 	.string	"ptxas"
        /*0030*/ 	.string	"Cuda compilation tools, release 13.0, V13.0.88"
        /*0030*/ 	.string	"Build cuda_13.0.r13.0/compiler.36424714_0"
        /*0030*/ 	.string	"-arch sm_100 -m 64 "



//--------------------- .note.nv.cuinfo           --------------------------
	.section	.note.nv.cuinfo,"",@"SHT_NOTE"
	.sectionflags	@"SHF_NOTE_NV_CUINFO"
        /*0018*/ 	.short	0x0002
        /*001a*/ 	.short	0x0064
        /*001c*/ 	.short	0x0082
	.zero		2


//--------------------- .nv.info                  --------------------------
	.section	.nv.info,"",@"SHT_CUDA_INFO"
	.align	4


	//----- nvinfo : EIATTR_REGCOUNT
	.align		4
        /*0000*/ 	.byte	0x04, 0x2f
        /*0002*/ 	.short	(.L_3 - .L_2)
	.align		4
.L_2:
        /*0004*/ 	.word	index@(_Z22assembly_lapl_div_P2P1PdS_PiS0_iiyS_PyS_S_S1_)
        /*0008*/ 	.word	0x000000fe


	//----- nvinfo : EIATTR_FRAME_SIZE
	.align		4
.L_3:
        /*000c*/ 	.byte	0x04, 0x11
        /*000e*/ 	.short	(.L_5 - .L_4)
	.align		4
.L_4:
        /*0010*/ 	.word	index@($__internal_1_$__cuda_sm20_dblrcp_rn_slowpath_v3)
        /*0014*/ 	.word	0x00000000


	//----- nvinfo : EIATTR_FRAME_SIZE
	.align		4
.L_5:
        /*0018*/ 	.byte	0x04, 0x11
        /*001a*/ 	.short	(.L_7 - .L_6)
	.align		4
.L_6:
        /*001c*/ 	.word	index@(_Z22assembly_lapl_div_P2P1PdS_PiS0_iiyS_PyS_S_S1_)
        /*0020*/ 	.word	0x00000000


	//----- nvinfo : EIATTR_REGCOUNT
	.align		4
.L_7:
        /*0024*/ 	.byte	0x04, 0x2f
        /*0026*/ 	.short	(.L_9 - .L_8)
	.align		4
.L_8:
        /*0028*/ 	.word	index@(_Z22assembly_mass_nlt_P2P1PdS_PiS0_iyS_S_S_S_S_S_PyS_S1_)
        /*002c*/ 	.word	0x000000ff


	//----- nvinfo : EIATTR_FRAME_SIZE
	.align		4
.L_9:
        /*0030*/ 	.byte	0x04, 0x11
        /*0032*/ 	.short	(.L_11 - .L_10)
	.align		4
.L_10:
        /*0034*/ 	.word	index@(_Z22assembly_mass_nlt_P2P1PdS_PiS0_iyS_S_S_S_S_S_PyS_S1_)
        /*0038*/ 	.word	0x00000b10


	//----- nvinfo : EIATTR_REGCOUNT
	.align		4
.L_11:
        /*003c*/ 	.byte	0x04, 0x2f
        /*003e*/ 	.short	(.L_13 - .L_12)
	.align		4
.L_12:
        /*0040*/ 	.word	index@(_Z16assembly_mass_P2PdS_PiiyS_Py)
        /*0044*/ 	.word	0x000000fc


	//----- nvinfo : EIATTR_FRAME_SIZE
	.align		4
.L_13:
        /*0048*/ 	.byte	0x04, 0x11
        /*004a*/ 	.short	(.L_15 - .L_14)
	.align		4
.L_14:
        /*004c*/ 	.word	index@(_Z16assembly_mass_P2PdS_PiiyS_Py)
        /*0050*/ 	.word	0x000000a8


	//----- nvinfo : EIATTR_REGCOUNT
	.align		4
.L_15:
        /*0054*/ 	.byte	0x04, 0x2f
        /*0056*/ 	.short	(.L_17 - .L_16)
	.align		4
.L_16:
        /*0058*/ 	.word	index@(_Z12assembly_rhsPdS_PiS0_iS_iidddS_S_Py)
        /*005c*/ 	.word	0x0000004c


	//----- nvinfo : EIATTR_FRAME_SIZE
	.align		4
.L_17:
        /*0060*/ 	.byte	0x04, 0x11
        /*0062*/ 	.short	(.L_19 - .L_18)
	.align		4
.L_18:
        /*0064*/ 	.word	index@($_Z12assembly_rhsPdS_PiS0_iS_iidddS_S_Py$__internal_trig_reduction_slowpathd)
        /*0068*/ 	.word	0x00000028


	//----- nvinfo : EIATTR_FRAME_SIZE
	.align		4
.L_19:
        /*006c*/ 	.byte	0x04, 0x11
        /*006e*/ 	.short	(.L_21 - .L_20)
	.align		4
.L_20:
        /*0070*/ 	.word	index@(_Z12assembly_rhsPdS_PiS0_iS_iidddS_S_Py)
        /*0074*/ 	.word	0x00000028


	//----- nvinfo : EIATTR_REGCOUNT
	.align		4
.L_21:
        /*0078*/ 	.byte	0x04, 0x2f
        /*007a*/ 	.short	(.L_23 - .L_22)
	.align		4
.L_22:
        /*007c*/ 	.word	index@(_Z16assembly_lapl_P1PdS_PiiiyS_Py)
        /*0080*/ 	.word	0x00000046


	//----- nvinfo : EIATTR_FRAME_SIZE
	.align		4
.L_23:
        /*0084*/ 	.byte	0x04, 0x11
        /*0086*/ 	.short	(.L_25 - .L_24)
	.align		4
.L_24:
        /*0088*/ 	.word	index@($__internal_0_$__cuda_sm20_dblrcp_rn_slowpath_v3)
        /*008c*/ 	.word	0x00000000


	//----- nvinfo : EIATTR_FRAME_SIZE
	.align		4
.L_25:
        /*0090*/ 	.byte	0x04, 0x11
        /*0092*/ 	.short	(.L_27 - .L_26)
	.align		4
.L_26:
        /*0094*/ 	.word	index@(_Z16assembly_lapl_P1PdS_PiiiyS_Py)
        /*0098*/ 	.word	0x00000000


	//----- nvinfo : EIATTR_REGCOUNT
	.align		4
.L_27:
        /*009c*/ 	.byte	0x04, 0x2f
        /*009e*/ 	.short	(.L_29 - .L_28)
	.align		4
.L_28:
        /*00a0*/ 	.word	index@(_Z16assembly_mass_P1PdS_PiiiyS_Py)
        /*00a4*/ 	.word	0x00000028


	//----- nvinfo : EIATTR_FRAME_SIZE
	.align		4
.L_29:
        /*00a8*/ 	.byte	0x04, 0x11
        /*00aa*/ 	.short	(.L_31 - .L_30)
	.align		4
.L_30:
        /*00ac*/ 	.word	index@(_Z16assembly_mass_P1PdS_PiiiyS_Py)
        /*00b0*/ 	.word	0x00000000


	//----- nvinfo : EIATTR_REGCOUNT
	.align		4
.L_31:
        /*00b4*/ 	.byte	0x04, 0x2f
        /*00b6*/ 	.short	(.L_33 - .L_32)
	.align		4
.L_32:
        /*00b8*/ 	.word	index@(_Z18assembly_mass_P2P1PdS_PiiiyS_PyS_S1_)
        /*00bc*/ 	.word	0x000000a0


	//----- nvinfo : EIATTR_FRAME_SIZE
	.align		4
.L_33:
        /*00c0*/ 	.byte	0x04, 0x11
        /*00c2*/ 	.short	(.L_35 - .L_34)
	.align		4
.L_34:
        /*00c4*/ 	.word	index@(_Z18assembly_mass_P2P1PdS_PiiiyS_PyS_S1_)
        /*00c8*/ 	.word	0x00000000


	//----- nvinfo : EIATTR_MIN_STACK_SIZE
	.align		4
.L_35:
        /*00cc*/ 	.byte	0x04, 0x12
        /*00ce*/ 	.short	(.L_37 - .L_36)
	.align		4
.L_36:
        /*00d0*/ 	.word	index@(_Z18assembly_mass_P2P1PdS_PiiiyS_PyS_S1_)
        /*00d4*/ 	.word	0x00000000


	//----- nvinfo : EIATTR_MIN_STACK_SIZE
	.align		4
.L_37:
        /*00d8*/ 	.byte	0x04, 0x12
        /*00da*/ 	.short	(.L_39 - .L_38)
	.align		4
.L_38:
        /*00dc*/ 	.word	index@(_Z16assembly_mass_P1PdS_PiiiyS_Py)
        /*00e0*/ 	.word	0x00000000


	//----- nvinfo : EIATTR_MIN_STACK_SIZE
	.align		4
.L_39:
        /*00e4*/ 	.byte	0x04, 0x12
        /*00e6*/ 	.short	(.L_41 - .L_40)
	.align		4
.L_40:
        /*00e8*/ 	.word	index@(_Z16assembly_lapl_P1PdS_PiiiyS_Py)
        /*00ec*/ 	.word	0x00000000


	//----- nvinfo : EIATTR_MIN_STACK_SIZE
	.align		4
.L_41:
        /*00f0*/ 	.byte	0x04, 0x12
        /*00f2*/ 	.short	(.L_43 - .L_42)
	.align		4
.L_42:
        /*00f4*/ 	.word	index@(_Z12assembly_rhsPdS_PiS0_iS_iidddS_S_Py)
        /*00f8*/ 	.word	0x00000028


	//----- nvinfo : EIATTR_MIN_STACK_SIZE
	.align		4
.L_43:
        /*00fc*/ 	.byte	0x04, 0x12
        /*00fe*/ 	.short	(.L_45 - .L_44)
	.align		4
.L_44:
        /*0100*/ 	.word	index@(_Z16assembly_mass_P2PdS_PiiyS_Py)
        /*0104*/ 	.word	0x000000a8


	//----- nvinfo : EIATTR_MIN_STACK_SIZE
	.align		4
.L_45:
        /*0108*/ 	.byte	0x04, 0x12
        /*010a*/ 	.short	(.L_47 - .L_46)
	.align		4
.L_46:
        /*010c*/ 	.word	index@(_Z22assembly_mass_nlt_P2P1PdS_PiS0_iyS_S_S_S_S_S_PyS_S1_)
        /*0110*/ 	.word	0x00000b10


	//----- nvinfo : EIATTR_MIN_STACK_SIZE
	.align		4
.L_47:
        /*0114*/ 	.byte	0x04, 0x12
        /*0116*/ 	.short	(.L_49 - .L_48)
	.align		4
.L_48:
        /*0118*/ 	.word	index@(_Z22assembly_lapl_div_P2P1PdS_PiS0_iiyS_PyS_S_S1_)
        /*011c*/ 	.word	0x00000000
.L_49:


//--------------------- .nv.compat                --------------------------
	.section	.nv.compat,"",@"SHT_CUDA_COMPAT_INFO"
	.align	4
        /*0000*/ 	.byte	0x02, 0x09, 0x00, 0x00, 0x02, 0x02, 0x01, 0x00, 0x02, 0x05, 0x05, 0x00, 0x03, 0x07, 0x01, 0x01
        /*0010*/ 	.byte	0x02, 0x03, 0x00, 0x00, 0x02, 0x06, 0x01, 0x00, 0x04, 0x0b, 0x08, 0x00, 0x01, 0x00, 0x00, 0x00
        /*0020*/ 	.byte	0x00, 0x00, 0x00, 0x00


//--------------------- .nv.info._Z18assembly_mass_P2P1PdS_PiiiyS_PyS_S1_ --------------------------
	.section	.nv.info._Z18assembly_mass_P2P1PdS_PiiiyS_PyS_S1_,"",@"SHT_CUDA_INFO"
	.sectionflags	@""
	.align	4


	//----- nvinfo : EIATTR_CUDA_API_VERSION
	.align		4
        /*0000*/ 	.byte	0x04, 0x37
        /*0002*/ 	.short	(.L_51 - .L_50)
.L_50:
        /*0004*/ 	.word	0x00000082


	//----- nvinfo : EIATTR_KPARAM_INFO
	.align		4
.L_51:
        /*0008*/ 	.byte	0x04, 0x17
        /*000a*/ 	.short	(.L_53 - .L_52)
.L_52:
        /*000c*/ 	.word	0x00000000
        /*0010*/ 	.short	0x0009
        /*0012*/ 	.short	0x0040
        /*0014*/ 	.byte	0x00, 0xf5, 0x21, 0x00


	//----- nvinfo : EIATTR_KPARAM_INFO
	.align		4
.L_53:
        /*0018*/ 	.byte	0x04, 0x17
        /*001a*/ 	.short	(.L_55 - .L_54)
.L_54:
        /*001c*/ 	.word	0x00000000
        /*0020*/ 	.short	0x0008
        /*0022*/ 	.short	0x0038
        /*0024*/ 	.byte	0x00, 0xf5, 0x21, 0x00


	//----- nvinfo : EIATTR_KPARAM_INFO
	.align		4
.L_55:
        /*0028*/ 	.byte	0x04, 0x17
        /*002a*/ 	.short	(.L_57 - .L_56)
.L_56:
        /*002c*/ 	.word	0x00000000
        /*0030*/ 	.short	0x0007
        /*0032*/ 	.short	0x0030
        /*0034*/ 	.byte	0x00, 0xf5, 0x21, 0x00


	//----- nvinfo : EIATTR_KPARAM_INFO
	.align		4
.L_57:
        /*0038*/ 	.byte	0x04, 0x17
        /*003a*/ 	.short	(.L_59 - .L_58)
.L_58:
        /*003c*/ 	.word	0x00000000
        /*0040*/ 	.short	0x0006
        /*0042*/ 	.short	0x0028
        /*0044*/ 	.byte	0x00, 0xf5, 0x21, 0x00


	//----- nvinfo : EIATTR_KPARAM_INFO
	.align		4
.L_59:
        /*0048*/ 	.byte	0x04, 0x17
        /*004a*/ 	.short	(.L_61 - .L_60)
.L_60:
        /*004c*/ 	.word	0x00000000
        /*0050*/ 	.short	0x0005
        /*0052*/ 	.short	0x0020
        /*0054*/ 	.byte	0x00, 0xf0, 0x21, 0x00


	//----- nvinfo : EIATTR_KPARAM_INFO
	.align		4
.L_61:
        /*0058*/ 	.byte	0x04, 0x17
        /*005a*/ 	.short	(.L_63 - .L_62)
.L_62:
        /*005c*/ 	.word	0x00000000
        /*0060*/ 	.short	0x0004
        /*0062*/ 	.short	0x001c
        /*0064*/ 	.byte	0x00, 0xf0, 0x11, 0x00


	//----- nvinfo : EIATTR_KPARAM_INFO
	.align		4
.L_63:
        /*0068*/ 	.byte	0x04, 0x17
        /*006a*/ 	.short	(.L_65 - .L_64)
.L_64:
        /*006c*/ 	.word	0x00000000
        /*0070*/ 	.short	0x0003
        /*0072*/ 	.short	0x0018
        /*0074*/ 	.byte	0x00, 0xf0, 0x11, 0x00


	//----- nvinfo : EIATTR_KPARAM_INFO
	.align		4
.L_65:
        /*0078*/ 	.byte	0x04, 0x17
        /*007a*/ 	.short	(.L_67 - .L_66)
.L_66:
        /*007c*/ 	.word	0x00000000
        /*0080*/ 	.short	0x0002
        /*0082*/ 	.short	0x0010
        /*0084*/ 	.byte	0x00, 0xf5, 0x21, 0x00


	//----- nvinfo : EIATTR_KPARAM_INFO
	.align		4
.L_67:
        /*0088*/ 	.byte	0x04, 0x17
        /*008a*/ 	.short	(.L_69 - .L_68)
.L_68:
        /*008c*/ 	.word	0x00000000
        /*0090*/ 	.short	0x0001
        /*0092*/ 	.short	0x0008
        /*0094*/ 	.byte	0x00, 0xf5, 0x21, 0x00


	//----- nvinfo : EIATTR_KPARAM_INFO
	.align		4
.L_69:
        /*0098*/ 	.byte	0x04, 0x17
        /*009a*/ 	.short	(.L_71 - .L_70)
.L_70:
        /*009c*/ 	.word	0x00000000
        /*00a0*/ 	.short	0x0000
        /*00a2*/ 	.short	0x0000
        /*00a4*/ 	.byte	0x00, 0xf5, 0x21, 0x00


	//----- nvinfo : EIATTR_SPARSE_MMA_MASK
	.align		4
.L_71:
        /*00a8*/ 	.byte	0x03, 0x50
        /*00aa*/ 	.short	0x0000


	//----- nvinfo : EIATTR_MAXREG_COUNT
	.align		4
        /*00ac*/ 	.byte	0x03, 0x1b
        /*00ae*/ 	.short	0x00ff


	//----- nvinfo : EIATTR_NUM_BARRIERS
	.align		4
        /*00b0*/ 	.byte	0x02, 0x4c
        /*00b2*/ 	.byte	0x01
	.zero		1


	//----- nvinfo : EIATTR_MERCURY_ISA_VERSION
	.align		4
        /*00b4*/ 	.byte	0x03, 0x5f
        /*00b6*/ 	.short	0x0101


	//----- nvinfo : EIATTR_VRC_CTA_INIT_COUNT
	.align		4
        /*00b8*/ 	.byte	0x02, 0x4a
	.zero		1
	.zero		1


	//----- nvinfo : EIATTR_EXIT_INSTR_OFFSETS
	.align		4
        /*00bc*/ 	.byte	0x04, 0x1c
        /*00be*/ 	.short	(.L_73 - .L_72)


	//   ....[0]....
.L_72:
        /*00c0*/ 	.word	0x00000c40


	//   ....[1]....
        /*00c4*/ 	.word	0x00003600


	//----- nvinfo : EIATTR_CRS_STACK_SIZE
	.align		4
.L_73:
        /*00c8*/ 	.byte	0x04, 0x1e
        /*00ca*/ 	.short	(.L_75 - .L_74)
.L_74:
        /*00cc*/ 	.word	0x00000000


	//----- nvinfo : EIATTR_CBANK_PARAM_SIZE
	.align		4
.L_75:
        /*00d0*/ 	.byte	0x03, 0x19
        /*00d2*/ 	.short	0x0048


	//----- nvinfo : EIATTR_PARAM_CBANK
	.align		4
        /*00d4*/ 	.byte	0x04, 0x0a
        /*00d6*/ 	.short	(.L_77 - .L_76)
	.align		4
.L_76:
        /*00d8*/ 	.word	index@(.nv.constant0._Z18assembly_mass_P2P1PdS_PiiiyS_PyS_S1_)
        /*00dc*/ 	.short	0x0380
        /*00de*/ 	.short	0x0048


	//----- nvinfo : EIATTR_SW_WAR
	.align		4
.L_77:
        /*00e0*/ 	.byte	0x04, 0x36
        /*00e2*/ 	.short	(.L_79 - .L_78)
.L_78:
        /*00e4*/ 	.word	0x00000008
.L_79:


//--------------------- .nv.info._Z16assembly_mass_P1PdS_PiiiyS_Py --------------------------
	.section	.nv.info._Z16assembly_mass_P1PdS_PiiiyS_Py,"",@"SHT_CUDA_INFO"
	.sectionflags	@""
	.align	4


	//----- nvinfo : EIATTR_CUDA_API_VERSION
	.align		4
        /*0000*/ 	.byte	0x04, 0x37
        /*0002*/ 	.short	(.L_81 - .L_80)
.L_80:
        /*0004*/ 	.word	0x00000082


	//----- nvinfo : EIATTR_KPARAM_INFO
	.align		4
.L_81:
        /*0008*/ 	.byte	0x04, 0x17
        /*000a*/ 	.short	(.L_83 - .L_82)
.L_82:
        /*000c*/ 	.word	0x00000000
        /*0010*/ 	.short	0x0007
        /*0012*/ 	.short	0x0030
        /*0014*/ 	.byte	0x00, 0xf5, 0x21, 0x00


	//----- nvinfo : EIATTR_KPARAM_INFO
	.align		4
.L_83:
        /*0018*/ 	.byte	0x04, 0x17
        /*001a*/ 	.short	(.L_85 - .L_84)
.L_84:
        /*001c*/ 	.word	0x00000000
        /*0020*/ 	.short	0x0006
        /*0022*/ 	.short	0x0028
        /*0024*/ 	.byte	0x00, 0xf5, 0x21, 0x00


	//----- nvinfo : EIATTR_KPARAM_INFO
	.align		4
.L_85:
        /*0028*/ 	.byte	0x04, 0x17
        /*002a*/ 	.short	(.L_87 - .L_86)
.L_86:
        /*002c*/ 	.word	0x00000000
        /*0030*/ 	.short	0x0005
        /*0032*/ 	.short	0x0020
        /*0034*/ 	.byte	0x00, 0xf0, 0x21, 0x00


	//----- nvinfo : EIATTR_KPARAM_INFO
	.align		4
.L_87:
        /*0038*/ 	.byte	0x04, 0x17
        /*003a*/ 	.short	(.L_89 - .L_88)
.L_88:
        /*003c*/ 	.word	0x00000000
        /*0040*/ 	.short	0x0004
        /*0042*/ 	.short	0x001c
        /*0044*/ 	.byte	0x00, 0xf0, 0x11, 0x00


	//----- nvinfo : EIATTR_KPARAM_INFO
	.align		4
.L_89:
        /*0048*/ 	.byte	0x04, 0x17
        /*004a*/ 	.short	(.L_91 - .L_90)
.L_90:
        /*004c*/ 	.word	0x00000000
        /*0050*/ 	.short	0x0003
        /*0052*/ 	.short	0x0018
        /*0054*/ 	.byte	0x00, 0xf0, 0x11, 0x00


	//----- nvinfo : EIATTR_KPARAM_INFO
	.align		4
.L_91:
        /*0058*/ 	.byte	0x04, 0x17
        /*005a*/ 	.short	(.L_93 - .L_92)
.L_92:
        /*005c*/ 	.word	0x00000000
        /*0060*/ 	.short	0x0002
        /*0062*/ 	.short	0x0010
        /*0064*/ 	.byte	0x00, 0xf5, 0x21, 0x00


	//----- nvinfo : EIATTR_KPARAM_INFO
	.align		4
.L_93:
        /*0068*/ 	.byte	0x04, 0x17
        /*006a*/ 	.short	(.L_95 - .L_94)
.L_94:
        /*006c*/ 	.word	0x00000000
        /*0070*/ 	.short	0x0001
        /*0072*/ 	.short	0x0008
        /*0074*/ 	.byte	0x00, 0xf5, 0x21, 0x00


	//----- nvinfo : EIATTR_KPARAM_INFO
	.align		4
.L_95:
        /*0078*/ 	.byte	0x04, 0x17
        /*007a*/ 	.short	(.L_97 - .L_96)
.L_96:
        /*007c*/ 	.word	0x00000000
        /*0080*/ 	.short	0x0000
        /*0082*/ 	.short	0x0000
        /*0084*/ 	.byte	0x00, 0xf5, 0x21, 0x00


	//----- nvinfo : EIATTR_SPARSE_MMA_MASK
	.align		4
.L_97:
        /*0088*/ 	.byte	0x03, 0x50
        /*008a*/ 	.short	0x0000


	//----- nvinfo : EIATTR_MAXREG_COUNT
	.align		4
        /*008c*/ 	.byte	0x03, 0x1b
        /*008e*/ 	.short	0x00ff


	//----- nvinfo : EIATTR_NUM_BARRIERS
	.align		4
        /*0090*/ 	.byte	0x02, 0x4c
        /*0092*/ 	.byte	0x01
	.zero		1


	//----- nvinfo : EIATTR_MERCURY_ISA_VERSION
	.align		4
        /*0094*/ 	.byte	0x03, 0x5f
        /*0096*/ 	.short	0x0101


	//----- nvinfo : EIATTR_VRC_CTA_INIT_COUNT
	.align		4
        /*0098*/ 	.byte	0x02, 0x4a
	.zero		1
	.zero		1


	//----- nvinfo : EIATTR_EXIT_INSTR_OFFSETS
	.align		4
        /*009c*/ 	.byte	0x04, 0x1c
        /*009e*/ 	.short	(.L_99 - .L_98)


	//   ....[0]....
.L_98:
        /*00a0*/ 	.word	0x00000330


	//   ....[1]....
        /*00a4*/ 	.word	0x00000c30


	//----- nvinfo : EIATTR_CRS_STACK_SIZE
	.align		4
.L_99:
        /*00a8*/ 	.byte	0x04, 0x1e
        /*00aa*/ 	.short	(.L_101 - .L_100)
.L_100:
        /*00ac*/ 	.word	0x00000000


	//----- nvinfo : EIATTR_CBANK_PARAM_SIZE
	.align		4
.L_101:
        /*00b0*/ 	.byte	0x03, 0x19
        /*00b2*/ 	.short	0x0038


	//----- nvinfo : EIATTR_PARAM_CBANK
	.align		4
        /*00b4*/ 	.byte	0x04, 0x0a
        /*00b6*/ 	.short	(.L_103 - .L_102)
	.align		4
.L_102:
        /*00b8*/ 	.word	index@(.nv.constant0._Z16assembly_mass_P1PdS_PiiiyS_Py)
        /*00bc*/ 	.short	0x0380
        /*00be*/ 	.short	0x0038


	//----- nvinfo : EIATTR_SW_WAR
	.align		4
.L_103:
        /*00c0*/ 	.byte	0x04, 0x36
        /*00c2*/ 	.short	(.L_105 - .L_104)
.L_104:
        /*00c4*/ 	.word	0x00000008
.L_105:


//--------------------- .nv.info._Z16assembly_lapl_P1PdS_PiiiyS_Py --------------------------
	.section	.nv.info._Z16assembly_lapl_P1PdS_PiiiyS_Py,"",@"SHT_CUDA_INFO"
	.sectionflags	@""
	.align	4


	//----- nvinfo : EIATTR_CUDA_API_VERSION
	.align		4
        /*0000*/ 	.byte	0x04, 0x37
        /*0002*/ 	.short	(.L_107 - .L_106)
.L_106:
        /*0004*/ 	.word	0x00000082


	//----- nvinfo : EIATTR_KPARAM_INFO
	.align		4
.L_107:
        /*0008*/ 	.byte	0x04, 0x17
        /*000a*/ 	.short	(.L_109 - .L_108)
.L_108:
        /*000c*/ 	.word	0x00000000
        /*0010*/ 	.short	0x0007
        /*0012*/ 	.short	0x0030
        /*0014*/ 	.byte	0x00, 0xf5, 0x21, 0x00


	//----- nvinfo : EIATTR_KPARAM_INFO
	.align		4
.L_109:
        /*0018*/ 	.byte	0x04, 0x17
        /*001a*/ 	.short	(.L_111 - .L_110)
.L_110:
        /*001c*/ 	.word	0x00000000
        /*0020*/ 	.short	0x0006
        /*0022*/ 	.short	0x0028
        /*0024*/ 	.byte	0x00, 0xf5, 0x21, 0x00


	//----- nvinfo : EIATTR_KPARAM_INFO
	.align		4
.L_111:
        /*0028*/ 	.byte	0x04, 0x17
        /*002a*/ 	.short	(.L_113 - .L_112)
.L_112:
        /*002c*/ 	.word	0x00000000
        /*0030*/ 	.short	0x0005
        /*0032*/ 	.short	0x0020
        /*0034*/ 	.byte	0x00, 0xf0, 0x21, 0x00


	//----- nvinfo : EIATTR_KPARAM_INFO
	.align		4
.L_113:
        /*0038*/ 	.byte	0x04, 0x17
        /*003a*/ 	.short	(.L_115 - .L_114)
.L_114:
        /*003c*/ 	.word	0x00000000
        /*0040*/ 	.short	0x0004
        /*0042*/ 	.short	0x001c
        /*0044*/ 	.byte	0x00, 0xf0, 0x11, 0x00


	//----- nvinfo : EIATTR_KPARAM_INFO
	.align		4
.L_115:
        /*0048*/ 	.byte	0x04, 0x17
        /*004a*/ 	.short	(.L_117 - .L_116)
.L_116:
        /*004c*/ 	.word	0x00000000
        /*0050*/ 	.short	0x0003
        /*0052*/ 	.short	0x0018
        /*0054*/ 	.byte	0x00, 0xf0, 0x11, 0x00


	//----- nvinfo : EIATTR_KPARAM_INFO
	.align		4
.L_117:
        /*0058*/ 	.byte	0x04, 0x17
        /*005a*/ 	.short	(.L_119 - .L_118)
.L_118:
        /*005c*/ 	.word	0x00000000
        /*0060*/ 	.short	0x0002
        /*0062*/ 	.short	0x0010
        /*0064*/ 	.byte	0x00, 0xf5, 0x21, 0x00


	//----- nvinfo : EIATTR_KPARAM_INFO
	.align		4
.L_119:
        /*0068*/ 	.byte	0x04, 0x17
        /*006a*/ 	.short	(.L_121 - .L_120)
.L_120:
        /*006c*/ 	.word	0x00000000
        /*0070*/ 	.short	0x0001
        /*0072*/ 	.short	0x0008
        /*0074*/ 	.byte	0x00, 0xf5, 0x21, 0x00


	//----- nvinfo : EIATTR_KPARAM_INFO
	.align		4
.L_121:
        /*0078*/ 	.byte	0x04, 0x17
        /*007a*/ 	.short	(.L_123 - .L_122)
.L_122:
        /*007c*/ 	.word	0x00000000
        /*0080*/ 	.short	0x0000
        /*0082*/ 	.short	0x0000
        /*0084*/ 	.byte	0x00, 0xf5, 0x21, 0x00


	//----- nvinfo : EIATTR_SPARSE_MMA_MASK
	.align		4
.L_123:
        /*0088*/ 	.byte	0x03, 0x50
        /*008a*/ 	.short	0x0000


	//----- nvinfo : EIATTR_MAXREG_COUNT
	.align		4
        /*008c*/ 	.byte	0x03, 0x1b
        /*008e*/ 	.short	0x00ff


	//----- nvinfo : EIATTR_NUM_BARRIERS
	.align		4
        /*0090*/ 	.byte	0x02, 0x4c
        /*0092*/ 	.byte	0x01
	.zero		1


	//----- nvinfo : EIATTR_MERCURY_ISA_VERSION
	.align		4
        /*0094*/ 	.byte	0x03, 0x5f
        /*0096*/ 	.short	0x0101


	//----- nvinfo : EIATTR_VRC_CTA_INIT_COUNT
	.align		4
        /*0098*/ 	.byte	0x02, 0x4a
	.zero		1
	.zero		1


	//----- nvinfo : EIATTR_EXIT_INSTR_OFFSETS
	.align		4
        /*009c*/ 	.byte	0x04, 0x1c
        /*009e*/ 	.short	(.L_125 - .L_124)


	//   ....[0]....
.L_124:
        /*00a0*/ 	.word	0x00000420


	//   ....[1]....
        /*00a4*/ 	.word	0x00001370


	//----- nvinfo : EIATTR_CRS_STACK_SIZE
	.align		4
.L_125:
        /*00a8*/ 	.byte	0x04, 0x1e
        /*00aa*/ 	.short	(.L_127 - .L_126)
.L_126:
        /*00ac*/ 	.word	0x00000000


	//----- nvinfo : EIATTR_CBANK_PARAM_SIZE
	.align		4
.L_127:
        /*00b0*/ 	.byte	0x03, 0x19
        /*00b2*/ 	.short	0x0038


	//----- nvinfo : EIATTR_PARAM_CBANK
	.align		4
        /*00b4*/ 	.byte	0x04, 0x0a
        /*00b6*/ 	.short	(.L_129 - .L_128)
	.align		4
.L_128:
        /*00b8*/ 	.word	index@(.nv.constant0._Z16assembly_lapl_P1PdS_PiiiyS_Py)
        /*00bc*/ 	.short	0x0380
        /*00be*/ 	.short	0x0038


	//----- nvinfo : EIATTR_SW_WAR
	.align		4
.L_129:
        /*00c0*/ 	.byte	0x04, 0x36
        /*00c2*/ 	.short	(.L_131 - .L_130)
.L_130:
        /*00c4*/ 	.word	0x00000008
.L_131:


//--------------------- .nv.info._Z12assembly_rhsPdS_PiS0_iS_iidddS_S_Py --------------------------
	.section	.nv.info._Z12assembly_rhsPdS_PiS0_iS_iidddS_S_Py,"",@"SHT_CUDA_INFO"
	.sectionflags	@""
	.align	4


	//----- nvinfo : EIATTR_CUDA_API_VERSION
	.align		4
        /*0000*/ 	.byte	0x04, 0x37
        /*0002*/ 	.short	(.L_133 - .L_132)
.L_132:
        /*0004*/ 	.word	0x00000082


	//----- nvinfo : EIATTR_KPARAM_INFO
	.align		4
.L_133:
        /*0008*/ 	.byte	0x04, 0x17
        /*000a*/ 	.short	(.L_135 - .L_134)
.L_134:
        /*000c*/ 	.word	0x00000000
        /*0010*/ 	.short	0x000d
        /*0012*/ 	.short	0x0060
        /*0014*/ 	.byte	0x00, 0xf5, 0x21, 0x00


	//----- nvinfo : EIATTR_KPARAM_INFO
	.align		4
.L_135:
        /*0018*/ 	.byte	0x04, 0x17
        /*001a*/ 	.short	(.L_137 - .L_136)
.L_136:
        /*001c*/ 	.word	0x00000000
        /*0020*/ 	.short	0x000c
        /*0022*/ 	.short	0x0058
        /*0024*/ 	.byte	0x00, 0xf5, 0x21, 0x00


	//----- nvinfo : EIATTR_KPARAM_INFO
	.align		4
.L_137:
        /*0028*/ 	.byte	0x04, 0x17
        /*002a*/ 	.short	(.L_139 - .L_138)
.L_138:
        /*002c*/ 	.word	0x00000000
        /*0030*/ 	.short	0x000b
        /*0032*/ 	.short	0x0050
        /*0034*/ 	.byte	0x00, 0xf5, 0x21, 0x00


	//----- nvinfo : EIATTR_KPARAM_INFO
	.align		4
.L_139:
        /*0038*/ 	.byte	0x04, 0x17
        /*003a*/ 	.short	(.L_141 - .L_140)
.L_140:
        /*003c*/ 	.word	0x00000000
        /*0040*/ 	.short	0x000a
        /*0042*/ 	.short	0x0048
        /*0044*/ 	.byte	0x00, 0xf0, 0x21, 0x00


	//----- nvinfo : EIATTR_KPARAM_INFO
	.align		4
.L_141:
        /*0048*/ 	.byte	0x04, 0x17
        /*004a*/ 	.short	(.L_143 - .L_142)
.L_142:
        /*004c*/ 	.word	0x00000000
        /*0050*/ 	.short	0x0009
        /*0052*/ 	.short	0x0040
        /*0054*/ 	.byte	0x00, 0xf0, 0x21, 0x00


	//----- nvinfo : EIATTR_KPARAM_INFO
	.align		4
.L_143:
        /*0058*/ 	.byte	0x04, 0x17
        /*005a*/ 	.short	(.L_145 - .L_144)
.L_144:
        /*005c*/ 	.word	0x00000000
        /*0060*/ 	.short	0x0008
        /*0062*/ 	.short	0x0038
        /*0064*/ 	.byte	0x00, 0xf0, 0x21, 0x00


	//----- nvinfo : EIATTR_KPARAM_INFO
	.align		4
.L_145:
        /*0068*/ 	.byte	0x04, 0x17
        /*006a*/ 	.short	(.L_147 - .L_146)
.L_146:
        /*006c*/ 	.word	0x00000000
        /*0070*/ 	.short	0x0007
        /*0072*/ 	.short	0x0034
        /*0074*/ 	.byte	0x00, 0xf0, 0x11, 0x00


	//----- nvinfo : EIATTR_KPARAM_INFO
	.align		4
.L_147:
        /*0078*/ 	.byte	0x04, 0x17
        /*007a*/ 	.short	(.L_149 - .L_148)
.L_148:
        /*007c*/ 	.word	0x00000000
        /*0080*/ 	.short	0x0006
        /*0082*/ 	.short	0x0030
        /*0084*/ 	.byte	0x00, 0xf0, 0x11, 0x00


	//----- nvinfo : EIATTR_KPARAM_INFO
	.align		4
.L_149:
        /*0088*/ 	.byte	0x04, 0x17
        /*008a*/ 	.short	(.L_151 - .L_150)
.L_150:
        /*008c*/ 	.word	0x00000000
        /*0090*/ 	.short	0x0005
        /*0092*/ 	.short	0x0028
        /*0094*/ 	.byte	0x00, 0xf5, 0x21, 0x00


	//----- nvinfo : EIATTR_KPARAM_INFO
	.align		4
.L_151:
        /*0098*/ 	.byte	0x04, 0x17
        /*009a*/ 	.short	(.L_153 - .L_152)
.L_152:
        /*009c*/ 	.word	0x00000000
        /*00a0*/ 	.short	0x0004
        /*00a2*/ 	.short	0x0020
        /*00a4*/ 	.byte	0x00, 0xf0, 0x11, 0x00


	//----- nvinfo : EIATTR_KPARAM_INFO
	.align		4
.L_153:
        /*00a8*/ 	.byte	0x04, 0x17
        /*00aa*/ 	.short	(.L_155 - .L_154)
.L_154:
        /*00ac*/ 	.word	0x00000000
        /*00b0*/ 	.short	0x0003
        /*00b2*/ 	.short	0x0018
        /*00b4*/ 	.byte	0x00, 0xf5, 0x21, 0x00


	//----- nvinfo : EIATTR_KPARAM_INFO
	.align		4
.L_155:
        /*00b8*/ 	.byte	0x04, 0x17
        /*00ba*/ 	.short	(.L_157 - .L_156)
.L_156:
        /*00bc*/ 	.word	0x00000000
        /*00c0*/ 	.short	0x0002
        /*00c2*/ 	.short	0x0010
        /*00c4*/ 	.byte	0x00, 0xf5, 0x21, 0x00


	//----- nvinfo : EIATTR_KPARAM_INFO
	.align		4
.L_157:
        /*00c8*/ 	.byte	0x04, 0x17
        /*00ca*/ 	.short	(.L_159 - .L_158)
.L_158:
        /*00cc*/ 	.word	0x00000000
        /*00d0*/ 	.short	0x0001
        /*00d2*/ 	.short	0x0008
        /*00d4*/ 	.byte	0x00, 0xf5, 0x21, 0x00


	//----- nvinfo : EIATTR_KPARAM_INFO
	.align		4
.L_159:
        /*00d8*/ 	.byte	0x04, 0x17
        /*00da*/ 	.short	(.L_161 - .L_160)
.L_160:
        /*00dc*/ 	.word	0x00000000
        /*00e0*/ 	.short	0x0000
        /*00e2*/ 	.short	0x0000
        /*00e4*/ 	.byte	0x00, 0xf5, 0x21, 0x00


	//----- nvinfo : EIATTR_SPARSE_MMA_MASK
	.align		4
.L_161:
        /*00e8*/ 	.byte	0x03, 0x50
        /*00ea*/ 	.short	0x0000


	//----- nvinfo : EIATTR_MAXREG_COUNT
	.align		4
        /*00ec*/ 	.byte	0x03, 0x1b
        /*00ee*/ 	.short	0x00ff


	//----- nvinfo : EIATTR_NUM_BARRIERS
	.align		4
        /*00f0*/ 	.byte	0x02, 0x4c
        /*00f2*/ 	.byte	0x01
	.zero		1


	//----- nvinfo : EIATTR_MERCURY_ISA_VERSION
	.align		4
        /*00f4*/ 	.byte	0x03, 0x5f
        /*00f6*/ 	.short	0x0101


	//----- nvinfo : EIATTR_VRC_CTA_INIT_COUNT
	.align		4
        /*00f8*/ 	.byte	0x02, 0x4a
	.zero		1
	.zero		1


	//----- nvinfo : EIATTR_EXIT_INSTR_OFFSETS
	.align		4
        /*00fc*/ 	.byte	0x04, 0x1c
        /*00fe*/ 	.short	(.L_163 - .L_162)


	//   ....[0]....
.L_162:
        /*0100*/ 	.word	0x000054b0


	//----- nvinfo : EIATTR_CRS_STACK_SIZE
	.align		4
.L_163:
        /*0104*/ 	.byte	0x04, 0x1e
        /*0106*/ 	.short	(.L_165 - .L_164)
.L_164:
        /*0108*/ 	.word	0x00000000


	//----- nvinfo : EIATTR_CBANK_PARAM_SIZE
	.align		4
.L_165:
        /*010c*/ 	.byte	0x03, 0x19
        /*010e*/ 	.short	0x0068


	//----- nvinfo : EIATTR_PARAM_CBANK
	.align		4
        /*0110*/ 	.byte	0x04, 0x0a
        /*0112*/ 	.short	(.L_167 - .L_166)
	.align		4
.L_166:
        /*0114*/ 	.word	index@(.nv.constant0._Z12assembly_rhsPdS_PiS0_iS_iidddS_S_Py)
        /*0118*/ 	.short	0x0380
        /*011a*/ 	.short	0x0068


	//----- nvinfo : EIATTR_SW_WAR
	.align		4
.L_167:
        /*011c*/ 	.byte	0x04, 0x36
        /*011e*/ 	.short	(.L_169 - .L_168)
.L_168:
        /*0120*/ 	.word	0x00000008
.L_169:


//--------------------- .nv.info._Z16assembly_mass_P2PdS_PiiyS_Py --------------------------
	.section	.nv.info._Z16assembly_mass_P2PdS_PiiyS_Py,"",@"SHT_CUDA_INFO"
	.sectionflags	@""
	.align	4


	//----- nvinfo : EIATTR_CUDA_API_VERSION
	.align		4
        /*0000*/ 	.byte	0x04, 0x37
        /*0002*/ 	.short	(.L_171 - .L_170)
.L_170:
        /*0004*/ 	.word	0x00000082


	//----- nvinfo : EIATTR_KPARAM_INFO
	.align		4
.L_171:
        /*0008*/ 	.byte	0x04, 0x17
        /*000a*/ 	.short	(.L_173 - .L_172)
.L_172:
        /*000c*/ 	.word	0x00000000
        /*0010*/ 	.short	0x0006
        /*0012*/ 	.short	0x0030
        /*0014*/ 	.byte	0x00, 0xf5, 0x21, 0x00


	//----- nvinfo : EIATTR_KPARAM_INFO
	.align		4
.L_173:
        /*0018*/ 	.byte	0x04, 0x17
        /*001a*/ 	.short	(.L_175 - .L_174)
.L_174:
        /*001c*/ 	.word	0x00000000
        /*0020*/ 	.short	0x0005
        /*0022*/ 	.short	0x0028
        /*0024*/ 	.byte	0x00, 0xf5, 0x21, 0x00


	//----- nvinfo : EIATTR_KPARAM_INFO
	.align		4
.L_175:
        /*0028*/ 	.byte	0x04, 0x17
        /*002a*/ 	.short	(.L_177 - .L_176)
.L_176:
        /*002c*/ 	.word	0x00000000
        /*0030*/ 	.short	0x0004
        /*0032*/ 	.short	0x0020
        /*0034*/ 	.byte	0x00, 0xf0, 0x21, 0x00


	//----- nvinfo : EIATTR_KPARAM_INFO
	.align		4
.L_177:
        /*0038*/ 	.byte	0x04, 0x17
        /*003a*/ 	.short	(.L_179 - .L_178)
.L_178:
        /*003c*/ 	.word	0x00000000
        /*0040*/ 	.short	0x0003
        /*0042*/ 	.short	0x0018
        /*0044*/ 	.byte	0x00, 0xf0, 0x11, 0x00


	//----- nvinfo : EIATTR_KPARAM_INFO
	.align		4
.L_179:
        /*0048*/ 	.byte	0x04, 0x17
        /*004a*/ 	.short	(.L_181 - .L_180)
.L_180:
        /*004c*/ 	.word	0x00000000
        /*0050*/ 	.short	0x0002
        /*0052*/ 	.short	0x0010
        /*0054*/ 	.byte	0x00, 0xf5, 0x21, 0x00


	//----- nvinfo : EIATTR_KPARAM_INFO
	.align		4
.L_181:
        /*0058*/ 	.byte	0x04, 0x17
        /*005a*/ 	.short	(.L_183 - .L_182)
.L_182:
        /*005c*/ 	.word	0x00000000
        /*0060*/ 	.short	0x0001
        /*0062*/ 	.short	0x0008
        /*0064*/ 	.byte	0x00, 0xf5, 0x21, 0x00


	//----- nvinfo : EIATTR_KPARAM_INFO
	.align		4
.L_183:
        /*0068*/ 	.byte	0x04, 0x17
        /*006a*/ 	.short	(.L_185 - .L_184)
.L_184:
        /*006c*/ 	.word	0x00000000
        /*0070*/ 	.short	0x0000
        /*0072*/ 	.short	0x0000
        /*0074*/ 	.byte	0x00, 0xf5, 0x21, 0x00


	//----- nvinfo : EIATTR_SPARSE_MMA_MASK
	.align		4
.L_185:
        /*0078*/ 	.byte	0x03, 0x50
        /*007a*/ 	.short	0x0000


	//----- nvinfo : EIATTR_MAXREG_COUNT
	.align		4
        /*007c*/ 	.byte	0x03, 0x1b
        /*007e*/ 	.short	0x00ff


	//----- nvinfo : EIATTR_NUM_BARRIERS
	.align		4
        /*0080*/ 	.byte	0x02, 0x4c
        /*0082*/ 	.byte	0x01
	.zero		1


	//----- nvinfo : EIATTR_MERCURY_ISA_VERSION
	.align		4
        /*0084*/ 	.byte	0x03, 0x5f
        /*0086*/ 	.short	0x0101


	//----- nvinfo : EIATTR_VRC_CTA_INIT_COUNT
	.align		4
        /*0088*/ 	.byte	0x02, 0x4a
	.zero		1
	.zero		1


	//----- nvinfo : EIATTR_EXIT_INSTR_OFFSETS
	.align		4
        /*008c*/ 	.byte	0x04, 0x1c
        /*008e*/ 	.short	(.L_187 - .L_186)


	//   ....[0]....
.L_186:
        /*0090*/ 	.word	0x00000c50


	//   ....[1]....
        /*0094*/ 	.word	0x00003670


	//----- nvinfo : EIATTR_CRS_STACK_SIZE
	.align		4
.L_187:
        /*0098*/ 	.byte	0x04, 0x1e
        /*009a*/ 	.short	(.L_189 - .L_188)
.L_188:
        /*009c*/ 	.word	0x00000000


	//----- nvinfo : EIATTR_CBANK_PARAM_SIZE
	.align		4
.L_189:
        /*00a0*/ 	.byte	0x03, 0x19
        /*00a2*/ 	.short	0x0038


	//----- nvinfo : EIATTR_PARAM_CBANK
	.align		4
        /*00a4*/ 	.byte	0x04, 0x0a
        /*00a6*/ 	.short	(.L_191 - .L_190)
	.align		4
.L_190:
        /*00a8*/ 	.word	index@(.nv.constant0._Z16assembly_mass_P2PdS_PiiyS_Py)
        /*00ac*/ 	.short	0x0380
        /*00ae*/ 	.short	0x0038


	//----- nvinfo : EIATTR_SW_WAR
	.align		4
.L_191:
        /*00b0*/ 	.byte	0x04, 0x36
        /*00b2*/ 	.short	(.L_193 - .L_192)
.L_192:
        /*00b4*/ 	.word	0x00000008
.L_193:


//--------------------- .nv.info._Z22assembly_mass_nlt_P2P1PdS_PiS0_iyS_S_S_S_S_S_PyS_S1_ --------------------------
	.section	.nv.info._Z22assembly_mass_nlt_P2P1PdS_PiS0_iyS_S_S_S_S_S_PyS_S1_,"",@"SHT_CUDA_INFO"
	.sectionflags	@""
	.align	4


	//----- nvinfo : EIATTR_CUDA_API_VERSION
	.align		4
        /*0000*/ 	.byte	0x04, 0x37
        /*0002*/ 	.short	(.L_195 - .L_194)
.L_194:
        /*0004*/ 	.word	0x00000082


	//----- nvinfo : EIATTR_KPARAM_INFO
	.align		4
.L_195:
        /*0008*/ 	.byte	0x04, 0x17
        /*000a*/ 	.short	(.L_197 - .L_196)
.L_196:
        /*000c*/ 	.word	0x00000000
        /*0010*/ 	.short	0x000e
        /*0012*/ 	.short	0x0070
        /*0014*/ 	.byte	0x00, 0xf5, 0x21, 0x00


	//----- nvinfo : EIATTR_KPARAM_INFO
	.align		4
.L_197:
        /*0018*/ 	.byte	0x04, 0x17
        /*001a*/ 	.short	(.L_199 - .L_198)
.L_198:
        /*001c*/ 	.word	0x00000000
        /*0020*/ 	.short	0x000d
        /*0022*/ 	.short	0x0068
        /*0024*/ 	.byte	0x00, 0xf5, 0x21, 0x00


	//----- nvinfo : EIATTR_KPARAM_INFO
	.align		4
.L_199:
        /*0028*/ 	.byte	0x04, 0x17
        /*002a*/ 	.short	(.L_201 - .L_200)
.L_200:
        /*002c*/ 	.word	0x00000000
        /*0030*/ 	.short	0x000c
        /*0032*/ 	.short	0x0060
        /*0034*/ 	.byte	0x00, 0xf5, 0x21, 0x00


	//----- nvinfo : EIATTR_KPARAM_INFO
	.align		4
.L_201:
        /*0038*/ 	.byte	0x04, 0x17
        /*003a*/ 	.short	(.L_203 - .L_202)
.L_202:
        /*003c*/ 	.word	0x00000000
        /*0040*/ 	.short	0x000b
        /*0042*/ 	.short	0x0058
        /*0044*/ 	.byte	0x00, 0xf5, 0x21, 0x00


	//----- nvinfo : EIATTR_KPARAM_INFO
	.align		4
.L_203:
        /*0048*/ 	.byte	0x04, 0x17
        /*004a*/ 	.short	(.L_205 - .L_204)
.L_204:
        /*004c*/ 	.word	0x00000000
        /*0050*/ 	.short	0x000a
        /*0052*/ 	.short	0x0050
        /*0054*/ 	.byte	0x00, 0xf5, 0x21, 0x00


	//----- nvinfo : EIATTR_KPARAM_INFO
	.align		4
.L_205:
        /*0058*/ 	.byte	0x04, 0x17
        /*005a*/ 	.short	(.L_207 - .L_206)
.L_206:
        /*005c*/ 	.word	0x00000000
        /*0060*/ 	.short	0x0009
        /*0062*/ 	.short	0x0048
        /*0064*/ 	.byte	0x00, 0xf5, 0x21, 0x00


	//----- nvinfo : EIATTR_KPARAM_INFO
	.align		4
.L_207:
        /*0068*/ 	.byte	0x04, 0x17
        /*006a*/ 	.short	(.L_209 - .L_208)
.L_208:
        /*006c*/ 	.word	0x00000000
        /*0070*/ 	.short	0x0008
        /*0072*/ 	.short	0x0040
        /*0074*/ 	.byte	0x00, 0xf5, 0x21, 0x00


	//----- nvinfo : EIATTR_KPARAM_INFO
	.align		4
.L_209:
        /*0078*/ 	.byte	0x04, 0x17
        /*007a*/ 	.short	(.L_211 - .L_210)
.L_210:
        /*007c*/ 	.word	0x00000000
        /*0080*/ 	.short	0x0007
        /*0082*/ 	.short	0x0038
        /*0084*/ 	.byte	0x00, 0xf5, 0x21, 0x00


	//----- nvinfo : EIATTR_KPARAM_INFO
	.align		4
.L_211:
        /*0088*/ 	.byte	0x04, 0x17
        /*008a*/ 	.short	(.L_213 - .L_212)
.L_212:
        /*008c*/ 	.word	0x00000000
        /*0090*/ 	.short	0x0006
        /*0092*/ 	.short	0x0030
        /*0094*/ 	.byte	0x00, 0xf5, 0x21, 0x00


	//----- nvinfo : EIATTR_KPARAM_INFO
	.align		4
.L_213:
        /*0098*/ 	.byte	0x04, 0x17
        /*009a*/ 	.short	(.L_215 - .L_214)
.L_214:
        /*009c*/ 	.word	0x00000000
        /*00a0*/ 	.short	0x0005
        /*00a2*/ 	.short	0x0028
        /*00a4*/ 	.byte	0x00, 0xf0, 0x21, 0x00


	//----- nvinfo : EIATTR_KPARAM_INFO
	.align		4
.L_215:
        /*00a8*/ 	.byte	0x04, 0x17
        /*00aa*/ 	.short	(.L_217 - .L_216)
.L_216:
        /*00ac*/ 	.word	0x00000000
        /*00b0*/ 	.short	0x0004
        /*00b2*/ 	.short	0x0020
        /*00b4*/ 	.byte	0x00, 0xf0, 0x11, 0x00


	//----- nvinfo : EIATTR_KPARAM_INFO
	.align		4
.L_217:
        /*00b8*/ 	.byte	0x04, 0x17
        /*00ba*/ 	.short	(.L_219 - .L_218)
.L_218:
        /*00bc*/ 	.word	0x00000000
        /*00c0*/ 	.short	0x0003
        /*00c2*/ 	.short	0x0018
        /*00c4*/ 	.byte	0x00, 0xf5, 0x21, 0x00


	//----- nvinfo : EIATTR_KPARAM_INFO
	.align		4
.L_219:
        /*00c8*/ 	.byte	0x04, 0x17
        /*00ca*/ 	.short	(.L_221 - .L_220)
.L_220:
        /*00cc*/ 	.word	0x00000000
        /*00d0*/ 	.short	0x0002
        /*00d2*/ 	.short	0x0010
        /*00d4*/ 	.byte	0x00, 0xf5, 0x21, 0x00


	//----- nvinfo : EIATTR_KPARAM_INFO
	.align		4
.L_221:
        /*00d8*/ 	.byte	0x04, 0x17
        /*00da*/ 	.short	(.L_223 - .L_222)
.L_222:
        /*00dc*/ 	.word	0x00000000
        /*00e0*/ 	.short	0x0001
        /*00e2*/ 	.short	0x0008
        /*00e4*/ 	.byte	0x00, 0xf5, 0x21, 0x00


	//----- nvinfo : EIATTR_KPARAM_INFO
	.align		4
.L_223:
        /*00e8*/ 	.byte	0x04, 0x17
        /*00ea*/ 	.short	(.L_225 - .L_224)
.L_224:
        /*00ec*/ 	.word	0x00000000
        /*00f0*/ 	.short	0x0000
        /*00f2*/ 	.short	0x0000
        /*00f4*/ 	.byte	0x00, 0xf5, 0x21, 0x00


	//----- nvinfo : EIATTR_SPARSE_MMA_MASK
	.align		4
.L_225:
        /*00f8*/ 	.byte	0x03, 0x50
        /*00fa*/ 	.short	0x0000


	//----- nvinfo : EIATTR_MAXREG_COUNT
	.align		4
        /*00fc*/ 	.byte	0x03, 0x1b
        /*00fe*/ 	.short	0x00ff


	//----- nvinfo : EIATTR_NUM_BARRIERS
	.align		4
        /*0100*/ 	.byte	0x02, 0x4c
        /*0102*/ 	.byte	0x01
	.zero		1


	//----- nvinfo : EIATTR_ANNOTATIONS
	.align		4
        /*0104*/ 	.byte	0x04, 0x55
        /*0106*/ 	.short	(.L_227 - .L_226)


	//   ....[0]....
.L_226:
        /*0108*/ 	.word	0x00000001
        /*010c*/ 	.byte	0x70, 0x36, 0x00, 0x00, 0x01, 0x00, 0x00, 0x00, 0x90, 0x36, 0x00, 0x00, 0x01, 0x00, 0x00, 0x00
        /* <DEDUP_REMOVED lines=60> */
        /*04dc*/ 	.byte	0xf0, 0xc9, 0x00, 0x00


	//----- nvinfo : EIATTR_MERCURY_ISA_VERSION
	.align		4
.L_227:
        /*04e0*/ 	.byte	0x03, 0x5f
        /*04e2*/ 	.short	0x0101


	//----- nvinfo : EIATTR_VRC_CTA_INIT_COUNT
	.align		4
        /*04e4*/ 	.byte	0x02, 0x4a
	.zero		1
	.zero		1


	//----- nvinfo : EIATTR_EXIT_INSTR_OFFSETS
	.align		4
        /*04e8*/ 	.byte	0x04, 0x1c
        /*04ea*/ 	.short	(.L_229 - .L_228)


	//   ....[0]....
.L_228:
        /*04ec*/ 	.word	0x000032b0


	//   ....[1]....
        /*04f0*/ 	.word	0x0000d010


	//----- nvinfo : EIATTR_CRS_STACK_SIZE
	.align		4
.L_229:
        /*04f4*/ 	.byte	0x04, 0x1e
        /*04f6*/ 	.short	(.L_231 - .L_230)
.L_230:
        /*04f8*/ 	.word	0x00000000


	//----- nvinfo : EIATTR_CBANK_PARAM_SIZE
	.align		4
.L_231:
        /*04fc*/ 	.byte	0x03, 0x19
        /*04fe*/ 	.short	0x0078


	//----- nvinfo : EIATTR_PARAM_CBANK
	.align		4
        /*0500*/ 	.byte	0x04, 0x0a
        /*0502*/ 	.short	(.L_233 - .L_232)
	.align		4
.L_232:
        /*0504*/ 	.word	index@(.nv.constant0._Z22assembly_mass_nlt_P2P1PdS_PiS0_iyS_S_S_S_S_S_PyS_S1_)
        /*0508*/ 	.short	0x0380
        /*050a*/ 	.short	0x0078


	//----- nvinfo : EIATTR_SW_WAR
	.align		4
.L_233:
        /*050c*/ 	.byte	0x04, 0x36
        /*050e*/ 	.short	(.L_235 - .L_234)
.L_234:
        /*0510*/ 	.word	0x00000008
.L_235:


//--------------------- .nv.info._Z22assembly_lapl_div_P2P1PdS_PiS0_iiyS_PyS_S_S1_ --------------------------
	.section	.nv.info._Z22assembly_lapl_div_P2P1PdS_PiS0_iiyS_PyS_S_S1_,"",@"SHT_CUDA_INFO"
	.sectionflags	@""
	.align	4


	//----- nvinfo : EIATTR_CUDA_API_VERSION
	.align		4
        /*0000*/ 	.byte	0x04, 0x37
        /*0002*/ 	.short	(.L_237 - .L_236)
.L_236:
        /*0004*/ 	.word	0x00000082


	//----- nvinfo : EIATTR_KPARAM_INFO
	.align		4
.L_237:
        /*0008*/ 	.byte	0x04, 0x17
        /*000a*/ 	.short	(.L_239 - .L_238)
.L_238:
        /*000c*/ 	.word	0x00000000
        /*0010*/ 	.short	0x000b
        /*0012*/ 	.short	0x0050
        /*0014*/ 	.byte	0x00, 0xf5, 0x21, 0x00


	//----- nvinfo : EIATTR_KPARAM_INFO
	.align		4
.L_239:
        /*0018*/ 	.byte	0x04, 0x17
        /*001a*/ 	.short	(.L_241 - .L_240)
.L_240:
        /*001c*/ 	.word	0x00000000
        /*0020*/ 	.short	0x000a
        /*0022*/ 	.short	0x0048
        /*0024*/ 	.byte	0x00, 0xf5, 0x21, 0x00


	//----- nvinfo : EIATTR_KPARAM_INFO
	.align		4
.L_241:
        /*0028*/ 	.byte	0x04, 0x17
        /*002a*/ 	.short	(.L_243 - .L_242)
.L_242:
        /*002c*/ 	.word	0x00000000
        /*0030*/ 	.short	0x0009
        /*0032*/ 	.short	0x0040
        /*0034*/ 	.byte	0x00, 0xf5, 0x21, 0x00


	//----- nvinfo : EIATTR_KPARAM_INFO
	.align		4
.L_243:
        /*0038*/ 	.byte	0x04, 0x17
        /*003a*/ 	.short	(.L_245 - .L_244)
.L_244:
        /*003c*/ 	.word	0x00000000
        /*0040*/ 	.short	0x0008
        /*0042*/ 	.short	0x0038
        /*0044*/ 	.byte	0x00, 0xf5, 0x21, 0x00


	//----- nvinfo : EIATTR_KPARAM_INFO
	.align		4
.L_245:
        /*0048*/ 	.byte	0x04, 0x17
        /*004a*/ 	.short	(.L_247 - .L_246)
.L_246:
        /*004c*/ 	.word	0x00000000
        /*0050*/ 	.short	0x0007
        /*0052*/ 	.short	0x0030
        /*0054*/ 	.byte	0x00, 0xf5, 0x21, 0x00


	//----- nvinfo : EIATTR_KPARAM_INFO
	.align		4
.L_247:
        /*0058*/ 	.byte	0x04, 0x17
        /*005a*/ 	.short	(.L_249 - .L_248)
.L_248:
        /*005c*/ 	.word	0x00000000
        /*0060*/ 	.short	0x0006
        /*0062*/ 	.short	0x0028
        /*0064*/ 	.byte	0x00, 0xf0, 0x21, 0x00


	//----- nvinfo : EIATTR_KPARAM_INFO
	.align		4
.L_249:
        /*0068*/ 	.byte	0x04, 0x17
        /*006a*/ 	.short	(.L_251 - .L_250)
.L_250:
        /*006c*/ 	.word	0x00000000
        /*0070*/ 	.short	0x0005
        /*0072*/ 	.short	0x0024
        /*0074*/ 	.byte	0x00, 0xf0, 0x11, 0x00


	//----- nvinfo : EIATTR_KPARAM_INFO
	.align		4
.L_251:
        /*0078*/ 	.byte	0x04, 0x17
        /*007a*/ 	.short	(.L_253 - .L_252)
.L_252:
        /*007c*/ 	.word	0x00000000
        /*0080*/ 	.short	0x0004
        /*0082*/ 	.short	0x0020
        /*0084*/ 	.byte	0x00, 0xf0, 0x11, 0x00


	//----- nvinfo : EIATTR_KPARAM_INFO
	.align		4
.L_253:
        /*0088*/ 	.byte	0x04, 0x17
        /*008a*/ 	.short	(.L_255 - .L_254)
.L_254:
        /*008c*/ 	.word	0x00000000
        /*0090*/ 	.short	0x0003
        /*0092*/ 	.short	0x0018
        /*0094*/ 	.byte	0x00, 0xf5, 0x21, 0x00


	//----- nvinfo : EIATTR_KPARAM_INFO
	.align		4
.L_255:
        /*0098*/ 	.byte	0x04, 0x17
        /*009a*/ 	.short	(.L_257 - .L_256)
.L_256:
        /*009c*/ 	.word	0x00000000
        /*00a0*/ 	.short	0x0002
        /*00a2*/ 	.short	0x0010
        /*00a4*/ 	.byte	0x00, 0xf5, 0x21, 0x00


	//----- nvinfo : EIATTR_KPARAM_INFO
	.align		4
.L_257:
        /*00a8*/ 	.byte	0x04, 0x17
        /*00aa*/ 	.short	(.L_259 - .L_258)
.L_258:
        /*00ac*/ 	.word	0x00000000
        /*00b0*/ 	.short	0x0001
        /*00b2*/ 	.short	0x0008
        /*00b4*/ 	.byte	0x00, 0xf5, 0x21, 0x00


	//----- nvinfo : EIATTR_KPARAM_INFO
	.align		4
.L_259:
        /*00b8*/ 	.byte	0x04, 0x17
        /*00ba*/ 	.short	(.L_261 - .L_260)
.L_260:
        /*00bc*/ 	.word	0x00000000
        /*00c0*/ 	.short	0x0000
        /*00c2*/ 	.short	0x0000
        /*00c4*/ 	.byte	0x00, 0xf5, 0x21, 0x00


	//----- nvinfo : EIATTR_SPARSE_MMA_MASK
	.align		4
.L_261:
        /*00c8*/ 	.byte	0x03, 0x50
        /*00ca*/ 	.short	0x0000


	//----- nvinfo : EIATTR_MAXREG_COUNT
	.align		4
        /*00cc*/ 	.byte	0x03, 0x1b
        /*00ce*/ 	.short	0x00ff


	//----- nvinfo : EIATTR_NUM_BARRIERS
	.align		4
        /*00d0*/ 	.byte	0x02, 0x4c
        /*00d2*/ 	.byte	0x01
	.zero		1


	//----- nvinfo : EIATTR_MERCURY_ISA_VERSION
	.align		4
        /*00d4*/ 	.byte	0x03, 0x5f
        /*00d6*/ 	.short	0x0101


	//----- nvinfo : EIATTR_VRC_CTA_INIT_COUNT
	.align		4
        /*00d8*/ 	.byte	0x02, 0x4a
	.zero		1
	.zero		1


	//----- nvinfo : EIATTR_EXIT_INSTR_OFFSETS
	.align		4
        /*00dc*/ 	.byte	0x04, 0x1c
        /*00de*/ 	.short	(.L_263 - .L_262)


	//   ....[0]....
.L_262:
        /*00e0*/ 	.word	0x000006a0


	//   ....[1]....
        /*00e4*/ 	.word	0x00003e60


	//----- nvinfo : EIATTR_CRS_STACK_SIZE
	.align		4
.L_263:
        /*00e8*/ 	.byte	0x04, 0x1e
        /*00ea*/ 	.short	(.L_265 - .L_264)
.L_264:
        /*00ec*/ 	.word	0x00000000


	//----- nvinfo : EIATTR_CBANK_PARAM_SIZE
	.align		4
.L_265:
        /*00f0*/ 	.byte	0x03, 0x19
        /*00f2*/ 	.short	0x0058


	//----- nvinfo : EIATTR_PARAM_CBANK
	.align		4
        /*00f4*/ 	.byte	0x04, 0x0a
        /*00f6*/ 	.short	(.L_267 - .L_266)
	.align		4
.L_266:
        /*00f8*/ 	.word	index@(.nv.constant0._Z22assembly_lapl_div_P2P1PdS_PiS0_iiyS_PyS_S_S1_)
        /*00fc*/ 	.short	0x0380
        /*00fe*/ 	.short	0x0058


	//----- nvinfo : EIATTR_SW_WAR
	.align		4
.L_267:
        /*0100*/ 	.byte	0x04, 0x36
        /*0102*/ 	.short	(.L_269 - .L_268)
.L_268:
        /*0104*/ 	.word	0x00000008
.L_269:


//--------------------- .nv.callgraph             --------------------------
	.section	.nv.callgraph,"",@"SHT_CUDA_CALLGRAPH"
	.align	4
	.sectionentsize	8
	.align		4
        /*0000*/ 	.word	0x00000000
	.align		4
        /*0004*/ 	.word	0xffffffff
	.align		4
        /*0008*/ 	.word	0x00000000
	.align		4
        /*000c*/ 	.word	0xfffffffe
	.align		4
        /*0010*/ 	.word	0x00000000
	.align		4
        /*0014*/ 	.word	0xfffffffd
	.align		4
        /*0018*/ 	.word	0x00000000
	.align		4
        /*001c*/ 	.word	0xfffffffc


//--------------------- .nv.constant4             --------------------------
	.section	.nv.constant4,"a",@progbits
	.align	8
	.align		8
.nv.constant4:
        /*0000*/ 	.dword	__cudart_i2opi_d
	.align		8
        /*0008*/ 	.dword	__cudart_sin_cos_coeffs


//--------------------- .text._Z18assembly_mass_P2P1PdS_PiiiyS_PyS_S1_ --------------------------
	.section	.text._Z18assembly_mass_P2P1PdS_PiiiyS_PyS_S1_,"ax",@progbits
	.align	128
        .global         _Z18assembly_mass_P2P1PdS_PiiiyS_PyS_S1_
        .type           _Z18assembly_mass_P2P1PdS_PiiiyS_PyS_S1_,@function
        .size           _Z18assembly_mass_P2P1PdS_PiiiyS_PyS_S1_,(.L_x_80 - _Z18assembly_mass_P2P1PdS_PiiiyS_PyS_S1_)
        .other          _Z18assembly_mass_P2P1PdS_PiiiyS_PyS_S1_,@"STO_CUDA_ENTRY STV_DEFAULT"
_Z18assembly_mass_P2P1PdS_PiiiyS_PyS_S1_:
.text._Z18assembly_mass_P2P1PdS_PiiiyS_PyS_S1_:
[----:B------:R-:W-:Y:S08]  /*0000*/  LDC R1, c[0x0][0x37c] ;  /* 0x0000df00ff017b82 */ /* 0x000ff00000000800 */
[----:B------:R-:W0:Y:S01]  /*0010*/  LDC R6, c[0x0][0x360] ;  /* 0x0000d800ff067b82 */ /* 0x000e220000000800 */
[----:B------:R-:W1:Y:S01]  /*0020*/  S2R R4, SR_TID.X ;  /* 0x0000000000047919 */ /* 0x000e620000002100 */
[----:B------:R-:W-:Y:S06]  /*0030*/  BSSY.RECONVERGENT B0, `(.L_x_0) ;  /* 0x00000bd000007945 */ /* 0x000fec0003800200 */
[----:B------:R-:W1:Y:S01]  /*0040*/  S2UR UR6, SR_CTAID.X ;  /* 0x00000000000679c3 */ /* 0x000e620000002500 */
[----:B0-----:R-:W0:Y:S01]  /*0050*/  I2F.U32.RP R5, R6 ;  /* 0x0000000600057306 */ /* 0x001e220000209000 */
[C---:B------:R-:W-:Y:S01]  /*0060*/  ISETP.NE.U32.AND P1, PT, R6.reuse, RZ, PT ;  /* 0x000000ff0600720c */ /* 0x040fe20003f25070 */
[----:B-1----:R-:W-:-:S06]  /*0070*/  IMAD R0, R6, UR6, R4 ;  /* 0x0000000606007c24 */ /* 0x002fcc000f8e0204 */
[----:B0-----:R-:W0:Y:S02]  /*0080*/  MUFU.RCP R5, R5 ;  /* 0x0000000500057308 */ /* 0x001e240000001000 */
[----:B0-----:R-:W-:-:S06]  /*0090*/  IADD3 R2, PT, PT, R5, 0xffffffe, RZ ;  /* 0x0ffffffe05027810 */ /* 0x001fcc0007ffe0ff */
[----:B------:R0:W1:Y:S02]  /*00a0*/  F2I.FTZ.U32.TRUNC.NTZ R3, R2 ;  /* 0x0000000200037305 */ /* 0x000064000021f000 */
[----:B0-----:R-:W-:Y:S01]  /*00b0*/  IMAD.MOV.U32 R2, RZ, RZ, RZ ;  /* 0x000000ffff027224 */ /* 0x001fe200078e00ff */
[----:B-1----:R-:W-:-:S05]  /*00c0*/  IADD3 R7, PT, PT, RZ, -R3, RZ ;  /* 0x80000003ff077210 */ /* 0x002fca0007ffe0ff */
[----:B------:R-:W-:-:S04]  /*00d0*/  IMAD R7, R7, R6, RZ ;  /* 0x0000000607077224 */ /* 0x000fc800078e02ff */
[----:B------:R-:W-:-:S06]  /*00e0*/  IMAD.HI.U32 R3, R3, R7, R2 ;  /* 0x0000000703037227 */ /* 0x000fcc00078e0002 */
[----:B------:R-:W-:-:S05]  /*00f0*/  IMAD.HI.U32 R3, R3, R0, RZ ;  /* 0x0000000003037227 */ /* 0x000fca00078e00ff */
[----:B------:R-:W-:-:S05]  /*0100*/  IADD3 R3, PT, PT, -R3, RZ, RZ ;  /* 0x000000ff03037210 */ /* 0x000fca0007ffe1ff */
[----:B------:R-:W-:-:S05]  /*0110*/  IMAD R3, R6, R3, R0 ;  /* 0x0000000306037224 */ /* 0x000fca00078e0200 */
[----:B------:R-:W-:-:S13]  /*0120*/  ISETP.GE.U32.AND P0, PT, R3, R6, PT ;  /* 0x000000060300720c */ /* 0x000fda0003f06070 */
[----:B------:R-:W-:-:S05]  /*0130*/  @P0 IMAD.IADD R3, R3, 0x1, -R6 ;  /* 0x0000000103030824 */ /* 0x000fca00078e0a06 */
[----:B------:R-:W-:-:S13]  /*0140*/  ISETP.GE.U32.AND P0, PT, R3, R6, PT ;  /* 0x000000060300720c */ /* 0x000fda0003f06070 */
[-C--:B------:R-:W-:Y:S02]  /*0150*/  @P0 IADD3 R3, PT, PT, R3, -R6.reuse, RZ ;  /* 0x8000000603030210 */ /* 0x080fe40007ffe0ff */
[----:B------:R-:W-:-:S04]  /*0160*/  @!P1 LOP3.LUT R3, RZ, R6, RZ, 0x33, !PT ;  /* 0x00000006ff039212 */ /* 0x000fc800078e33ff */
[----:B------:R-:W-:-:S13]  /*0170*/  ISETP.NE.AND P0, PT, R3, RZ, PT ;  /* 0x000000ff0300720c */ /* 0x000fda0003f05270 */
[----:B------:R-:W-:Y:S05]  /*0180*/  @P0 BRA `(.L_x_1) ;  /* 0x00000008009c0947 */ /* 0x000fea0003800000 */
[----:B------:R-:W0:Y:S01]  /*0190*/  S2UR UR5, SR_CgaCtaId ;  /* 0x00000000000579c3 */ /* 0x000e220000008800 */
[----:B------:R-:W-:Y:S01]  /*01a0*/  UMOV UR4, 0x400 ;  /* 0x0000040000047882 */ /* 0x000fe20000000000 */
[----:B------:R-:W-:Y:S02]  /*01b0*/  HFMA2 R8, -RZ, RZ, -19.1875, -19.203125 ;  /* 0xcccccccdff087431 */ /* 0x000fe400000001ff */
[----:B------:R-:W-:Y:S02]  /*01c0*/  IMAD.MOV.U32 R9, RZ, RZ, 0x3fbccccc ;  /* 0x3fbcccccff097424 */ /* 0x000fe400078e00ff */
[----:B------:R-:W-:Y:S01]  /*01d0*/  HFMA2 R11, -RZ, RZ, 1.921875, -12880 ;  /* 0x3fb0f24aff0b7431 */ /* 0x000fe200000001ff */
[----:B------:R-:W-:Y:S01]  /*01e0*/  MOV R10, 0xa63441e1 ;  /* 0xa63441e1000a7802 */ /* 0x000fe20000000f00 */
[----:B------:R-:W-:Y:S02]  /*01f0*/  HFMA2 R26, -RZ, RZ, -0.02423095703125, 2.939453125 ;  /* 0xa63441e1ff1a7431 */ /* 0x000fe400000001ff */
[----:B------:R-:W-:Y:S01]  /*0200*/  IMAD.MOV.U32 R24, RZ, RZ, -0x59cbbe1f ;  /* 0xa63441e1ff187424 */ /* 0x000fe200078e00ff */
[----:B------:R-:W-:Y:S01]  /*0210*/  MOV R25, 0x3fb0f24a ;  /* 0x3fb0f24a00197802 */ /* 0x000fe20000000f00 */
[----:B------:R-:W-:-:S02]  /*0220*/  IMAD.MOV.U32 R27, RZ, RZ, 0x3fb0f24a ;  /* 0x3fb0f24aff1b7424 */ /* 0x000fc400078e00ff */
[----:B------:R-:W-:Y:S01]  /*0230*/  HFMA2 R13, -RZ, RZ, 1.921875, 0.00661468505859375 ;  /* 0x3fb01ec6ff0d7431 */ /* 0x000fe200000001ff */
[----:B------:R-:W-:Y:S01]  /*0240*/  MOV R12, 0x6adccf48 ;  /* 0x6adccf48000c7802 */ /* 0x000fe20000000f00 */
[----:B------:R-:W-:Y:S02]  /*0250*/  HFMA2 R30, -RZ, RZ, 85.3125, 85.4375 ;  /* 0x55555557ff1e7431 */ /* 0x000fe400000001ff */
[----:B------:R-:W-:Y:S02]  /*0260*/  IMAD.MOV.U32 R14, RZ, RZ, 0x6adccf48 ;  /* 0x6adccf48ff0e7424 */ /* 0x000fe400078e00ff */
[----:B------:R-:W-:Y:S01]  /*0270*/  HFMA2 R29, -RZ, RZ, 1.921875, 0.00661468505859375 ;  /* 0x3fb01ec6ff1d7431 */ /* 0x000fe200000001ff */
[----:B------:R-:W-:Y:S01]  /*0280*/  MOV R15, 0x3fb01ec6 ;  /* 0x3fb01ec6000f7802 */ /* 0x000fe20000000f00 */
[----:B------:R-:W-:Y:S02]  /*0290*/  HFMA2 R18, -RZ, RZ, 85.3125, 85.3125 ;  /* 0x55555555ff127431 */ /* 0x000fe400000001ff */
[----:B------:R-:W-:-:S02]  /*02a0*/  IMAD.MOV.U32 R31, RZ, RZ, 0x3fd55555 ;  /* 0x3fd55555ff1f7424 */ /* 0x000fc400078e00ff */
[----:B------:R-:W-:Y:S01]  /*02b0*/  HFMA2 R20, -RZ, RZ, 0.037322998046875, 3.974609375 ;  /* 0x28c743f3ff147431 */ /* 0x000fe200000001ff */
[----:B------:R-:W-:Y:S01]  /*02c0*/  MOV R28, 0x6adccf48 ;  /* 0x6adccf48001c7802 */ /* 0x000fe20000000f00 */
[----:B------:R-:W-:Y:S02]  /*02d0*/  HFMA2 R23, -RZ, RZ, 1.966796875, 0.0016613006591796875 ;  /* 0x3fde16ceff177431 */ /* 0x000fe400000001ff */
[----:B------:R-:W-:Y:S01]  /*02e0*/  IMAD.MOV.U32 R16, RZ, RZ, 0x55555555 ;  /* 0x55555555ff107424 */ /* 0x000fe200078e00ff */
[----:B------:R-:W-:Y:S01]  /*02f0*/  MOV R17, 0x3fd55555 ;  /* 0x3fd5555500117802 */ /* 0x000fe20000000f00 */
[----:B------:R-:W-:Y:S01]  /*0300*/  IMAD.MOV.U32 R19, RZ, RZ, 0x3fd55555 ;  /* 0x3fd55555ff137424 */ /* 0x000fe200078e00ff */
[----:B0-----:R-:W-:Y:S01]  /*0310*/  ULEA UR4, UR5, UR4, 0x18 ;  /* 0x0000000405047291 */ /* 0x001fe2000f8ec0ff */
[----:B------:R-:W-:Y:S01]  /*0320*/  IMAD.MOV.U32 R21, RZ, RZ, 0x3fae9314 ;  /* 0x3fae9314ff157424 */ /* 0x000fe200078e00ff */
[----:B------:R-:W-:Y:S01]  /*0330*/  MOV R22, 0xbd738bc1 ;  /* 0xbd738bc100167802 */ /* 0x000fe20000000f00 */
[----:B------:R-:W-:Y:S01]  /*0340*/  HFMA2 R33, -RZ, RZ, 1.966796875, 0.0016613006591796875 ;  /* 0x3fde16ceff217431 */ /* 0x000fe200000001ff */
[----:B------:R-:W-:Y:S01]  /*0350*/  MOV R32, 0xbd738bc1 ;  /* 0xbd738bc100207802 */ /* 0x000fe20000000f00 */
[----:B------:R-:W-:-:S02]  /*0360*/  HFMA2 R38, -RZ, RZ, -1.3623046875, -0.00023663043975830078125 ;  /* 0xbd738bc1ff267431 */ /* 0x000fc400000001ff */
[----:B------:R-:W-:Y:S01]  /*0370*/  IMAD.MOV.U32 R34, RZ, RZ, -0x428c743f ;  /* 0xbd738bc1ff227424 */ /* 0x000fe200078e00ff */
[----:B------:R-:W-:Y:S01]  /*0380*/  MOV R35, 0x3fde16ce ;  /* 0x3fde16ce00237802 */ /* 0x000fe20000000f00 */
[----:B------:R-:W-:Y:S01]  /*0390*/  IMAD.MOV.U32 R36, RZ, RZ, -0x428c743f ;  /* 0xbd738bc1ff247424 */ /* 0x000fe200078e00ff */
[----:B------:R0:W-:Y:S01]  /*03a0*/  STS.128 [UR4], R8 ;  /* 0x00000008ff007988 */ /* 0x0001e20008000c04 */
[----:B------:R-:W-:Y:S01]  /*03b0*/  MOV R37, 0x3fde16ce ;  /* 0x3fde16ce00257802 */ /* 0x000fe20000000f00 */
[----:B------:R-:W-:Y:S02]  /*03c0*/  IMAD.MOV.U32 R39, RZ, RZ, 0x3fde16ce ;  /* 0x3fde16ceff277424 */ /* 0x000fe400078e00ff */
[----:B------:R-:W-:Y:S01]  /*03d0*/  HFMA2 R43, -RZ, RZ, 1.9775390625, -6.8962574005126953125e-05 ;  /* 0x3fe98485ff2b7431 */ /* 0x000fe200000001ff */
[----:B------:R1:W-:Y:S01]  /*03e0*/  STS.128 [UR4+0x10], R24 ;  /* 0x00001018ff007988 */ /* 0x0003e20008000c04 */
[----:B------:R-:W-:Y:S01]  /*03f0*/  MOV R42, 0x98e1429c ;  /* 0x98e1429c002a7802 */ /* 0x000fe20000000f00 */
[----:B------:R-:W-:Y:S01]  /*0400*/  IMAD.MOV.U32 R40, RZ, RZ, 0x28c743f3 ;  /* 0x28c743f3ff287424 */ /* 0x000fe200078e00ff */
[----:B------:R-:W-:Y:S01]  /*0410*/  MOV R41, 0x3fae9314 ;  /* 0x3fae931400297802 */ /* 0x000fe20000000f00 */
[----:B------:R2:W-:Y:S04]  /*0420*/  STS.128 [UR4+0x20], R12 ;  /* 0x0000200cff007988 */ /* 0x0005e80008000c04 */
[----:B------:R3:W-:Y:S01]  /*0430*/  STS.128 [UR4+0x30], R28 ;  /* 0x0000301cff007988 */ /* 0x0007e20008000c04 */
[----:B0-----:R-:W-:-:S02]  /*0440*/  HFMA2 R10, -RZ, RZ, -0.00437164306640625, -22736 ;  /* 0x9c7af58dff0a7431 */ /* 0x001fc400000001ff */
[----:B------:R-:W-:Y:S01]  /*0450*/  IMAD.MOV.U32 R8, RZ, RZ, -0x63850a73 ;  /* 0x9c7af58dff087424 */ /* 0x000fe200078e00ff */
[----:B------:R-:W-:Y:S01]  /*0460*/  MOV R9, 0x3fb9ede9 ;  /* 0x3fb9ede900097802 */ /* 0x000fe20000000f00 */
[----:B------:R-:W-:Y:S02]  /*0470*/  IMAD.MOV.U32 R11, RZ, RZ, 0x3fb9ede9 ;  /* 0x3fb9ede9ff0b7424 */ /* 0x000fe400078e00ff */
[----:B-1----:R-:W-:Y:S02]  /*0480*/  HFMA2 R24, -RZ, RZ, -0.00437164306640625, -22736 ;  /* 0x9c7af58dff187431 */ /* 0x002fe400000001ff */
[----:B------:R-:W-:Y:S02]  /*0490*/  IMAD.MOV.U32 R25, RZ, RZ, 0x3fb9ede9 ;  /* 0x3fb9ede9ff197424 */ /* 0x000fe400078e00ff */
[----:B------:R-:W-:Y:S01]  /*04a0*/  HFMA2 R27, -RZ, RZ, 1.9775390625, -6.8962574005126953125e-05 ;  /* 0x3fe98485ff1b7431 */ /* 0x000fe200000001ff */
[----:B------:R-:W-:Y:S01]  /*04b0*/  MOV R26, 0x98e1429c ;  /* 0x98e1429c001a7802 */ /* 0x000fe20000000f00 */
[----:B------:R0:W-:Y:S01]  /*04c0*/  STS.128 [UR4+0x40], R16 ;  /* 0x00004010ff007988 */ /* 0x0001e20008000c04 */
[----:B--2---:R-:W-:-:S02]  /*04d0*/  HFMA2 R12, -RZ, RZ, 0.004337310791015625, -7.078125 ;  /* 0x1c71c714ff0c7431 */ /* 0x004fc400000001ff */
[----:B------:R-:W-:Y:S02]  /*04e0*/  IMAD.MOV.U32 R13, RZ, RZ, -0x40438e39 ;  /* 0xbfbc71c7ff0d7424 */ /* 0x000fe400078e00ff */
[----:B------:R-:W-:Y:S01]  /*04f0*/  HFMA2 R15, -RZ, RZ, -1.93359375, 11832 ;  /* 0xbfbc71c7ff0f7431 */ /* 0x000fe200000001ff */
[----:B------:R-:W-:Y:S01]  /*0500*/  STS.128 [UR4+0x50], R20 ;  /* 0x00005014ff007988 */ /* 0x000fe20008000c04 */
[----:B---3--:R-:W-:Y:S01]  /*0510*/  HFMA2 R29, -RZ, RZ, 1.9306640625, -6052 ;  /* 0x3fb9ede9ff1d7431 */ /* 0x008fe200000001ff */
[----:B------:R-:W-:Y:S01]  /*0520*/  MOV R28, 0x9c7af58d ;  /* 0x9c7af58d001c7802 */ /* 0x000fe20000000f00 */
[----:B------:R-:W-:Y:S01]  /*0530*/  IMAD.MOV.U32 R30, RZ, RZ, -0x671ebd64 ;  /* 0x98e1429cff1e7424 */ /* 0x000fe200078e00ff */
[----:B------:R1:W-:Y:S01]  /*0540*/  STS.128 [UR4+0x70], R20 ;  /* 0x00007014ff007988 */ /* 0x0003e20008000c04 */
[----:B------:R-:W-:Y:S02]  /*0550*/  MOV R31, 0x3fe98485 ;  /* 0x3fe98485001f7802 */ /* 0x000fe40000000f00 */
[----:B------:R-:W-:Y:S01]  /*0560*/  MOV R14, 0x1c71c714 ;  /* 0x1c71c714000e7802 */ /* 0x000fe20000000f00 */
[----:B------:R-:W-:Y:S01]  /*0570*/  STS.128 [UR4+0xa0], R8 ;  /* 0x0000a008ff007988 */ /* 0x000fe20008000c04 */
[----:B0-----:R-:W-:-:S02]  /*0580*/  HFMA2 R16, -RZ, RZ, -7232, 0.020111083984375 ;  /* 0xef102526ff107431 */ /* 0x001fc400000001ff */
[----:B------:R-:W-:Y:S01]  /*0590*/  IMAD.MOV.U32 R17, RZ, RZ, -0x405513ba ;  /* 0xbfaaec46ff117424 */ /* 0x000fe200078e00ff */
[----:B------:R0:W-:Y:S01]  /*05a0*/  STS.128 [UR4+0xc0], R8 ;  /* 0x0000c008ff007988 */ /* 0x0001e20008000c04 */
[----:B------:R-:W-:Y:S01]  /*05b0*/  HFMA2 R19, -RZ, RZ, -1.90234375, -1.9189453125 ;  /* 0xbf9cbfadff137431 */ /* 0x000fe200000001ff */
[----:B------:R-:W-:Y:S02]  /*05c0*/  MOV R18, 0x8bebb49b ;  /* 0x8bebb49b00127802 */ /* 0x000fe40000000f00 */
[----:B------:R2:W-:Y:S01]  /*05d0*/  STS.128 [UR4+0xb0], R24 ;  /* 0x0000b018ff007988 */ /* 0x0005e20008000c04 */
[----:B-1----:R-:W-:Y:S02]  /*05e0*/  HFMA2 R20, -RZ, RZ, 0.004337310791015625, -7.078125 ;  /* 0x1c71c714ff147431 */ /* 0x002fe400000001ff */
[----:B------:R-:W-:Y:S01]  /*05f0*/  IMAD.MOV.U32 R22, RZ, RZ, 0x1c71c714 ;  /* 0x1c71c714ff167424 */ /* 0x000fe200078e00ff */
[----:B------:R-:W-:Y:S01]  /*0600*/  MOV R23, 0x3fdc71c7 ;  /* 0x3fdc71c700177802 */ /* 0x000fe20000000f00 */
[----:B------:R-:W-:Y:S01]  /*0610*/  IMAD.MOV.U32 R21, RZ, RZ, -0x40438e39 ;  /* 0xbfbc71c7ff157424 */ /* 0x000fe200078e00ff */
[----:B------:R1:W-:Y:S01]  /*0620*/  STS.128 [UR4+0x60], R32 ;  /* 0x00006020ff007988 */ /* 0x0003e20008000c04 */
[----:B0-----:R-:W-:Y:S01]  /*0630*/  HFMA2 R9, -RZ, RZ, 1.93359375, -1.9189453125 ;  /* 0x3fbcbfadff097431 */ /* 0x001fe200000001ff */
[----:B------:R-:W-:Y:S01]  /*0640*/  MOV R8, 0x8bebb453 ;  /* 0x8bebb45300087802 */ /* 0x000fe20000000f00 */
[----:B------:R-:W-:Y:S01]  /*0650*/  IMAD.MOV.U32 R10, RZ, RZ, -0x74144bad ;  /* 0x8bebb453ff0a7424 */ /* 0x000fe200078e00ff */
[----:B------:R-:W-:Y:S01]  /*0660*/  MOV R11, 0x3fbcbfad ;  /* 0x3fbcbfad000b7802 */ /* 0x000fe20000000f00 */
[----:B--2---:R-:W-:-:S02]  /*0670*/  HFMA2 R24, -RZ, RZ, -0.00024163722991943359375, -0.287841796875 ;  /* 0x8bebb49bff187431 */ /* 0x004fc400000001ff */
[----:B------:R-:W-:Y:S01]  /*0680*/  IMAD.MOV.U32 R26, RZ, RZ, -0x1b4b2f82 ;  /* 0xe4b4d07eff1a7424 */ /* 0x000fe200078e00ff */
[----:B------:R-:W-:Y:S01]  /*0690*/  MOV R27, 0x3fec4ad3 ;  /* 0x3fec4ad3001b7802 */ /* 0x000fe20000000f00 */
[----:B------:R-:W-:Y:S01]  /*06a0*/  IMAD.MOV.U32 R25, RZ, RZ, -0x40634053 ;  /* 0xbf9cbfadff197424 */ /* 0x000fe200078e00ff */
[----:B------:R0:W-:Y:S01]  /*06b0*/  STS.128 [UR4+0x80], R36 ;  /* 0x00008024ff007988 */ /* 0x0001e20008000c04 */
[----:B-1----:R-:W-:Y:S01]  /*06c0*/  HFMA2 R33, -RZ, RZ, 1.96484375, 11832 ;  /* 0x3fdc71c7ff217431 */ /* 0x002fe200000001ff */
[----:B------:R-:W-:Y:S02]  /*06d0*/  MOV R32, 0x1c71c714 ;  /* 0x1c71c71400207802 */ /* 0x000fe40000000f00 */
[----:B------:R1:W-:Y:S01]  /*06e0*/  STS.128 [UR4+0xd0], R28 ;  /* 0x0000d01cff007988 */ /* 0x0003e20008000c04 */
[----:B------:R-:W-:Y:S01]  /*06f0*/  IMAD.MOV.U32 R34, RZ, RZ, 0x1c71c714 ;  /* 0x1c71c714ff227424 */ /* 0x000fe200078e00ff */
[----:B------:R-:W-:Y:S02]  /*0700*/  MOV R35, 0x3fdc71c7 ;  /* 0x3fdc71c700237802 */ /* 0x000fe40000000f00 */
[----:B------:R2:W-:Y:S04]  /*0710*/  STS.128 [UR4+0xe0], R12 ;  /* 0x0000e00cff007988 */ /* 0x0005e80008000c04 */
[----:B------:R3:W-:Y:S01]  /*0720*/  STS.128 [UR4+0xf0], R20 ;  /* 0x0000f014ff007988 */ /* 0x0007e20008000c04 */
[----:B0-----:R-:W-:Y:S01]  /*0730*/  HFMA2 R37, -RZ, RZ, 1.98046875, 13.6484375 ;  /* 0x3fec4ad3ff257431 */ /* 0x001fe200000001ff */
[----:B------:R-:W-:-:S02]  /*0740*/  MOV R36, 0xe4b4d07e ;  /* 0xe4b4d07e00247802 */ /* 0x000fc40000000f00 */
[----:B------:R0:W-:Y:S01]  /*0750*/  STS.128 [UR4+0x110], R16 ;  /* 0x00011010ff007988 */ /* 0x0001e20008000c04 */
[----:B------:R-:W-:Y:S02]  /*0760*/  IMAD.MOV.U32 R38, RZ, RZ, -0x74144bad ;  /* 0x8bebb453ff267424 */ /* 0x000fe400078e00ff */
[----:B-1----:R-:W-:Y:S02]  /*0770*/  HFMA2 R30, -RZ, RZ, -0.00024163722991943359375, -0.270263671875 ;  /* 0x8bebb453ff1e7431 */ /* 0x002fe400000001ff */
[----:B------:R-:W-:Y:S01]  /*0780*/  IMAD.MOV.U32 R28, RZ, RZ, -0x74144b65 ;  /* 0x8bebb49bff1c7424 */ /* 0x000fe200078e00ff */
[----:B------:R1:W-:Y:S01]  /*0790*/  STS.128 [UR4+0x130], R8 ;  /* 0x00013008ff007988 */ /* 0x0003e20008000c04 */
[----:B------:R-:W-:Y:S01]  /*07a0*/  MOV R29, 0xbf9cbfad ;  /* 0xbf9cbfad001d7802 */ /* 0x000fe20000000f00 */
[----:B--2---:R-:W-:Y:S02]  /*07b0*/  HFMA2 R14, -RZ, RZ, -7232, 0.017913818359375 ;  /* 0xef102496ff0e7431 */ /* 0x004fe400000001ff */
[----:B------:R-:W-:-:S02]  /*07c0*/  IMAD.MOV.U32 R15, RZ, RZ, -0x405513ba ;  /* 0xbfaaec46ff0f7424 */ /* 0x000fc400078e00ff */
[----:B------:R-:W-:Y:S01]  /*07d0*/  HFMA2 R13, -RZ, RZ, -1.90234375, -1.9189453125 ;  /* 0xbf9cbfadff0d7431 */ /* 0x000fe200000001ff */
[----:B------:R2:W-:Y:S01]  /*07e0*/  STS.128 [UR4+0x120], R24 ;  /* 0x00012018ff007988 */ /* 0x0005e20008000c04 */
[----:B---3--:R-:W-:Y:S01]  /*07f0*/  HFMA2 R20, -RZ, RZ, -0.00024163722991943359375, -0.287841796875 ;  /* 0x8bebb49bff147431 */ /* 0x008fe200000001ff */
[----:B------:R-:W-:Y:S01]  /*0800*/  MOV R12, 0x8bebb49b ;  /* 0x8bebb49b000c7802 */ /* 0x000fe20000000f00 */
[----:B------:R-:W-:Y:S02]  /*0810*/  HFMA2 R23, -RZ, RZ, -1.90234375, -1.9189453125 ;  /* 0xbf9cbfadff177431 */ /* 0x000fe400000001ff */
[----:B------:R-:W-:Y:S02]  /*0820*/  IMAD.MOV.U32 R31, RZ, RZ, 0x3fbcbfad ;  /* 0x3fbcbfadff1f7424 */ /* 0x000fe400078e00ff */
[----:B0-----:R-:W-:Y:S01]  /*0830*/  HFMA2 R19, -RZ, RZ, 1.93359375, -1.9189453125 ;  /* 0x3fbcbfadff137431 */ /* 0x001fe200000001ff */
[----:B------:R-:W-:Y:S01]  /*0840*/  MOV R39, 0x3fbcbfad ;  /* 0x3fbcbfad00277802 */ /* 0x000fe20000000f00 */
[----:B------:R-:W-:Y:S01]  /*0850*/  IMAD.MOV.U32 R21, RZ, RZ, -0x40634053 ;  /* 0xbf9cbfadff157424 */ /* 0x000fe200078e00ff */
[----:B------:R-:W-:Y:S01]  /*0860*/  MOV R22, 0x8bebb49b ;  /* 0x8bebb49b00167802 */ /* 0x000fe20000000f00 */
[----:B-1----:R-:W-:-:S02]  /*0870*/  HFMA2 R8, -RZ, RZ, 0.00021851062774658203125, 3778 ;  /* 0x0b296b61ff087431 */ /* 0x002fc400000001ff */
[----:B------:R-:W-:Y:S02]  /*0880*/  IMAD.MOV.U32 R16, RZ, RZ, -0x10efdb6a ;  /* 0xef102496ff107424 */ /* 0x000fe400078e00ff */
[----:B------:R-:W-:Y:S01]  /*0890*/  HFMA2 R11, -RZ, RZ, -1.92578125, -0.08203125 ;  /* 0xbfb4ad40ff0b7431 */ /* 0x000fe200000001ff */
[----:B------:R-:W-:Y:S01]  /*08a0*/  MOV R18, 0x8bebb453 ;  /* 0x8bebb45300127802 */ /* 0x000fe20000000f00 */
[----:B------:R-:W-:Y:S01]  /*08b0*/  IMAD.MOV.U32 R9, RZ, RZ, 0x3fde5bcb ;  /* 0x3fde5bcbff097424 */ /* 0x000fe200078e00ff */
[----:B--2---:R-:W-:Y:S01]  /*08c0*/  MOV R25, 0x3fbcbfad ;  /* 0x3fbcbfad00197802 */ /* 0x004fe20000000f00 */
[----:B------:R-:W-:Y:S01]  /*08d0*/  IMAD.MOV.U32 R24, RZ, RZ, -0x74144bad ;  /* 0x8bebb453ff187424 */ /* 0x000fe200078e00ff */
[----:B------:R-:W-:Y:S01]  /*08e0*/  MOV R10, 0x269919d2 ;  /* 0x269919d2000a7802 */ /* 0x000fe20000000f00 */
[----:B------:R0:W-:Y:S04]  /*08f0*/  STS.128 [UR4+0x100], R32 ;  /* 0x00010020ff007988 */ /* 0x0001e80008000c04 */
[----:B------:R1:W-:Y:S04]  /*0900*/  STS.128 [UR4+0x140], R12 ;  /* 0x0001400cff007988 */ /* 0x0003e80008000c04 */
[----:B------:R2:W-:Y:S04]  /*0910*/  STS.128 [UR4+0x150], R28 ;  /* 0x0001501cff007988 */ /* 0x0005e80008000c04 */
[----:B------:R3:W-:Y:S01]  /*0920*/  STS.128 [UR4+0x160], R36 ;  /* 0x00016024ff007988 */ /* 0x0007e20008000c04 */
[----:B0-----:R-:W-:-:S02]  /*0930*/  HFMA2 R32, -RZ, RZ, 0.0257720947265625, 0.002841949462890625 ;  /* 0x269919d2ff207431 */ /* 0x001fc400000001ff */
[----:B------:R-:W-:Y:S01]  /*0940*/  IMAD.MOV.U32 R34, RZ, RZ, -0x28789169 ;  /* 0xd7876e97ff227424 */ /* 0x000fe200078e00ff */
[----:B------:R0:W-:Y:S01]  /*0950*/  STS.128 [UR4+0x170], R20 ;  /* 0x00017014ff007988 */ /* 0x0001e20008000c04 */
[----:B------:R-:W-:Y:S01]  /*0960*/  MOV R35, 0x3fa502a5 ;  /* 0x3fa502a500237802 */ /* 0x000fe20000000f00 */
[----:B-1----:R-:W-:Y:S02]  /*0970*/  HFMA2 R13, -RZ, RZ, 1.95703125, -0.08203125 ;  /* 0x3fd4ad40ff0d7431 */ /* 0x002fe400000001ff */
[----:B------:R-:W-:Y:S01]  /*0980*/  IMAD.MOV.U32 R33, RZ, RZ, -0x404b52c0 ;  /* 0xbfb4ad40ff217424 */ /* 0x000fe200078e00ff */
[----:B------:R1:W-:Y:S01]  /*0990*/  STS.128 [UR4+0x180], R16 ;  /* 0x00018010ff007988 */ /* 0x0003e20008000c04 */
[----:B------:R-:W-:Y:S01]  /*09a0*/  MOV R12, 0x269919e4 ;  /* 0x269919e4000c7802 */ /* 0x000fe20000000f00 */
[----:B--2---:R-:W-:Y:S02]  /*09b0*/  HFMA2 R28, -RZ, RZ, 0.0257720947265625, 0.002841949462890625 ;  /* 0x269919d2ff1c7431 */ /* 0x004fe400000001ff */
[----:B------:R-:W-:Y:S01]  /*09c0*/  IMAD.MOV.U32 R14, RZ, RZ, 0x269919e4 ;  /* 0x269919e4ff0e7424 */ /* 0x000fe200078e00ff */
[----:B------:R2:W-:Y:S01]  /*09d0*/  STS.128 [UR4+0x190], R24 ;  /* 0x00019018ff007988 */ /* 0x0005e20008000c04 */
[----:B------:R-:W-:Y:S01]  /*09e0*/  HFMA2 R31, -RZ, RZ, 1.966796875, 249.375 ;  /* 0x3fde5bcbff1f7431 */ /* 0x000fe200000001ff */
[----:B------:R-:W-:Y:S01]  /*09f0*/  MOV R15, 0x3fd4ad40 ;  /* 0x3fd4ad40000f7802 */ /* 0x000fe20000000f00 */
[----:B---3--:R-:W-:Y:S01]  /*0a00*/  HFMA2 R36, -RZ, RZ, 0.0257720947265625, 0.002841949462890625 ;  /* 0x269919d2ff247431 */ /* 0x008fe200000001ff */
[----:B------:R3:W-:Y:S01]  /*0a10*/  STS.128 [UR4+0x1a0], R8 ;  /* 0x0001a008ff007988 */ /* 0x0007e20008000c04 */
[----:B------:R-:W-:-:S02]  /*0a20*/  HFMA2 R39, -RZ, RZ, -1.92578125, -0.08203125 ;  /* 0xbfb4ad40ff277431 */ /* 0x000fc400000001ff */
[----:B------:R-:W-:Y:S02]  /*0a30*/  IMAD.MOV.U32 R29, RZ, RZ, -0x404b52c0 ;  /* 0xbfb4ad40ff1d7424 */ /* 0x000fe400078e00ff */
[----:B0-----:R-:W-:Y:S01]  /*0a40*/  HFMA2 R21, -RZ, RZ, 1.9111328125, 4.0352344512939453125e-05 ;  /* 0x3fa502a5ff157431 */ /* 0x001fe200000001ff */
[----:B------:R-:W-:Y:S01]  /*0a50*/  MOV R30, 0xb296b61 ;  /* 0x0b296b61001e7802 */ /* 0x000fe20000000f00 */
[----:B------:R-:W-:Y:S02]  /*0a60*/  IMAD.MOV.U32 R22, RZ, RZ, 0x269919e4 ;  /* 0x269919e4ff167424 */ /* 0x000fe400078e00ff */
[----:B-1----:R-:W-:Y:S02]  /*0a70*/  HFMA2 R18, -RZ, RZ, 0.0257720947265625, 0.00287628173828125 ;  /* 0x269919e4ff127431 */ /* 0x002fe400000001ff */
[----:B------:R-:W-:Y:S01]  /*0a80*/  IMAD.MOV.U32 R16, RZ, RZ, 0x269919d2 ;  /* 0x269919d2ff107424 */ /* 0x000fe200078e00ff */
[----:B------:R-:W-:Y:S01]  /*0a90*/  MOV R17, 0xbfb4ad40 ;  /* 0xbfb4ad4000117802 */ /* 0x000fe20000000f00 */
[----:B------:R-:W-:-:S02]  /*0aa0*/  IMAD.MOV.U32 R19, RZ, RZ, 0x3fd4ad40 ;  /* 0x3fd4ad40ff137424 */ /* 0x000fc400078e00ff */
[----:B--2---:R-:W-:Y:S01]  /*0ab0*/  HFMA2 R26, -RZ, RZ, 0.0257720947265625, 0.00287628173828125 ;  /* 0x269919e4ff1a7431 */ /* 0x004fe200000001ff */
[----:B------:R-:W-:Y:S01]  /*0ac0*/  MOV R20, 0xd7876e97 ;  /* 0xd7876e9700147802 */ /* 0x000fe20000000f00 */
[----:B------:R-:W-:Y:S01]  /*0ad0*/  IMAD.MOV.U32 R37, RZ, RZ, -0x404b52c0 ;  /* 0xbfb4ad40ff257424 */ /* 0x000fe200078e00ff */
[----:B------:R-:W-:Y:S01]  /*0ae0*/  MOV R23, 0x3fd4ad40 ;  /* 0x3fd4ad4000177802 */ /* 0x000fe20000000f00 */
[----:B---3--:R-:W-:Y:S01]  /*0af0*/  HFMA2 R9, -RZ, RZ, 1.95703125, -0.08203125 ;  /* 0x3fd4ad40ff097431 */ /* 0x008fe200000001ff */
[----:B------:R-:W-:Y:S01]  /*0b00*/  MOV R38, 0x269919d2 ;  /* 0x269919d200267802 */ /* 0x000fe20000000f00 */
[----:B------:R-:W-:Y:S01]  /*0b10*/  IMAD.MOV.U32 R24, RZ, RZ, 0xb296b61 ;  /* 0x0b296b61ff187424 */ /* 0x000fe200078e00ff */
[----:B------:R-:W-:Y:S01]  /*0b20*/  MOV R25, 0x3fde5bcb ;  /* 0x3fde5bcb00197802 */ /* 0x000fe20000000f00 */
[----:B------:R-:W-:Y:S01]  /*0b30*/  IMAD.MOV.U32 R27, RZ, RZ, 0x3fd4ad40 ;  /* 0x3fd4ad40ff1b7424 */ /* 0x000fe200078e00ff */
[----:B------:R-:W-:Y:S01]  /*0b40*/  MOV R8, 0x269919e4 ;  /* 0x269919e400087802 */ /* 0x000fe20000000f00 */
[----:B------:R-:W-:Y:S01]  /*0b50*/  IMAD.MOV.U32 R10, RZ, RZ, -0x28789169 ;  /* 0xd7876e97ff0a7424 */ /* 0x000fe200078e00ff */
[----:B------:R-:W-:Y:S01]  /*0b60*/  MOV R11, 0x3fa502a5 ;  /* 0x3fa502a5000b7802 */ /* 0x000fe20000000f00 */
[----:B------:R0:W-:Y:S04]  /*0b70*/  STS.128 [UR4+0x90], R40 ;  /* 0x00009028ff007988 */ /* 0x0001e80008000c04 */
[----:B------:R0:W-:Y:S04]  /*0b80*/  STS.128 [UR4+0x1b0], R32 ;  /* 0x0001b020ff007988 */ /* 0x0001e80008000c04 */
[----:B------:R0:W-:Y:S04]  /*0b90*/  STS.128 [UR4+0x1c0], R12 ;  /* 0x0001c00cff007988 */ /* 0x0001e80008000c04 */
[----:B------:R0:W-:Y:S04]  /*0ba0*/  STS.128 [UR4+0x1d0], R28 ;  /* 0x0001d01cff007988 */ /* 0x0001e80008000c04 */
[----:B------:R0:W-:Y:S04]  /*0bb0*/  STS.128 [UR4+0x1e0], R16 ;  /* 0x0001e010ff007988 */ /* 0x0001e80008000c04 */
[----:B------:R0:W-:Y:S04]  /*0bc0*/  STS.128 [UR4+0x1f0], R20 ;  /* 0x0001f014ff007988 */ /* 0x0001e80008000c04 */
[----:B------:R0:W-:Y:S04]  /*0bd0*/  STS.128 [UR4+0x200], R36 ;  /* 0x00020024ff007988 */ /* 0x0001e80008000c04 */
[----:B------:R0:W-:Y:S04]  /*0be0*/  STS.128 [UR4+0x210], R24 ;  /* 0x00021018ff007988 */ /* 0x0001e80008000c04 */
[----:B------:R0:W-:Y:S02]  /*0bf0*/  STS.128 [UR4+0x220], R8 ;  /* 0x00022008ff007988 */ /* 0x0001e40008000c04 */
.L_x_1:
[----:B------:R-:W-:Y:S05]  /*0c00*/  BSYNC.RECONVERGENT B0 ;  /* 0x0000000000007941 */ /* 0x000fea0003800200 */
.L_x_0:
[----:B------:R-:W1:Y:S01]  /*0c10*/  LDCU UR4, c[0x0][0x398] ;  /* 0x00007300ff0477ac */ /* 0x000e620008000800 */
[----:B------:R-:W-:Y:S01]  /*0c20*/  BAR.SYNC.DEFER_BLOCKING 0x0 ;  /* 0x0000000000007b1d */ /* 0x000fe20000010000 */
[----:B-1----:R-:W-:-:S13]  /*0c30*/  ISETP.GE.AND P0, PT, R0, UR4, PT ;  /* 0x0000000400007c0c */ /* 0x002fda000bf06270 */
[----:B------:R-:W-:Y:S05]  /*0c40*/  @P0 EXIT ;  /* 0x000000000000094d */ /* 0x000fea0003800000 */
[----:B------:R-:W1:Y:S01]  /*0c50*/  LDC R3, c[0x0][0x360] ;  /* 0x0000d800ff037b82 */ /* 0x000e620000000800 */
[----:B------:R-:W2:Y:S07]  /*0c60*/  LDCU.64 UR4, c[0x0][0x358] ;  /* 0x00006b00ff0477ac */ /* 0x000eae0008000a00 */
[----:B------:R-:W3:Y:S08]  /*0c70*/  LDC.64 R6, c[0x0][0x390] ;  /* 0x0000e400ff067b82 */ /* 0x000ef00000000a00 */
[----:B0-----:R-:W0:Y:S08]  /*0c80*/  LDC.64 R12, c[0x0][0x388] ;  /* 0x0000e200ff0c7b82 */ /* 0x001e300000000a00 */
[----:B------:R-:W4:Y:S01]  /*0c90*/  LDC.64 R16, c[0x0][0x380] ;  /* 0x0000e000ff107b82 */ /* 0x000f220000000a00 */
[----:B-1----:R-:W-:Y:S01]  /*0ca0*/  IMAD R0, R3, UR6, R4 ;  /* 0x0000000603007c24 */ /* 0x002fe2000f8e0204 */
[----:B------:R-:W-:Y:S01]  /*0cb0*/  MOV R100, 0x400 ;  /* 0x0000040000647802 */ /* 0x000fe20000000f00 */
[----:B------:R-:W1:Y:S02]  /*0cc0*/  LDCU.64 UR8, c[0x0][0x3a0] ;  /* 0x00007400ff0877ac */ /* 0x000e640008000a00 */
[----:B------:R-:W-:-:S03]  /*0cd0*/  IMAD R3, R0, 0x6, RZ ;  /* 0x0000000600037824 */ /* 0x000fc600078e02ff */
[----:B------:R-:W5:Y:S01]  /*0ce0*/  LDC.64 R130, c[0x0][0x3b0] ;  /* 0x0000ec00ff827b82 */ /* 0x000f620000000a00 */
[----:B---3--:R-:W-:-:S05]  /*0cf0*/  IMAD.WIDE R6, R3, 0x4, R6 ;  /* 0x0000000403067825 */ /* 0x008fca00078e0206 */
[----:B--2---:R-:W0:Y:S02]  /*0d00*/  LDG.E R2, desc[UR4][R6.64+0x8] ;  /* 0x0000080406027981 */ /* 0x004e24000c1e1900 */
[----:B------:R-:W2:Y:S02]  /*0d10*/  LDC.64 R128, c[0x0][0x3a8] ;  /* 0x0000ea00ff807b82 */ /* 0x000ea40000000a00 */
[----:B------:R-:W3:Y:S04]  /*0d20*/  LDG.E R50, desc[UR4][R6.64] ;  /* 0x0000000406327981 */ /* 0x000ee8000c1e1900 */
[----:B------:R-:W5:Y:S04]  /*0d30*/  LDG.E R51, desc[UR4][R6.64+0x4] ;  /* 0x0000040406337981 */ /* 0x000f68000c1e1900 */
[----:B------:R-:W2:Y:S04]  /*0d40*/  LDG.E R3, desc[UR4][R6.64+0xc] ;  /* 0x00000c0406037981 */ /* 0x000ea8000c1e1900 */
[----:B------:R-:W2:Y:S04]  /*0d50*/  LDG.E R48, desc[UR4][R6.64+0x10] ;  /* 0x0000100406307981 */ /* 0x000ea8000c1e1900 */
[----:B------:R1:W2:Y:S01]  /*0d60*/  LDG.E R49, desc[UR4][R6.64+0x14] ;  /* 0x0000140406317981 */ /* 0x0002a2000c1e1900 */
[----:B------:R-:W-:Y:S01]  /*0d70*/  IADD3 R5, PT, PT, R100, 0x230, RZ ;  /* 0x0000023064057810 */ /* 0x000fe20007ffe0ff */
[----:B0-----:R-:W-:-:S04]  /*0d80*/  IMAD.WIDE R8, R2, 0x8, R12 ;  /* 0x0000000802087825 */ /* 0x001fc800078e020c */
[C---:B---3--:R-:W-:Y:S01]  /*0d90*/  IMAD.WIDE R10, R50.reuse, 0x8, R12 ;  /* 0x00000008320a7825 */ /* 0x048fe200078e020c */
[----:B------:R0:W3:Y:S03]  /*0da0*/  LDG.E.64 R74, desc[UR4][R8.64] ;  /* 0x00000004084a7981 */ /* 0x0000e6000c1e1b00 */
[----:B----4-:R-:W-:Y:S01]  /*0db0*/  IMAD.WIDE R72, R50, 0x8, R16 ;  /* 0x0000000832487825 */ /* 0x010fe200078e0210 */
[----:B------:R-:W3:Y:S03]  /*0dc0*/  LDG.E.64 R76, desc[UR4][R10.64] ;  /* 0x000000040a4c7981 */ /* 0x000ee6000c1e1b00 */
[----:B-----5:R-:W-:Y:S02]  /*0dd0*/  IMAD.WIDE R12, R51, 0x8, R12 ;  /* 0x00000008330c7825 */ /* 0x020fe400078e020c */
[----:B------:R-:W4:Y:S02]  /*0de0*/  LDG.E.64 R72, desc[UR4][R72.64] ;  /* 0x0000000448487981 */ /* 0x000f24000c1e1b00 */
[----:B------:R-:W-:-:S02]  /*0df0*/  IMAD.WIDE R14, R2, 0x8, R16 ;  /* 0x00000008020e7825 */ /* 0x000fc400078e0210 */
[----:B------:R-:W5:Y:S04]  /*0e00*/  LDG.E.64 R78, desc[UR4][R12.64] ;  /* 0x000000040c4e7981 */ /* 0x000f68000c1e1b00 */
[----:B------:R-:W4:Y:S01]  /*0e10*/  LDG.E.64 R80, desc[UR4][R14.64] ;  /* 0x000000040e507981 */ /* 0x000f22000c1e1b00 */
[----:B-1----:R-:W-:-:S05]  /*0e20*/  IMAD.WIDE R6, R51, 0x8, R16 ;  /* 0x0000000833067825 */ /* 0x002fca00078e0210 */
[----:B------:R1:W4:Y:S01]  /*0e30*/  LDG.E.64 R82, desc[UR4][R6.64] ;  /* 0x0000000406527981 */ /* 0x000322000c1e1b00 */
[----:B------:R-:W0:Y:S02]  /*0e40*/  S2R R16, SR_CgaCtaId ;  /* 0x0000000000107919 */ /* 0x000e240000008800 */
[C---:B0-----:R-:W-:Y:S02]  /*0e50*/  LEA R5, R16.reuse, R5, 0x18 ;  /* 0x0000000510057211 */ /* 0x041fe400078ec0ff */
[----:B------:R-:W-:-:S03]  /*0e60*/  LEA R100, R16, R100, 0x18 ;  /* 0x0000006410647211 */ /* 0x000fc600078ec0ff */
[----:B------:R-:W-:-:S05]  /*0e70*/  IMAD R8, R4, 0x18, R5 ;  /* 0x0000001804087824 */ /* 0x000fca00078e0205 */
[----:B------:R-:W-:Y:S04]  /*0e80*/  STS.64 [R8], R50 ;  /* 0x0000003208007388 */ /* 0x000fe80000000a00 */
[----:B--2---:R-:W-:Y:S04]  /*0e90*/  STS.64 [R8+0x8], R2 ;  /* 0x0000080208007388 */ /* 0x004fe80000000a00 */
[----:B------:R-:W-:Y:S04]  /*0ea0*/  STS.64 [R8+0x10], R48 ;  /* 0x0000103008007388 */ /* 0x000fe80000000a00 */
[----:B------:R-:W-:Y:S04]  /*0eb0*/  LDS.128 R52, [R100] ;  /* 0x0000000064347984 */ /* 0x000fe80000000c00 */
[----:B-1----:R-:W0:Y:S04]  /*0ec0*/  LDS.128 R4, [R100+0x30] ;  /* 0x0000300064047984 */ /* 0x002e280000000c00 */
[----:B------:R-:W1:Y:S04]  /*0ed0*/  LDS.128 R68, [R100+0x70] ;  /* 0x0000700064447984 */ /* 0x000e680000000c00 */
[----:B------:R-:W2:Y:S04]  /*0ee0*/  LDS.128 R28, [R100+0x40] ;  /* 0x00004000641c7984 */ /* 0x000ea80000000c00 */
[----:B------:R-:W2:Y:S04]  /*0ef0*/  LDS.128 R36, [R100+0x50] ;  /* 0x0000500064247984 */ /* 0x000ea80000000c00 */
[----:B------:R-:W-:Y:S04]  /*0f00*/  LDS.128 R16, [R100+0x10] ;  /* 0x0000100064107984 */ /* 0x000fe80000000c00 */
[----:B------:R-:W2:Y:S04]  /*0f10*/  LDS.128 R24, [R100+0xa0] ;  /* 0x0000a00064187984 */ /* 0x000ea80000000c00 */
[----:B------:R-:W2:Y:S04]  /*0f20*/  LDS.128 R84, [R100+0x60] ;  /* 0x0000600064547984 */ /* 0x000ea80000000c00 */
[----:B------:R-:W2:Y:S04]  /*0f30*/  LDS.128 R56, [R100+0xe0] ;  /* 0x0000e00064387984 */ /* 0x000ea80000000c00 */
[----:B------:R-:W2:Y:S04]  /*0f40*/  LDS.128 R64, [R100+0x80] ;  /* 0x0000800064407984 */ /* 0x000ea80000000c00 */
[----:B------:R-:W-:Y:S04]  /*0f50*/  LDS.128 R12, [R100+0x20] ;  /* 0x00002000640c7984 */ /* 0x000fe80000000c00 */
[----:B------:R-:W2:Y:S01]  /*0f60*/  LDS.128 R44, [R100+0x110] ;  /* 0x00011000642c7984 */ /* 0x000ea20000000c00 */
[----:B0-----:R-:W-:-:S03]  /*0f70*/  DMUL R8, R52, R6 ;  /* 0x0000000634087228 */ /* 0x001fc60000000000 */
[----:B------:R-:W0:Y:S01]  /*0f80*/  LDS.128 R40, [R100+0x90] ;  /* 0x0000900064287984 */ /* 0x000e220000000c00 */
[----:B-1----:R-:W-:-:S03]  /*0f90*/  DMUL R32, R68, R54 ;  /* 0x0000003644207228 */ /* 0x002fc60000000000 */
[----:B------:R-:W1:Y:S01]  /*0fa0*/  LDS.128 R20, [R100+0x150] ;  /* 0x0001500064147984 */ /* 0x000e620000000c00 */
[----:B------:R-:W-:Y:S02]  /*0fb0*/  DFMA R6, R6, R8, RZ ;  /* 0x000000080606722b */ /* 0x000fe400000000ff */
[C---:B--2---:R-:W-:Y:S01]  /*0fc0*/  DFMA R60, R8.reuse, R28, RZ ;  /* 0x0000001c083c722b */ /* 0x044fe200000000ff */
[----:B------:R-:W-:Y:S01]  /*0fd0*/  LDS.128 R88, [R100+0xc0] ;  /* 0x0000c00064587984 */ /* 0x000fe20000000c00 */
[----:B------:R-:W-:-:S03]  /*0fe0*/  DFMA R62, R8, R30, RZ ;  /* 0x0000001e083e722b */ /* 0x000fc600000000ff */
[----:B------:R-:W2:Y:S01]  /*0ff0*/  LDS.128 R8, [R100+0xb0] ;  /* 0x0000b00064087984 */ /* 0x000ea20000000c00 */
[----:B------:R-:W-:-:S03]  /*1000*/  DFMA R34, R32, R36, R6 ;  /* 0x000000242022722b */ /* 0x000fc60000000006 */
[----:B------:R-:W2:Y:S01]  /*1010*/  LDS.128 R28, [R100+0x180] ;  /* 0x00018000641c7984 */ /* 0x000ea20000000c00 */
[----:B------:R-:W-:Y:S02]  /*1020*/  DMUL R6, R16, R26 ;  /* 0x0000001a10067228 */ /* 0x000fe40000000000 */
[C---:B------:R-:W-:Y:S01]  /*1030*/  DFMA R92, R32.reuse, R38, R60 ;  /* 0x00000026205c722b */ /* 0x040fe2000000003c */
[----:B------:R-:W-:Y:S01]  /*1040*/  LDS.128 R108, [R100+0x160] ;  /* 0x00016000646c7984 */ /* 0x000fe20000000c00 */
[----:B------:R-:W-:-:S03]  /*1050*/  DFMA R94, R32, R84, R62 ;  /* 0x00000054205e722b */ /* 0x000fc6000000003e */
[----:B------:R-:W2:Y:S01]  /*1060*/  LDS.128 R36, [R100+0xd0] ;  /* 0x0000d00064247984 */ /* 0x000ea20000000c00 */
[----:B------:R-:W-:-:S03]  /*1070*/  DFMA R86, R6, R86, R34 ;  /* 0x000000560656722b */ /* 0x000fc60000000022 */
[----:B------:R-:W2:Y:S04]  /*1080*/  LDS.128 R60, [R100+0xf0] ;  /* 0x0000f000643c7984 */ /* 0x000ea80000000c00 */
[----:B------:R-:W2:Y:S01]  /*1090*/  LDS.128 R32, [R100+0x100] ;  /* 0x0001000064207984 */ /* 0x000ea20000000c00 */
[----:B------:R-:W-:Y:S02]  /*10a0*/  DMUL R84, R56, R18 ;  /* 0x0000001238547228 */ /* 0x000fe40000000000 */
[----:B------:R-:W-:Y:S02]  /*10b0*/  DFMA R92, R68, R6, R92 ;  /* 0x00000006445c722b */ /* 0x000fe4000000005c */
[----:B------:R-:W-:-:S04]  /*10c0*/  DFMA R70, R6, R70, R94 ;  /* 0x000000460646722b */ /* 0x000fc8000000005e */
[----:B------:R-:W-:Y:S02]  /*10d0*/  DFMA R86, R84, R64, R86 ;  /* 0x000000405456722b */ /* 0x000fe40000000056 */
[----:B------:R-:W-:Y:S02]  /*10e0*/  DMUL R64, R12, R46 ;  /* 0x0000002e0c407228 */ /* 0x000fe40000000000 */
[C---:B------:R-:W-:Y:S02]  /*10f0*/  DFMA R66, R84.reuse, R66, R92 ;  /* 0x000000425442722b */ /* 0x040fe4000000005c */
[----:B0-----:R-:W-:Y:S02]  /*1100*/  DFMA R70, R84, R40, R70 ;  /* 0x000000285446722b */ /* 0x001fe40000000046 */
[----:B-1----:R-:W-:Y:S02]  /*1110*/  DMUL R40, R20, R14 ;  /* 0x0000000e14287228 */ /* 0x002fe40000000000 */
[----:B------:R-:W-:-:S02]  /*1120*/  DFMA R42, R64, R42, R86 ;  /* 0x0000002a402a722b */ /* 0x000fc40000000056 */
[----:B------:R-:W-:Y:S02]  /*1130*/  DFMA R24, R64, R24, R66 ;  /* 0x000000184018722b */ /* 0x000fe40000000042 */
[----:B------:R-:W-:-:S04]  /*1140*/  DFMA R70, R26, R64, R70 ;  /* 0x000000401a46722b */ /* 0x000fc80000000046 */
[----:B--2---:R-:W-:Y:S02]  /*1150*/  DFMA R42, R40, R8, R42 ;  /* 0x00000008282a722b */ /* 0x004fe4000000002a */
[----:B------:R-:W-:Y:S02]  /*1160*/  DMUL R8, R30, R4 ;  /* 0x000000041e087228 */ /* 0x000fe40000000000 */
[C---:B------:R-:W-:Y:S02]  /*1170*/  DFMA R10, R40.reuse, R10, R24 ;  /* 0x0000000a280a722b */ /* 0x040fe40000000018 */
[----:B------:R-:W-:Y:S01]  /*1180*/  DFMA R70, R40, R88, R70 ;  /* 0x000000582846722b */ /* 0x000fe20000000046 */
[----:B------:R-:W0:Y:S01]  /*1190*/  LDS.128 R24, [R100+0x120] ;  /* 0x0001200064187984 */ /* 0x000e220000000c00 */
[----:B------:R-:W-:Y:S02]  /*11a0*/  DMUL R146, R52, R58 ;  /* 0x0000003a34927228 */ /* 0x000fe40000000000 */
[----:B------:R-:W-:-:S02]  /*11b0*/  DFMA R90, R8, R90, R42 ;  /* 0x0000005a085a722b */ /* 0x000fc4000000002a */
[C---:B------:R-:W-:Y:S02]  /*11c0*/  DFMA R40, R8.reuse, R36, R10 ;  /* 0x000000240828722b */ /* 0x040fe4000000000a */
[----:B------:R-:W-:Y:S02]  /*11d0*/  DFMA R38, R8, R38, R70 ;  /* 0x000000260826722b */ /* 0x000fe40000000046 */
[C---:B------:R-:W-:Y:S01]  /*11e0*/  DMUL R36, R52.reuse, R56 ;  /* 0x0000003834247228 */ /* 0x040fe20000000000 */
[----:B------:R-:W1:Y:S01]  /*11f0*/  LDS.128 R8, [R100+0x130] ;  /* 0x0001300064087984 */ /* 0x000e620000000c00 */
[C---:B------:R-:W-:Y:S02]  /*1200*/  DMUL R102, R52.reuse, R60 ;  /* 0x0000003c34667228 */ /* 0x040fe40000000000 */
[C---:B------:R-:W-:Y:S02]  /*1210*/  DMUL R66, R52.reuse, R62 ;  /* 0x0000003e34427228 */ /* 0x040fe40000000000 */
[----:B------:R-:W-:-:S02]  /*1220*/  DMUL R92, R52, R34 ;  /* 0x00000022345c7228 */ /* 0x000fc40000000000 */
[----:B------:R-:W-:Y:S02]  /*1230*/  DFMA R68, R56, R36, RZ ;  /* 0x000000243844722b */ /* 0x000fe400000000ff */
[----:B------:R-:W-:Y:S02]  /*1240*/  DFMA R98, R36, R58, RZ ;  /* 0x0000003a2462722b */ /* 0x000fe400000000ff */
[----:B------:R-:W-:Y:S02]  /*1250*/  DFMA R136, R56, R146, RZ ;  /* 0x000000923888722b */ /* 0x000fe400000000ff */
[----:B------:R-:W-:Y:S02]  /*1260*/  DFMA R138, R146, R58, RZ ;  /* 0x0000003a928a722b */ /* 0x000fe400000000ff */
[C---:B------:R-:W-:Y:S02]  /*1270*/  DFMA R150, R56.reuse, R102, RZ ;  /* 0x000000663896722b */ /* 0x040fe400000000ff */
[----:B------:R-:W-:-:S02]  /*1280*/  DFMA R112, R56, R66, RZ ;  /* 0x000000423870722b */ /* 0x000fc400000000ff */
[-C--:B------:R-:W-:Y:S02]  /*1290*/  DFMA R152, R102, R58.reuse, RZ ;  /* 0x0000003a6698722b */ /* 0x080fe400000000ff */
[-C--:B------:R-:W-:Y:S02]  /*12a0*/  DFMA R104, R66, R58.reuse, RZ ;  /* 0x0000003a4268722b */ /* 0x080fe400000000ff */
[----:B------:R-:W-:Y:S02]  /*12b0*/  DFMA R84, R92, R58, RZ ;  /* 0x0000003a5c54722b */ /* 0x000fe400000000ff */
[-C--:B------:R-:W-:Y:S02]  /*12c0*/  DFMA R114, R36, R60.reuse, RZ ;  /* 0x0000003c2472722b */ /* 0x080fe400000000ff */
[C---:B------:R-:W-:Y:S02]  /*12d0*/  DFMA R140, R146.reuse, R60, RZ ;  /* 0x0000003c928c722b */ /* 0x040fe400000000ff */
[----:B------:R-:W-:-:S02]  /*12e0*/  DFMA R142, R146, R62, RZ ;  /* 0x0000003e928e722b */ /* 0x000fc400000000ff */
[----:B------:R-:W-:Y:S02]  /*12f0*/  DFMA R154, R60, R102, RZ ;  /* 0x000000663c9a722b */ /* 0x000fe400000000ff */
[----:B------:R-:W-:Y:S02]  /*1300*/  DFMA R156, R102, R62, RZ ;  /* 0x0000003e669c722b */ /* 0x000fe400000000ff */
[----:B------:R-:W-:Y:S02]  /*1310*/  DFMA R86, R60, R92, RZ ;  /* 0x0000005c3c56722b */ /* 0x000fe400000000ff */
[----:B------:R-:W-:Y:S02]  /*1320*/  DFMA R88, R92, R62, RZ ;  /* 0x0000003e5c58722b */ /* 0x000fe400000000ff */
[-C--:B------:R-:W-:Y:S02]  /*1330*/  DFMA R144, R146, R32.reuse, RZ ;  /* 0x000000209290722b */ /* 0x080fe400000000ff */
[----:B------:R-:W-:-:S02]  /*1340*/  DFMA R64, R66, R32, RZ ;  /* 0x000000204240722b */ /* 0x000fc400000000ff */
[----:B------:R-:W-:Y:S02]  /*1350*/  DFMA R42, R32, R92, RZ ;  /* 0x0000005c202a722b */ /* 0x000fe400000000ff */
[----:B------:R-:W-:Y:S02]  /*1360*/  DFMA R118, R36, R32, RZ ;  /* 0x000000202476722b */ /* 0x000fe400000000ff */
[----:B------:R-:W-:Y:S02]  /*1370*/  DFMA R146, R146, R34, RZ ;  /* 0x000000229292722b */ /* 0x000fe400000000ff */
[----:B------:R-:W-:Y:S02]  /*1380*/  DFMA R116, R36, R62, RZ ;  /* 0x0000003e2474722b */ /* 0x000fe400000000ff */
[----:B------:R-:W-:Y:S02]  /*1390*/  DMUL R122, R54, R44 ;  /* 0x0000002c367a7228 */ /* 0x000fe40000000000 */
[----:B0-----:R-:W-:-:S02]  /*13a0*/  DMUL R106, R24, R54 ;  /* 0x00000036186a7228 */ /* 0x001fc40000000000 */
[----:B------:R-:W-:Y:S02]  /*13b0*/  DMUL R96, R54, R26 ;  /* 0x0000001a36607228 */ /* 0x000fe40000000000 */
[----:B---3--:R-:W-:Y:S02]  /*13c0*/  DADD R6, R74, -R76 ;  /* 0x000000004a067229 */ /* 0x008fe4000000084c */
[----:B-----5:R-:W-:Y:S02]  /*13d0*/  DADD R78, R76, -R78 ;  /* 0x000000004c4e7229 */ /* 0x020fe4000000084e */
[C---:B----4-:R-:W-:Y:S02]  /*13e0*/  DADD R80, R72.reuse, -R80 ;  /* 0x0000000048507229 */ /* 0x050fe40000000850 */
[----:B------:R-:W-:-:S06]  /*13f0*/  DADD R82, -R72, R82 ;  /* 0x0000000048527229 */ /* 0x000fcc0000000152 */
[----:B------:R-:W-:Y:S02]  /*1400*/  DMUL R78, R78, R80 ;  /* 0x000000504e4e7228 */ /* 0x000fe40000000000 */
[-C--:B------:R-:W-:Y:S02]  /*1410*/  DMUL R80, R52, R32.reuse ;  /* 0x0000002034507228 */ /* 0x080fe40000000000 */
[----:B------:R-:W-:-:S04]  /*1420*/  DFMA R52, R102, R32, RZ ;  /* 0x000000206634722b */ /* 0x000fc800000000ff */
[----:B------:R-:W-:Y:S02]  /*1430*/  DFMA R6, R6, R82, -R78 ;  /* 0x000000520606722b */ /* 0x000fe4000000084e */
[C---:B------:R-:W-:Y:S02]  /*1440*/  DFMA R70, R56.reuse, R80, RZ ;  /* 0x000000503846722b */ /* 0x040fe400000000ff */
[----:B------:R-:W-:Y:S02]  /*1450*/  DFMA R82, R56, R92, RZ ;  /* 0x0000005c3852722b */ /* 0x000fe400000000ff */
[----:B------:R-:W-:Y:S02]  /*1460*/  DFMA R72, R80, R58, RZ ;  /* 0x0000003a5048722b */ /* 0x000fe400000000ff */
[----:B------:R-:W-:Y:S02]  /*1470*/  DFMA R56, R60, R66, RZ ;  /* 0x000000423c38722b */ /* 0x000fe400000000ff */
[----:B------:R-:W-:-:S02]  /*1480*/  DFMA R58, R66, R62, RZ ;  /* 0x0000003e423a722b */ /* 0x000fc400000000ff */
[----:B------:R-:W-:Y:S02]  /*1490*/  DFMA R74, R60, R80, RZ ;  /* 0x000000503c4a722b */ /* 0x000fe400000000ff */
[----:B------:R-:W-:Y:S02]  /*14a0*/  DFMA R76, R80, R62, RZ ;  /* 0x0000003e504c722b */ /* 0x000fe400000000ff */
[----:B------:R-:W-:Y:S02]  /*14b0*/  DFMA R78, R32, R80, RZ ;  /* 0x00000050204e722b */ /* 0x000fe400000000ff */
[-C--:B------:R-:W-:Y:S02]  /*14c0*/  DFMA R60, R36, R34.reuse, RZ ;  /* 0x00000022243c722b */ /* 0x080fe400000000ff */
[-C--:B------:R-:W-:Y:S02]  /*14d0*/  DFMA R102, R102, R34.reuse, RZ ;  /* 0x000000226666722b */ /* 0x080fe400000000ff */
[----:B------:R-:W-:-:S02]  /*14e0*/  DFMA R66, R66, R34, RZ ;  /* 0x000000224242722b */ /* 0x000fc400000000ff */
[-C--:B------:R-:W-:Y:S02]  /*14f0*/  DFMA R80, R80, R34.reuse, RZ ;  /* 0x000000225050722b */ /* 0x080fe400000000ff */
[----:B------:R-:W-:Y:S01]  /*1500*/  DFMA R92, R92, R34, RZ ;  /* 0x000000225c5c722b */ /* 0x000fe200000000ff */
[----:B------:R-:W0:Y:S01]  /*1510*/  LDS.128 R32, [R100+0x140] ;  /* 0x0001400064207984 */ /* 0x000e220000000c00 */
[----:B------:R-:W-:Y:S02]  /*1520*/  DFMA R36, R122, R44, R68 ;  /* 0x0000002c7a24722b */ /* 0x000fe40000000044 */
[----:B------:R-:W-:Y:S02]  /*1530*/  DFMA R98, R46, R122, R98 ;  /* 0x0000007a2e62722b */ /* 0x000fe40000000062 */
[C---:B------:R-:W-:Y:S02]  /*1540*/  DFMA R114, R122.reuse, R24, R114 ;  /* 0x000000187a72722b */ /* 0x040fe40000000072 */
[----:B------:R-:W-:-:S02]  /*1550*/  DFMA R116, R122, R26, R116 ;  /* 0x0000001a7a74722b */ /* 0x000fc40000000074 */
[C---:B-1----:R-:W-:Y:S02]  /*1560*/  DFMA R118, R122.reuse, R8, R118 ;  /* 0x000000087a76722b */ /* 0x042fe40000000076 */
[----:B------:R-:W-:Y:S02]  /*1570*/  DFMA R122, R122, R10, R60 ;  /* 0x0000000a7a7a722b */ /* 0x000fe4000000003c */
[-C--:B------:R-:W-:Y:S02]  /*1580*/  DMUL R60, R46, R54.reuse ;  /* 0x000000362e3c7228 */ /* 0x080fe40000000000 */
[----:B------:R-:W-:Y:S02]  /*1590*/  DMUL R94, R8, R54 ;  /* 0x00000036085e7228 */ /* 0x000fe40000000000 */
[----:B------:R-:W-:Y:S02]  /*15a0*/  DMUL R68, R54, R10 ;  /* 0x0000000a36447228 */ /* 0x000fe40000000000 */
[----:B------:R-:W-:-:S02]  /*15b0*/  DFMA R154, R24, R106, R154 ;  /* 0x0000006a189a722b */ /* 0x000fc4000000009a */
[----:B------:R-:W-:Y:S02]  /*15c0*/  DFMA R140, R60, R24, R140 ;  /* 0x000000183c8c722b */ /* 0x000fe4000000008c */
[C---:B------:R-:W-:Y:S02]  /*15d0*/  DFMA R56, R24.reuse, R96, R56 ;  /* 0x000000601838722b */ /* 0x040fe40000000038 */
[C---:B------:R-:W-:Y:S02]  /*15e0*/  DFMA R74, R24.reuse, R94, R74 ;  /* 0x0000005e184a722b */ /* 0x040fe4000000004a */
[----:B------:R-:W-:Y:S02]  /*15f0*/  DFMA R86, R24, R68, R86 ;  /* 0x000000441856722b */ /* 0x000fe40000000056 */
[C---:B------:R-:W-:Y:S02]  /*1600*/  DFMA R144, R60.reuse, R8, R144 ;  /* 0x000000083c90722b */ /* 0x040fe40000000090 */
[----:B------:R-:W-:-:S02]  /*1610*/  DFMA R146, R60, R10, R146 ;  /* 0x0000000a3c92722b */ /* 0x000fc40000000092 */
[C---:B------:R-:W-:Y:S02]  /*1620*/  DFMA R52, R106.reuse, R8, R52 ;  /* 0x000000086a34722b */ /* 0x040fe40000000034 */
[----:B------:R-:W-:Y:S02]  /*1630*/  DFMA R54, R106, R10, R102 ;  /* 0x0000000a6a36722b */ /* 0x000fe40000000066 */
[C---:B------:R-:W-:Y:S02]  /*1640*/  DFMA R64, R96.reuse, R8, R64 ;  /* 0x000000086040722b */ /* 0x040fe40000000040 */
[----:B------:R-:W-:Y:S02]  /*1650*/  DFMA R66, R96, R10, R66 ;  /* 0x0000000a6042722b */ /* 0x000fe40000000042 */
[----:B0-----:R-:W-:Y:S02]  /*1660*/  DMUL R24, R16, R32 ;  /* 0x0000002010187228 */ /* 0x001fe40000000000 */
[----:B------:R-:W-:-:S02]  /*1670*/  DFMA R78, R8, R94, R78 ;  /* 0x0000005e084e722b */ /* 0x000fc4000000004e */
[----:B------:R-:W-:Y:S02]  /*1680*/  DFMA R80, R94, R10, R80 ;  /* 0x0000000a5e50722b */ /* 0x000fe40000000050 */
[----:B------:R-:W-:Y:S02]  /*1690*/  DFMA R42, R8, R68, R42 ;  /* 0x00000044082a722b */ /* 0x000fe4000000002a */
[----:B------:R-:W-:Y:S01]  /*16a0*/  DFMA R92, R68, R10, R92 ;  /* 0x0000000a445c722b */ /* 0x000fe2000000005c */
[----:B------:R-:W0:Y:S01]  /*16b0*/  LDS.128 R8, [R100+0x170] ;  /* 0x0001700064087984 */ /* 0x000e220000000c00 */
[-C--:B------:R-:W-:Y:S02]  /*16c0*/  DFMA R142, R60, R26.reuse, R142 ;  /* 0x0000001a3c8e722b */ /* 0x080fe4000000008e */
[-C--:B------:R-:W-:Y:S02]  /*16d0*/  DFMA R156, R106, R26.reuse, R156 ;  /* 0x0000001a6a9c722b */ /* 0x080fe4000000009c */
[----:B------:R-:W-:-:S02]  /*16e0*/  DFMA R58, R96, R26, R58 ;  /* 0x0000001a603a722b */ /* 0x000fc4000000003a */
[-C--:B------:R-:W-:Y:S02]  /*16f0*/  DFMA R76, R94, R26.reuse, R76 ;  /* 0x0000001a5e4c722b */ /* 0x080fe4000000004c */
[----:B------:R-:W-:Y:S02]  /*1700*/  DFMA R88, R68, R26, R88 ;  /* 0x0000001a4458722b */ /* 0x000fe40000000058 */
[----:B------:R-:W-:Y:S02]  /*1710*/  DFMA R36, R32, R24, R36 ;  /* 0x000000182024722b */ /* 0x000fe40000000024 */
[----:B------:R-:W-:Y:S02]  /*1720*/  DFMA R98, R24, R34, R98 ;  /* 0x000000221862722b */ /* 0x000fe40000000062 */
[----:B------:R-:W-:Y:S02]  /*1730*/  DFMA R114, R20, R24, R114 ;  /* 0x000000181472722b */ /* 0x000fe40000000072 */
[----:B------:R-:W-:-:S02]  /*1740*/  DFMA R116, R24, R22, R116 ;  /* 0x000000161874722b */ /* 0x000fc40000000074 */
[C---:B------:R-:W-:Y:S02]  /*1750*/  DFMA R118, R24.reuse, R108, R118 ;  /* 0x0000006c1876722b */ /* 0x040fe40000000076 */
[----:B------:R-:W-:Y:S01]  /*1760*/  DFMA R122, R24, R110, R122 ;  /* 0x0000006e187a722b */ /* 0x000fe2000000007a */
[----:B------:R-:W1:Y:S01]  /*1770*/  LDS.128 R24, [R100+0x190] ;  /* 0x0001900064187984 */ /* 0x000e620000000c00 */
[----:B------:R-:W-:Y:S02]  /*1780*/  DFMA R136, R60, R44, R136 ;  /* 0x0000002c3c88722b */ /* 0x000fe40000000088 */
[----:B------:R-:W-:Y:S02]  /*1790*/  DFMA R138, R46, R60, R138 ;  /* 0x0000003c2e8a722b */ /* 0x000fe4000000008a */
[-C--:B------:R-:W-:Y:S02]  /*17a0*/  DFMA R150, R106, R44.reuse, R150 ;  /* 0x0000002c6a96722b */ /* 0x080fe40000000096 */
[----:B------:R-:W-:-:S02]  /*17b0*/  DFMA R60, R96, R44, R112 ;  /* 0x0000002c603c722b */ /* 0x000fc40000000070 */
[-C--:B------:R-:W-:Y:S02]  /*17c0*/  DFMA R70, R94, R44.reuse, R70 ;  /* 0x0000002c5e46722b */ /* 0x080fe40000000046 */
[----:B------:R-:W-:Y:S02]  /*17d0*/  DFMA R82, R68, R44, R82 ;  /* 0x0000002c4452722b */ /* 0x000fe40000000052 */
[C---:B------:R-:W-:Y:S02]  /*17e0*/  DFMA R152, R46.reuse, R106, R152 ;  /* 0x0000006a2e98722b */ /* 0x040fe40000000098 */
[C---:B------:R-:W-:Y:S02]  /*17f0*/  DFMA R62, R46.reuse, R96, R104 ;  /* 0x000000602e3e722b */ /* 0x040fe40000000068 */
[C---:B------:R-:W-:Y:S02]  /*1800*/  DFMA R72, R46.reuse, R94, R72 ;  /* 0x0000005e2e48722b */ /* 0x040fe40000000048 */
[----:B------:R-:W-:-:S02]  /*1810*/  DFMA R84, R46, R68, R84 ;  /* 0x000000442e54722b */ /* 0x000fc40000000054 */
[C---:B------:R-:W-:Y:S02]  /*1820*/  DMUL R94, R16.reuse, R34 ;  /* 0x00000022105e7228 */ /* 0x040fe40000000000 */
[C---:B------:R-:W-:Y:S02]  /*1830*/  DMUL R68, R16.reuse, R20 ;  /* 0x0000001410447228 */ /* 0x040fe40000000000 */
[C---:B------:R-:W-:Y:S02]  /*1840*/  DMUL R46, R16.reuse, R22 ;  /* 0x00000016102e7228 */ /* 0x040fe40000000000 */
[C---:B------:R-:W-:Y:S02]  /*1850*/  DMUL R44, R16.reuse, R108 ;  /* 0x0000006c102c7228 */ /* 0x040fe40000000000 */
[----:B------:R-:W-:Y:S02]  /*1860*/  DMUL R16, R16, R110 ;  /* 0x0000006e10107228 */ /* 0x000fe40000000000 */
        /* <DEDUP_REMOVED lines=8> */
[C---:B------:R-:W-:Y:S02]  /*18f0*/  DFMA R56, R20.reuse, R46, R56 ;  /* 0x0000002e1438722b */ /* 0x040fe40000000038 */
[C---:B------:R-:W-:Y:S02]  /*1900*/  DFMA R74, R20.reuse, R44, R74 ;  /* 0x0000002c144a722b */ /* 0x040fe4000000004a */
[----:B------:R-:W-:Y:S02]  /*1910*/  DFMA R86, R20, R16, R86 ;  /* 0x000000101456722b */ /* 0x000fe40000000056 */
[----:B------:R-:W-:Y:S02]  /*1920*/  DFMA R88, R16, R22, R88 ;  /* 0x000000161058722b */ /* 0x000fe40000000058 */
[----:B------:R-:W-:-:S02]  /*1930*/  DFMA R108, R108, R16, R42 ;  /* 0x000000106c6c722b */ /* 0x000fc4000000002a */
[----:B------:R-:W-:Y:S02]  /*1940*/  DFMA R92, R16, R110, R92 ;  /* 0x0000006e105c722b */ /* 0x000fe4000000005c */
[----:B------:R-:W-:Y:S02]  /*1950*/  DFMA R136, R32, R94, R136 ;  /* 0x0000005e2088722b */ /* 0x000fe40000000088 */
[C---:B------:R-:W-:Y:S02]  /*1960*/  DFMA R138, R94.reuse, R34, R138 ;  /* 0x000000225e8a722b */ /* 0x040fe4000000008a */
[C---:B------:R-:W-:Y:S02]  /*1970*/  DFMA R142, R94.reuse, R22, R142 ;  /* 0x000000165e8e722b */ /* 0x040fe4000000008e */
[----:B------:R-:W-:Y:S02]  /*1980*/  DFMA R146, R94, R110, R146 ;  /* 0x0000006e5e92722b */ /* 0x000fe40000000092 */
[----:B0-----:R-:W-:-:S02]  /*1990*/  DMUL R20, R8, R18 ;  /* 0x0000001208147228 */ /* 0x001fc40000000000 */
[----:B------:R-:W-:Y:S02]  /*19a0*/  DMUL R16, R18, R10 ;  /* 0x0000000a12107228 */ /* 0x000fe40000000000 */
[----:B------:R-:W-:Y:S02]  /*19b0*/  DFMA R150, R32, R68, R150 ;  /* 0x000000442096722b */ /* 0x000fe40000000096 */
[----:B------:R-:W-:Y:S02]  /*19c0*/  DFMA R152, R68, R34, R152 ;  /* 0x000000224498722b */ /* 0x000fe40000000098 */
[----:B------:R-:W-:Y:S02]  /*19d0*/  DFMA R36, R8, R20, R36 ;  /* 0x000000140824722b */ /* 0x000fe40000000024 */
[C---:B------:R-:W-:Y:S02]  /*19e0*/  DFMA R98, R20.reuse, R10, R98 ;  /* 0x0000000a1462722b */ /* 0x040fe40000000062 */
[----:B------:R-:W-:-:S02]  /*19f0*/  DFMA R114, R20, R28, R114 ;  /* 0x0000001c1472722b */ /* 0x000fc40000000072 */
[----:B------:R-:W-:Y:S02]  /*1a00*/  DFMA R116, R30, R20, R116 ;  /* 0x000000141e74722b */ /* 0x000fe40000000074 */
[C---:B-1----:R-:W-:Y:S02]  /*1a10*/  DFMA R118, R20.reuse, R24, R118 ;  /* 0x000000181476722b */ /* 0x042fe40000000076 */
[----:B------:R-:W-:Y:S02]  /*1a20*/  DFMA R122, R20, R26, R122 ;  /* 0x0000001a147a722b */ /* 0x000fe4000000007a */
[----:B------:R-:W-:Y:S02]  /*1a30*/  DFMA R136, R8, R16, R136 ;  /* 0x000000100888722b */ /* 0x000fe40000000088 */
[C---:B------:R-:W-:Y:S02]  /*1a40*/  DFMA R138, R16.reuse, R10, R138 ;  /* 0x0000000a108a722b */ /* 0x040fe4000000008a */
[----:B------:R-:W-:-:S02]  /*1a50*/  DFMA R140, R16, R28, R140 ;  /* 0x0000001c108c722b */ /* 0x000fc4000000008c */
[----:B------:R-:W-:Y:S02]  /*1a60*/  DFMA R142, R30, R16, R142 ;  /* 0x000000101e8e722b */ /* 0x000fe4000000008e */
[C---:B------:R-:W-:Y:S02]  /*1a70*/  DFMA R144, R16.reuse, R24, R144 ;  /* 0x000000181090722b */ /* 0x040fe40000000090 */
[----:B------:R-:W-:Y:S02]  /*1a80*/  DFMA R146, R16, R26, R146 ;  /* 0x0000001a1092722b */ /* 0x000fe40000000092 */
[C---:B------:R-:W-:Y:S02]  /*1a90*/  DFMA R156, R68.reuse, R22, R156 ;  /* 0x00000016449c722b */ /* 0x040fe4000000009c */
[----:B------:R-:W-:Y:S02]  /*1aa0*/  DFMA R54, R68, R110, R54 ;  /* 0x0000006e4436722b */ /* 0x000fe40000000036 */
[----:B------:R-:W-:-:S02]  /*1ab0*/  DMUL R20, R18, R28 ;  /* 0x0000001c12147228 */ /* 0x000fc40000000000 */
[----:B------:R-:W-:Y:S02]  /*1ac0*/  DMUL R16, R30, R18 ;  /* 0x000000121e107228 */ /* 0x000fe40000000000 */
[----:B------:R-:W-:Y:S02]  /*1ad0*/  DFMA R60, R32, R46, R60 ;  /* 0x0000002e203c722b */ /* 0x000fe4000000003c */
[C---:B------:R-:W-:Y:S02]  /*1ae0*/  DFMA R62, R46.reuse, R34, R62 ;  /* 0x000000222e3e722b */ /* 0x040fe4000000003e */
[C---:B------:R-:W-:Y:S02]  /*1af0*/  DFMA R58, R46.reuse, R22, R58 ;  /* 0x000000162e3a722b */ /* 0x040fe4000000003a */
[----:B------:R-:W-:Y:S01]  /*1b00*/  DFMA R66, R46, R110, R66 ;  /* 0x0000006e2e42722b */ /* 0x000fe20000000042 */
[----:B------:R-:W-:Y:S01]  /*1b10*/  SHF.R.S32.HI R121, RZ, 0x1f, R2 ;  /* 0x0000001fff797819 */ /* 0x000fe20000011402 */
[----:B------:R-:W-:Y:S01]  /*1b20*/  DFMA R70, R32, R44, R70 ;  /* 0x0000002c2046722b */ /* 0x000fe20000000046 */
[----:B------:R-:W-:Y:S01]  /*1b30*/  SHF.R.S32.HI R33, RZ, 0x1f, R50 ;  /* 0x0000001fff217819 */ /* 0x000fe20000011432 */
[----:B------:R-:W-:-:S02]  /*1b40*/  DFMA R154, R20, R28, R154 ;  /* 0x0000001c149a722b */ /* 0x000fc4000000009a */
[-C--:B------:R-:W-:Y:S02]  /*1b50*/  DFMA R156, R30, R20.reuse, R156 ;  /* 0x000000141e9c722b */ /* 0x080fe4000000009c */
[----:B------:R-:W-:Y:S02]  /*1b60*/  DFMA R150, R8, R20, R150 ;  /* 0x000000140896722b */ /* 0x000fe40000000096 */
[C---:B------:R-:W-:Y:S02]  /*1b70*/  DFMA R152, R20.reuse, R10, R152 ;  /* 0x0000000a1498722b */ /* 0x040fe40000000098 */
[C---:B------:R-:W-:Y:S02]  /*1b80*/  DFMA R52, R20.reuse, R24, R52 ;  /* 0x000000181434722b */ /* 0x040fe40000000034 */
[----:B------:R-:W-:Y:S02]  /*1b90*/  DFMA R54, R20, R26, R54 ;  /* 0x0000001a1436722b */ /* 0x000fe40000000036 */
[----:B------:R-:W-:-:S02]  /*1ba0*/  DFMA R56, R16, R28, R56 ;  /* 0x0000001c1038722b */ /* 0x000fc40000000038 */
[-C--:B------:R-:W-:Y:S02]  /*1bb0*/  DFMA R58, R30, R16.reuse, R58 ;  /* 0x000000101e3a722b */ /* 0x080fe4000000003a */
[----:B------:R-:W-:Y:S02]  /*1bc0*/  DFMA R60, R8, R16, R60 ;  /* 0x00000010083c722b */ /* 0x000fe4000000003c */
[C---:B------:R-:W-:Y:S02]  /*1bd0*/  DFMA R62, R16.reuse, R10, R62 ;  /* 0x0000000a103e722b */ /* 0x040fe4000000003e */
[C---:B------:R-:W-:Y:S02]  /*1be0*/  DFMA R64, R16.reuse, R24, R64 ;  /* 0x000000181040722b */ /* 0x040fe40000000040 */
[----:B------:R-:W-:Y:S02]  /*1bf0*/  DFMA R66, R16, R26, R66 ;  /* 0x0000001a1042722b */ /* 0x000fe40000000042 */
[----:B------:R-:W-:-:S02]  /*1c00*/  DMUL R20, R24, R18 ;  /* 0x0000001218147228 */ /* 0x000fc40000000000 */
[----:B------:R-:W-:Y:S01]  /*1c10*/  DMUL R42, R18, R26 ;  /* 0x0000001a122a7228 */ /* 0x000fe20000000000 */
[----:B------:R-:W-:Y:S01]  /*1c20*/  SHF.R.S32.HI R69, RZ, 0x1f, R50 ;  /* 0x0000001fff457819 */ /* 0x000fe20000011432 */
[C---:B------:R-:W-:Y:S01]  /*1c30*/  DFMA R72, R44.reuse, R34, R72 ;  /* 0x000000222c48722b */ /* 0x040fe20000000048 */
[----:B------:R-:W0:Y:S01]  /*1c40*/  LDS.128 R16, [R100+0x1a0] ;  /* 0x0001a00064107984 */ /* 0x000e220000000c00 */
[----:B------:R-:W-:Y:S01]  /*1c50*/  DFMA R76, R44, R22, R76 ;  /* 0x000000162c4c722b */ /* 0x000fe2000000004c */
[----:B------:R-:W-:Y:S02]  /*1c60*/  IMAD R35, R121, UR8, RZ ;  /* 0x0000000879237c24 */ /* 0x000fe4000f8e02ff */
[----:B------:R-:W-:Y:S01]  /*1c70*/  IMAD R23, R33, UR8, RZ ;  /* 0x0000000821177c24 */ /* 0x000fe2000f8e02ff */
[----:B------:R-:W-:Y:S01]  /*1c80*/  MOV R32, R50 ;  /* 0x0000003200207202 */ /* 0x000fe20000000f00 */
[----:B------:R-:W-:Y:S01]  /*1c90*/  IMAD R104, R2, UR9, R35 ;  /* 0x0000000902687c24 */ /* 0x000fe2000f8e0223 */
[----:B------:R-:W-:Y:S01]  /*1ca0*/  SHF.R.S32.HI R35, RZ, 0x1f, R51 ;  /* 0x0000001fff237819 */ /* 0x000fe20000011433 */
[----:B------:R-:W-:-:S02]  /*1cb0*/  IMAD R106, R50, UR9, R23 ;  /* 0x00000009326a7c24 */ /* 0x000fc4000f8e0217 */
[----:B------:R-:W-:Y:S02]  /*1cc0*/  IMAD.MOV.U32 R120, RZ, RZ, R2 ;  /* 0x000000ffff787224 */ /* 0x000fe400078e0002 */
[----:B------:R-:W-:Y:S01]  /*1cd0*/  IMAD R23, R69, UR8, RZ ;  /* 0x0000000845177c24 */ /* 0x000fe2000f8e02ff */
[----:B------:R-:W-:Y:S01]  /*1ce0*/  DFMA R80, R44, R110, R80 ;  /* 0x0000006e2c50722b */ /* 0x000fe20000000050 */
[----:B------:R-:W-:Y:S01]  /*1cf0*/  IMAD.MOV.U32 R34, RZ, RZ, R51 ;  /* 0x000000ffff227224 */ /* 0x000fe200078e0033 */
[----:B------:R-:W1:Y:S01]  /*1d00*/  LDS.128 R44, [R100+0x1d0] ;  /* 0x0001d000642c7984 */ /* 0x000e620000000c00 */
[----:B------:R-:W-:-:S04]  /*1d10*/  IMAD.WIDE.U32 R94, R50, UR8, R120 ;  /* 0x00000008325e7c25 */ /* 0x000fc8000f8e0078 */
[C---:B------:R-:W-:Y:S02]  /*1d20*/  IMAD R124, R50.reuse, UR9, R23 ;  /* 0x00000009327c7c24 */ /* 0x040fe4000f8e0217 */
[----:B------:R-:W-:-:S04]  /*1d30*/  IMAD.WIDE.U32 R126, R50, UR8, R32 ;  /* 0x00000008327e7c25 */ /* 0x000fc8000f8e0020 */
[----:B------:R-:W-:Y:S01]  /*1d40*/  IMAD.WIDE.U32 R22, R50, UR8, R34 ;  /* 0x0000000832167c25 */ /* 0x000fe2000f8e0022 */
[C---:B------:R-:W-:Y:S01]  /*1d50*/  IADD3 R95, PT, PT, R106.reuse, R95, RZ ;  /* 0x0000005f6a5f7210 */ /* 0x040fe20007ffe0ff */
[----:B------:R-:W-:Y:S02]  /*1d60*/  DFMA R70, R8, R20, R70 ;  /* 0x000000140846722b */ /* 0x000fe40000000046 */
[----:B------:R-:W-:Y:S01]  /*1d70*/  IMAD.IADD R127, R127, 0x1, R106 ;  /* 0x000000017f7f7824 */ /* 0x000fe200078e026a */
[C---:B------:R-:W-:Y:S01]  /*1d80*/  DFMA R72, R20.reuse, R10, R72 ;  /* 0x0000000a1448722b */ /* 0x040fe20000000048 */
[----:B------:R-:W-:Y:S01]  /*1d90*/  IMAD.IADD R107, R106, 0x1, R23 ;  /* 0x000000016a6b7824 */ /* 0x000fe200078e0217 */
[----:B------:R-:W-:Y:S01]  /*1da0*/  DFMA R74, R20, R28, R74 ;  /* 0x0000001c144a722b */ /* 0x000fe2000000004a */
[----:B------:R-:W-:Y:S01]  /*1db0*/  MOV R106, R22 ;  /* 0x00000016006a7202 */ /* 0x000fe20000000f00 */
[-C--:B------:R-:W-:Y:S02]  /*1dc0*/  DFMA R76, R30, R20.reuse, R76 ;  /* 0x000000141e4c722b */ /* 0x080fe4000000004c */
[----:B------:R-:W-:-:S02]  /*1dd0*/  DFMA R78, R24, R20, R78 ;  /* 0x00000014184e722b */ /* 0x000fc4000000004e */
[----:B------:R-:W-:Y:S02]  /*1de0*/  DFMA R80, R20, R26, R80 ;  /* 0x0000001a1450722b */ /* 0x000fe40000000050 */
[----:B------:R-:W-:Y:S01]  /*1df0*/  DFMA R82, R8, R42, R82 ;  /* 0x0000002a0852722b */ /* 0x000fe20000000052 */
[----:B------:R-:W2:Y:S01]  /*1e00*/  LDS.128 R20, [R100+0x1b0] ;  /* 0x0001b00064147984 */ /* 0x000ea20000000c00 */
[----:B------:R-:W-:-:S03]  /*1e10*/  DFMA R84, R42, R10, R84 ;  /* 0x0000000a2a54722b */ /* 0x000fc60000000054 */
[----:B------:R-:W3:Y:S01]  /*1e20*/  LDS.128 R8, [R100+0x1c0] ;  /* 0x0001c00064087984 */ /* 0x000ee20000000c00 */
[----:B------:R-:W-:Y:S01]  /*1e30*/  IMAD R110, R35, UR8, RZ ;  /* 0x00000008236e7c24 */ /* 0x000fe2000f8e02ff */
[----:B------:R-:W-:Y:S01]  /*1e40*/  DFMA R86, R42, R28, R86 ;  /* 0x0000001c2a56722b */ /* 0x000fe20000000056 */
[----:B------:R-:W-:-:S04]  /*1e50*/  IMAD.WIDE.U32 R102, R2, UR8, R120 ;  /* 0x0000000802667c25 */ /* 0x000fc8000f8e0078 */
[----:B------:R-:W-:-:S04]  /*1e60*/  IMAD.WIDE.U32 R96, R2, UR8, R32 ;  /* 0x0000000802607c25 */ /* 0x000fc8000f8e0020 */
[----:B------:R-:W-:Y:S02]  /*1e70*/  IMAD R28, R51, UR9, R110 ;  /* 0x00000009331c7c24 */ /* 0x000fe4000f8e026e */
[----:B------:R-:W-:Y:S01]  /*1e80*/  IMAD.WIDE.U32 R132, R2, UR8, R34 ;  /* 0x0000000802847c25 */ /* 0x000fe2000f8e0022 */
[----:B------:R-:W-:-:S03]  /*1e90*/  IADD3 R103, PT, PT, R104, R103, RZ ;  /* 0x0000006768677210 */ /* 0x000fc60007ffe0ff */
[----:B------:R-:W-:Y:S01]  /*1ea0*/  IMAD.WIDE.U32 R110, R51, UR8, R32 ;  /* 0x00000008336e7c25 */ /* 0x000fe2000f8e0020 */
[----:B------:R-:W-:-:S03]  /*1eb0*/  IADD3 R97, PT, PT, R97, R104, RZ ;  /* 0x0000006861617210 */ /* 0x000fc60007ffe0ff */
[C---:B------:R-:W-:Y:S02]  /*1ec0*/  IMAD.WIDE.U32 R134, R51.reuse, UR8, R34 ;  /* 0x0000000833867c25 */ /* 0x040fe4000f8e0022 */
[----:B------:R-:W4:Y:S02]  /*1ed0*/  LDS.128 R32, [R100+0x200] ;  /* 0x0002000064207984 */ /* 0x000f240000000c00 */
[----:B------:R-:W-:Y:S01]  /*1ee0*/  IMAD.WIDE.U32 R120, R51, UR8, R120 ;  /* 0x0000000833787c25 */ /* 0x000fe2000f8e0078 */
[----:B------:R-:W-:-:S03]  /*1ef0*/  DFMA R88, R30, R42, R88 ;  /* 0x0000002a1e58722b */ /* 0x000fc60000000058 */
[----:B------:R-:W-:Y:S02]  /*1f00*/  IMAD.IADD R105, R104, 0x1, R133 ;  /* 0x0000000168697824 */ /* 0x000fe400078e0285 */
[----:B------:R-:W-:Y:S02]  /*1f10*/  IMAD R101, R0, 0x9, RZ ;  /* 0x0000000900657824 */ /* 0x000fe400078e02ff */
[----:B------:R-:W-:Y:S01]  /*1f20*/  IMAD.MOV.U32 R104, RZ, RZ, R132 ;  /* 0x000000ffff687224 */ /* 0x000fe200078e0084 */
[----:B------:R-:W-:Y:S01]  /*1f30*/  DMUL R132, R6, R90 ;  /* 0x0000005a06847228 */ /* 0x000fe20000000000 */
[----:B------:R-:W-:Y:S01]  /*1f40*/  IADD3 R111, PT, PT, R111, R28, RZ ;  /* 0x0000001c6f6f7210 */ /* 0x000fe20007ffe0ff */
[----:B------:R-:W-:Y:S01]  /*1f50*/  DFMA R90, R24, R42, R108 ;  /* 0x0000002a185a722b */ /* 0x000fe2000000006c */
[C---:B------:R-:W-:Y:S01]  /*1f60*/  IADD3 R31, PT, PT, R28.reuse, R135, RZ ;  /* 0x000000871c1f7210 */ /* 0x040fe20007ffe0ff */
[C---:B------:R-:W-:Y:S01]  /*1f70*/  IMAD.WIDE R108, R101.reuse, 0x8, R130 ;  /* 0x00000008656c7825 */ /* 0x040fe200078e0282 */
[----:B------:R-:W-:Y:S01]  /*1f80*/  IADD3 R29, PT, PT, R28, R121, RZ ;  /* 0x000000791c1d7210 */ /* 0x000fe20007ffe0ff */
[----:B------:R-:W-:Y:S01]  /*1f90*/  DMUL R130, R6, R40 ;  /* 0x0000002806827228 */ /* 0x000fe20000000000 */
[----:B------:R-:W-:Y:S01]  /*1fa0*/  MOV R28, R120 ;  /* 0x00000078001c7202 */ /* 0x000fe20000000f00 */
[----:B------:R-:W-:Y:S01]  /*1fb0*/  IMAD.WIDE R128, R101, 0x8, R128 ;  /* 0x0000000865807825 */ /* 0x000fe200078e0280 */
[----:B0-----:R-:W-:Y:S01]  /*1fc0*/  DMUL R120, R12, R16 ;  /* 0x000000100c787228 */ /* 0x001fe20000000000 */
[----:B------:R-:W-:Y:S01]  /*1fd0*/  MOV R30, R134 ;  /* 0x00000086001e7202 */ /* 0x000fe20000000f00 */
[----:B------:R-:W-:-:S02]  /*1fe0*/  DFMA R92, R42, R26, R92 ;  /* 0x0000001a2a5c722b */ /* 0x000fc4000000005c */
[----:B------:R-:W-:Y:S01]  /*1ff0*/  STG.E.64 desc[UR4][R128.64], R132 ;  /* 0x0000008480007986 */ /* 0x000fe2000c101b04 */
[----:B------:R-:W-:-:S03]  /*2000*/  DMUL R134, R6, R38 ;  /* 0x0000002606867228 */ /* 0x000fc60000000000 */
[----:B------:R0:W-:Y:S01]  /*2010*/  STG.E.64 desc[UR4][R108.64], R126 ;  /* 0x0000007e6c007986 */ /* 0x0001e2000c101b04 */
[----:B------:R-:W-:Y:S02]  /*2020*/  DMUL R24, R12, R18 ;  /* 0x000000120c187228 */ /* 0x000fe40000000000 */
[----:B------:R-:W-:Y:S01]  /*2030*/  DFMA R26, R16, R120, R36 ;  /* 0x00000078101a722b */ /* 0x000fe20000000024 */
[----:B------:R-:W-:Y:S04]  /*2040*/  STG.E.64 desc[UR4][R128.64+0x8], R130 ;  /* 0x0000088280007986 */ /* 0x000fe8000c101b04 */
[----:B------:R1:W-:Y:S04]  /*2050*/  STG.E.64 desc[UR4][R108.64+0x8], R106 ;  /* 0x0000086a6c007986 */ /* 0x0003e8000c101b04 */
[----:B------:R-:W5:Y:S01]  /*2060*/  LDS.128 R40, [R100+0x1e0] ;  /* 0x0001e00064287984 */ /* 0x000f620000000c00 */
[----:B------:R-:W-:Y:S01]  /*2070*/  DFMA R98, R120, R18, R98 ;  /* 0x000000127862722b */ /* 0x000fe20000000062 */
[----:B0-----:R-:W0:Y:S02]  /*2080*/  LDC.64 R126, c[0x0][0x3c0] ;  /* 0x0000f000ff7e7b82 */ /* 0x001e240000000a00 */
[----:B------:R-:W5:Y:S01]  /*2090*/  LDS.128 R36, [R100+0x1f0] ;  /* 0x0001f00064247984 */ /* 0x000f620000000c00 */
[----:B-1----:R-:W-:-:S03]  /*20a0*/  DMUL R106, R44, R14 ;  /* 0x0000000e2c6a7228 */ /* 0x002fc60000000000 */
[----:B------:R1:W-:Y:S01]  /*20b0*/  STG.E.64 desc[UR4][R128.64+0x10], R134 ;  /* 0x0000108680007986 */ /* 0x0003e2000c101b04 */
[----:B------:R-:W-:Y:S02]  /*20c0*/  DFMA R136, R16, R24, R136 ;  /* 0x000000181088722b */ /* 0x000fe40000000088 */
[C---:B------:R-:W-:Y:S01]  /*20d0*/  DFMA R138, R24.reuse, R18, R138 ;  /* 0x00000012188a722b */ /* 0x040fe2000000008a */
[----:B------:R4:W-:Y:S01]  /*20e0*/  STG.E.64 desc[UR4][R108.64+0x18], R110 ;  /* 0x0000186e6c007986 */ /* 0x0009e2000c101b04 */
[C---:B--2---:R-:W-:Y:S02]  /*20f0*/  DFMA R140, R24.reuse, R20, R140 ;  /* 0x00000014188c722b */ /* 0x044fe4000000008c */
[C---:B------:R-:W-:Y:S01]  /*2100*/  DFMA R142, R24.reuse, R22, R142 ;  /* 0x00000016188e722b */ /* 0x040fe2000000008e */
[----:B------:R-:W-:Y:S01]  /*2110*/  STG.E.64 desc[UR4][R108.64+0x20], R30 ;  /* 0x0000201e6c007986 */ /* 0x000fe2000c101b04 */
[C---:B---3--:R-:W-:Y:S02]  /*2120*/  DFMA R144, R24.reuse, R8, R144 ;  /* 0x000000081890722b */ /* 0x048fe40000000090 */
[----:B------:R-:W-:Y:S01]  /*2130*/  DFMA R146, R24, R10, R146 ;  /* 0x0000000a1892722b */ /* 0x000fe20000000092 */
[----:B------:R-:W-:Y:S01]  /*2140*/  STG.E.64 desc[UR4][R108.64+0x28], R28 ;  /* 0x0000281c6c007986 */ /* 0x000fe2000c101b04 */
[----:B------:R-:W-:Y:S01]  /*2150*/  DFMA R114, R120, R20, R114 ;  /* 0x000000147872722b */ /* 0x000fe20000000072 */
[----:B-1----:R-:W1:Y:S02]  /*2160*/  LDC.64 R128, c[0x0][0x3b8] ;  /* 0x0000ee00ff807b82 */ /* 0x002e640000000a00 */
[----:B------:R-:W2:Y:S01]  /*2170*/  LDS.128 R28, [R100+0x210] ;  /* 0x00021000641c7984 */ /* 0x000ea20000000c00 */
[----:B----4-:R-:W-:-:S03]  /*2180*/  DFMA R110, R44, R106, R26 ;  /* 0x0000006a2c6e722b */ /* 0x010fc6000000001a */
[----:B------:R-:W3:Y:S01]  /*2190*/  LDS.128 R24, [R100+0x220] ;  /* 0x0002200064187984 */ /* 0x000ee20000000c00 */
[C---:B------:R-:W-:Y:S02]  /*21a0*/  DFMA R116, R120.reuse, R22, R116 ;  /* 0x000000167874722b */ /* 0x040fe40000000074 */
[C---:B------:R-:W-:Y:S02]  /*21b0*/  DFMA R118, R120.reuse, R8, R118 ;  /* 0x000000087876722b */ /* 0x040fe40000000076 */
[----:B------:R-:W-:Y:S02]  /*21c0*/  DFMA R122, R120, R10, R122 ;  /* 0x0000000a787a722b */ /* 0x000fe4000000007a */
[----:B------:R-:W-:Y:S01]  /*21d0*/  DMUL R120, R32, R4 ;  /* 0x0000000420787228 */ /* 0x000fe20000000000 */
[----:B------:R4:W-:Y:S01]  /*21e0*/  STG.E.64 desc[UR4][R108.64+0x40], R102 ;  /* 0x000040666c007986 */ /* 0x0009e2000c101b04 */
[----:B------:R-:W-:-:S06]  /*21f0*/  DMUL R148, R4, R34 ;  /* 0x0000002204947228 */ /* 0x000fcc0000000000 */
[----:B----4-:R-:W-:Y:S02]  /*2200*/  DFMA R102, R32, R120, R110 ;  /* 0x000000782066722b */ /* 0x010fe4000000006e */
[----:B------:R-:W-:-:S08]  /*2210*/  DMUL R110, R14, R46 ;  /* 0x0000002e0e6e7228 */ /* 0x000fd00000000000 */
[----:B------:R-:W-:Y:S02]  /*2220*/  DFMA R136, R44, R110, R136 ;  /* 0x0000006e2c88722b */ /* 0x000fe40000000088 */
[C---:B------:R-:W-:Y:S02]  /*2230*/  DFMA R138, R110.reuse, R46, R138 ;  /* 0x0000002e6e8a722b */ /* 0x040fe4000000008a */
[C---:B-----5:R-:W-:Y:S02]  /*2240*/  DFMA R140, R110.reuse, R40, R140 ;  /* 0x000000286e8c722b */ /* 0x060fe4000000008c */
[C---:B------:R-:W-:Y:S02]  /*2250*/  DFMA R142, R110.reuse, R42, R142 ;  /* 0x0000002a6e8e722b */ /* 0x040fe4000000008e */
[C---:B------:R-:W-:Y:S02]  /*2260*/  DFMA R144, R110.reuse, R36, R144 ;  /* 0x000000246e90722b */ /* 0x040fe40000000090 */
[----:B------:R-:W-:-:S02]  /*2270*/  DFMA R146, R110, R38, R146 ;  /* 0x000000266e92722b */ /* 0x000fc40000000092 */
[----:B------:R-:W-:Y:S02]  /*2280*/  DFMA R136, R32, R148, R136 ;  /* 0x000000942088722b */ /* 0x000fe40000000088 */
[C---:B------:R-:W-:Y:S02]  /*2290*/  DFMA R138, R148.reuse, R34, R138 ;  /* 0x00000022948a722b */ /* 0x040fe4000000008a */
[C---:B--2---:R-:W-:Y:S02]  /*22a0*/  DFMA R140, R148.reuse, R28, R140 ;  /* 0x0000001c948c722b */ /* 0x044fe4000000008c */
[C---:B------:R-:W-:Y:S02]  /*22b0*/  DFMA R142, R148.reuse, R30, R142 ;  /* 0x0000001e948e722b */ /* 0x040fe4000000008e */
[C---:B---3--:R-:W-:Y:S02]  /*22c0*/  DFMA R144, R148.reuse, R24, R144 ;  /* 0x000000189490722b */ /* 0x048fe40000000090 */
[----:B------:R-:W-:-:S02]  /*22d0*/  DFMA R146, R148, R26, R146 ;  /* 0x0000001a9492722b */ /* 0x000fc40000000092 */
[----:B------:R-:W-:Y:S01]  /*22e0*/  DMUL R148, R12, R20 ;  /* 0x000000140c947228 */ /* 0x000fe20000000000 */
[----:B------:R2:W-:Y:S07]  /*22f0*/  STG.E.64 desc[UR4][R108.64+0x38], R104 ;  /* 0x000038686c007986 */ /* 0x0005ee000c101b04 */
[----:B------:R-:W-:Y:S02]  /*2300*/  DFMA R150, R16, R148, R150 ;  /* 0x000000941096722b */ /* 0x000fe40000000096 */
[----:B------:R-:W-:-:S02]  /*2310*/  DFMA R152, R148, R18, R152 ;  /* 0x000000129498722b */ /* 0x000fc40000000098 */
[----:B------:R-:W-:Y:S02]  /*2320*/  DFMA R154, R20, R148, R154 ;  /* 0x00000094149a722b */ /* 0x000fe4000000009a */
[C---:B------:R-:W-:Y:S02]  /*2330*/  DFMA R156, R148.reuse, R22, R156 ;  /* 0x00000016949c722b */ /* 0x040fe4000000009c */
[C---:B------:R-:W-:Y:S02]  /*2340*/  DFMA R52, R148.reuse, R8, R52 ;  /* 0x000000089434722b */ /* 0x040fe40000000034 */
[----:B------:R-:W-:Y:S02]  /*2350*/  DFMA R54, R148, R10, R54 ;  /* 0x0000000a9436722b */ /* 0x000fe40000000036 */
[----:B------:R-:W-:Y:S02]  /*2360*/  DMUL R148, R12, R22 ;  /* 0x000000160c947228 */ /* 0x000fe40000000000 */
[----:B--2---:R-:W-:Y:S01]  /*2370*/  DFMA R104, R106, R46, R98 ;  /* 0x0000002e6a68722b */ /* 0x004fe20000000062 */
[----:B------:R2:W-:Y:S05]  /*2380*/  STG.E.64 desc[UR4][R108.64+0x10], R94 ;  /* 0x0000105e6c007986 */ /* 0x0005ea000c101b04 */
[----:B------:R-:W-:-:S02]  /*2390*/  DFMA R60, R16, R148, R60 ;  /* 0x00000094103c722b */ /* 0x000fc4000000003c */
[----:B------:R-:W-:Y:S02]  /*23a0*/  DFMA R62, R148, R18, R62 ;  /* 0x00000012943e722b */ /* 0x000fe4000000003e */
[----:B------:R-:W-:Y:S02]  /*23b0*/  DFMA R56, R20, R148, R56 ;  /* 0x000000941438722b */ /* 0x000fe40000000038 */
[C---:B------:R-:W-:Y:S02]  /*23c0*/  DFMA R58, R148.reuse, R22, R58 ;  /* 0x00000016943a722b */ /* 0x040fe4000000003a */
[C---:B------:R-:W-:Y:S01]  /*23d0*/  DFMA R64, R148.reuse, R8, R64 ;  /* 0x000000089440722b */ /* 0x040fe20000000040 */
[--C-:B--2---:R-:W-:Y:S01]  /*23e0*/  SHF.R.S32.HI R95, RZ, 0x1f, R2.reuse ;  /* 0x0000001fff5f7819 */ /* 0x104fe20000011402 */
[----:B------:R-:W-:Y:S01]  /*23f0*/  DFMA R66, R148, R10, R66 ;  /* 0x0000000a9442722b */ /* 0x000fe20000000042 */
[----:B------:R-:W-:Y:S01]  /*2400*/  IMAD.MOV.U32 R94, RZ, RZ, R2 ;  /* 0x000000ffff5e7224 */ /* 0x000fe200078e0002 */
[----:B------:R-:W-:-:S02]  /*2410*/  DMUL R148, R12, R8 ;  /* 0x000000080c947228 */ /* 0x000fc40000000000 */
[----:B------:R-:W-:Y:S01]  /*2420*/  DMUL R12, R12, R10 ;  /* 0x0000000a0c0c7228 */ /* 0x000fe20000000000 */
[----:B------:R-:W-:Y:S01]  /*2430*/  MOV R68, R50 ;  /* 0x0000003200447202 */ /* 0x000fe20000000f00 */
[----:B------:R2:W-:Y:S01]  /*2440*/  STG.E.64 desc[UR4][R108.64+0x30], R96 ;  /* 0x000030606c007986 */ /* 0x0005e2000c101b04 */
[----:B------:R-:W-:Y:S01]  /*2450*/  IMAD.WIDE.U32 R130, R50, UR8, R94 ;  /* 0x0000000832827c25 */ /* 0x000fe2000f8e005e */
[C---:B------:R-:W-:Y:S02]  /*2460*/  DFMA R114, R106.reuse, R40, R114 ;  /* 0x000000286a72722b */ /* 0x040fe40000000072 */
[C---:B------:R-:W-:Y:S01]  /*2470*/  DFMA R116, R106.reuse, R42, R116 ;  /* 0x0000002a6a74722b */ /* 0x040fe20000000074 */
[----:B------:R-:W-:Y:S01]  /*2480*/  IMAD R125, R0, 0x24, RZ ;  /* 0x00000024007d7824 */ /* 0x000fe200078e02ff */
[C---:B------:R-:W-:Y:S01]  /*2490*/  DFMA R118, R106.reuse, R36, R118 ;  /* 0x000000246a76722b */ /* 0x040fe20000000076 */
[----:B------:R-:W-:Y:S01]  /*24a0*/  IMAD.WIDE.U32 R112, R50, UR8, R68 ;  /* 0x0000000832707c25 */ /* 0x000fe2000f8e0044 */
[----:B------:R-:W-:Y:S01]  /*24b0*/  DFMA R122, R106, R38, R122 ;  /* 0x000000266a7a722b */ /* 0x000fe2000000007a */
[----:B------:R-:W-:Y:S01]  /*24c0*/  IADD3 R99, PT, PT, R124, R131, RZ ;  /* 0x000000837c637210 */ /* 0x000fe20007ffe0ff */
[----:B------:R-:W-:-:S02]  /*24d0*/  DFMA R78, R8, R148, R78 ;  /* 0x00000094084e722b */ /* 0x000fc4000000004e */
[----:B--2---:R-:W-:Y:S01]  /*24e0*/  DFMA R108, R120, R34, R104 ;  /* 0x00000022786c722b */ /* 0x004fe20000000068 */
[----:B------:R-:W-:Y:S01]  /*24f0*/  MOV R98, R130 ;  /* 0x0000008200627202 */ /* 0x000fe20000000f00 */
[----:B------:R-:W-:Y:S01]  /*2500*/  DFMA R90, R8, R12, R90 ;  /* 0x0000000c085a722b */ /* 0x000fe2000000005a */
[--C-:B------:R-:W-:Y:S01]  /*2510*/  SHF.R.S32.HI R107, RZ, 0x1f, R3.reuse ;  /* 0x0000001fff6b7819 */ /* 0x100fe20000011403 */
[C---:B------:R-:W-:Y:S01]  /*2520*/  DFMA R70, R16.reuse, R148, R70 ;  /* 0x000000941046722b */ /* 0x040fe20000000046 */
[----:B------:R-:W-:Y:S01]  /*2530*/  IMAD.MOV.U32 R106, RZ, RZ, R3 ;  /* 0x000000ffff6a7224 */ /* 0x000fe200078e0003 */
[----:B------:R-:W-:Y:S02]  /*2540*/  DFMA R82, R16, R12, R82 ;  /* 0x0000000c1052722b */ /* 0x000fe40000000052 */
[----:B------:R-:W-:Y:S01]  /*2550*/  DMUL R8, R14, R42 ;  /* 0x0000002a0e087228 */ /* 0x000fe20000000000 */
[----:B0-----:R-:W-:Y:S01]  /*2560*/  IMAD.WIDE R104, R125, 0x8, R126 ;  /* 0x000000087d687825 */ /* 0x001fe200078e027e */
[----:B------:R-:W-:-:S02]  /*2570*/  DMUL R130, R6, R102 ;  /* 0x0000006606827228 */ /* 0x000fc40000000000 */
[----:B------:R-:W-:Y:S01]  /*2580*/  DMUL R16, R40, R14 ;  /* 0x0000000e28107228 */ /* 0x000fe20000000000 */
[----:B------:R-:W-:Y:S01]  /*2590*/  SHF.R.S32.HI R97, RZ, 0x1f, R51 ;  /* 0x0000001fff617819 */ /* 0x000fe20000011433 */
[----:B-1----:R-:W-:Y:S01]  /*25a0*/  IMAD.WIDE R102, R125, 0x8, R128 ;  /* 0x000000087d667825 */ /* 0x002fe200078e0280 */
[----:B------:R-:W-:Y:S01]  /*25b0*/  MOV R96, R51 ;  /* 0x0000003300607202 */ /* 0x000fe20000000f00 */
[----:B------:R-:W-:Y:S01]  /*25c0*/  DMUL R126, R6, R108 ;  /* 0x0000006c067e7228 */ /* 0x000fe20000000000 */
[----:B------:R-:W-:Y:S01]  /*25d0*/  IADD3 R113, PT, PT, R113, R124, RZ ;  /* 0x0000007c71717210 */ /* 0x000fe20007ffe0ff */
[C---:B------:R-:W-:Y:S01]  /*25e0*/  DFMA R114, R120.reuse, R28, R114 ;  /* 0x0000001c7872722b */ /* 0x040fe20000000072 */
[----:B------:R-:W-:Y:S01]  /*25f0*/  IMAD.WIDE.U32 R128, R50, UR8, R106 ;  /* 0x0000000832807c25 */ /* 0x000fe2000f8e006a */
[----:B------:R-:W-:Y:S01]  /*2600*/  SHF.R.S32.HI R109, RZ, 0x1f, R48 ;  /* 0x0000001fff6d7819 */ /* 0x000fe20000011430 */
[----:B------:R-:W-:Y:S01]  /*2610*/  DFMA R116, R120, R30, R116 ;  /* 0x0000001e7874722b */ /* 0x000fe20000000074 */
[----:B------:R-:W-:-:S02]  /*2620*/  SHF.R.S32.HI R111, RZ, 0x1f, R49 ;  /* 0x0000001fff6f7819 */ /* 0x000fc40000011431 */
[----:B------:R-:W-:Y:S02]  /*2630*/  MOV R108, R48 ;  /* 0x00000030006c7202 */ /* 0x000fe40000000f00 */
[----:B------:R-:W-:Y:S01]  /*2640*/  MOV R110, R49 ;  /* 0x00000031006e7202 */ /* 0x000fe20000000f00 */
[----:B------:R-:W-:Y:S01]  /*2650*/  IMAD.WIDE.U32 R132, R50, UR8, R96 ;  /* 0x0000000832847c25 */ /* 0x000fe2000f8e0060 */
[----:B------:R-:W-:Y:S01]  /*2660*/  STG.E.64 desc[UR4][R102.64], R130 ;  /* 0x0000008266007986 */ /* 0x000fe2000c101b04 */
[----:B------:R-:W-:Y:S02]  /*2670*/  DFMA R118, R120, R24, R118 ;  /* 0x000000187876722b */ /* 0x000fe40000000076 */
[-C--:B------:R-:W-:Y:S01]  /*2680*/  DFMA R80, R148, R10.reuse, R80 ;  /* 0x0000000a9450722b */ /* 0x080fe20000000050 */
[----:B------:R0:W-:Y:S01]  /*2690*/  STG.E.64 desc[UR4][R104.64], R112 ;  /* 0x0000007068007986 */ /* 0x0001e2000c101b04 */
[----:B------:R-:W-:Y:S02]  /*26a0*/  DFMA R92, R12, R10, R92 ;  /* 0x0000000a0c5c722b */ /* 0x000fe4000000005c */
[----:B------:R-:W-:-:S02]  /*26b0*/  DFMA R60, R44, R8, R60 ;  /* 0x000000082c3c722b */ /* 0x000fc4000000003c */
[----:B------:R-:W-:Y:S02]  /*26c0*/  DFMA R62, R8, R46, R62 ;  /* 0x0000002e083e722b */ /* 0x000fe4000000003e */
[----:B------:R-:W-:Y:S02]  /*26d0*/  DFMA R56, R40, R8, R56 ;  /* 0x000000082838722b */ /* 0x000fe40000000038 */
[C---:B------:R-:W-:Y:S02]  /*26e0*/  DFMA R58, R8.reuse, R42, R58 ;  /* 0x0000002a083a722b */ /* 0x040fe4000000003a */
[C---:B------:R-:W-:Y:S02]  /*26f0*/  DFMA R64, R8.reuse, R36, R64 ;  /* 0x000000240840722b */ /* 0x040fe40000000040 */
[----:B------:R-:W-:Y:S01]  /*2700*/  DFMA R66, R8, R38, R66 ;  /* 0x000000260842722b */ /* 0x000fe20000000042 */
[----:B------:R1:W-:Y:S01]  /*2710*/  STG.E.64 desc[UR4][R102.64+0x8], R126 ;  /* 0x0000087e66007986 */ /* 0x0003e2000c101b04 */
[----:B------:R-:W-:Y:S01]  /*2720*/  DFMA R72, R148, R18, R72 ;  /* 0x000000129448722b */ /* 0x000fe20000000048 */
[----:B0-----:R-:W-:Y:S01]  /*2730*/  IADD3 R113, PT, PT, R124, R129, RZ ;  /* 0x000000817c717210 */ /* 0x001fe20007ffe0ff */
[----:B------:R-:W-:Y:S01]  /*2740*/  DFMA R74, R20, R148, R74 ;  /* 0x00000094144a722b */ /* 0x000fe2000000004a */
[----:B------:R-:W-:Y:S01]  /*2750*/  IMAD.MOV.U32 R112, RZ, RZ, R128 ;  /* 0x000000ffff707224 */ /* 0x000fe200078e0080 */
[----:B------:R-:W-:-:S02]  /*2760*/  DFMA R76, R148, R22, R76 ;  /* 0x00000016944c722b */ /* 0x000fc4000000004c */
[----:B------:R-:W-:Y:S02]  /*2770*/  DFMA R150, R44, R16, R150 ;  /* 0x000000102c96722b */ /* 0x000fe40000000096 */
[----:B------:R-:W-:Y:S02]  /*2780*/  DFMA R152, R16, R46, R152 ;  /* 0x0000002e1098722b */ /* 0x000fe40000000098 */
[----:B------:R-:W-:Y:S02]  /*2790*/  DFMA R154, R40, R16, R154 ;  /* 0x00000010289a722b */ /* 0x000fe4000000009a */
[C---:B------:R-:W-:Y:S02]  /*27a0*/  DFMA R156, R16.reuse, R42, R156 ;  /* 0x0000002a109c722b */ /* 0x040fe4000000009c */
[C---:B------:R-:W-:Y:S02]  /*27b0*/  DFMA R52, R16.reuse, R36, R52 ;  /* 0x000000241034722b */ /* 0x040fe40000000034 */
[----:B------:R-:W-:-:S02]  /*27c0*/  DFMA R54, R16, R38, R54 ;  /* 0x000000261036722b */ /* 0x000fc40000000036 */
[----:B------:R-:W-:Y:S02]  /*27d0*/  DMUL R10, R36, R14 ;  /* 0x0000000e240a7228 */ /* 0x000fe40000000000 */
[----:B------:R-:W-:Y:S01]  /*27e0*/  DMUL R8, R28, R4 ;  /* 0x000000041c087228 */ /* 0x000fe20000000000 */
[C---:B-1----:R-:W-:Y:S01]  /*27f0*/  IMAD.WIDE.U32 R126, R50.reuse, UR8, R108 ;  /* 0x00000008327e7c25 */ /* 0x042fe2000f8e006c */
[----:B------:R-:W-:Y:S02]  /*2800*/  DFMA R120, R120, R26, R122 ;  /* 0x0000001a7878722b */ /* 0x000fe4000000007a */
[----:B------:R-:W-:Y:S01]  /*2810*/  DMUL R14, R14, R38 ;  /* 0x000000260e0e7228 */ /* 0x000fe20000000000 */
[----:B------:R-:W-:Y:S01]  /*2820*/  IMAD.WIDE.U32 R128, R50, UR8, R110 ;  /* 0x0000000832807c25 */ /* 0x000fe2000f8e006e */
[C---:B------:R-:W-:Y:S01]  /*2830*/  DMUL R114, R6.reuse, R114 ;  /* 0x0000007206727228 */ /* 0x040fe20000000000 */
[----:B------:R-:W-:Y:S01]  /*2840*/  MOV R100, R132 ;  /* 0x0000008400647202 */ /* 0x000fe20000000f00 */
[----:B------:R-:W-:Y:S01]  /*2850*/  DMUL R116, R6, R116 ;  /* 0x0000007406747228 */ /* 0x000fe20000000000 */
[C---:B------:R-:W-:Y:S01]  /*2860*/  IMAD.IADD R101, R124.reuse, 0x1, R133 ;  /* 0x000000017c657824 */ /* 0x040fe200078e0285 */
[----:B------:R-:W-:Y:S01]  /*2870*/  DFMA R84, R12, R18, R84 ;  /* 0x000000120c54722b */ /* 0x000fe20000000054 */
[----:B------:R-:W-:Y:S01]  /*2880*/  IMAD R0, R97, UR8, RZ ;  /* 0x0000000861007c24 */ /* 0x000fe2000f8e02ff */
[C---:B------:R-:W-:Y:S01]  /*2890*/  IADD3 R123, PT, PT, R124.reuse, R127, RZ ;  /* 0x0000007f7c7b7210 */ /* 0x040fe20007ffe0ff */
[----:B------:R-:W-:Y:S01]  /*28a0*/  DMUL R118, R6, R118 ;  /* 0x0000007606767228 */ /* 0x000fe20000000000 */
[----:B------:R-:W-:Y:S01]  /*28b0*/  IADD3 R125, PT, PT, R124, R129, RZ ;  /* 0x000000817c7d7210 */ /* 0x000fe20007ffe0ff */
[----:B------:R-:W-:Y:S01]  /*28c0*/  DFMA R70, R44, R10, R70 ;  /* 0x0000000a2c46722b */ /* 0x000fe20000000046 */
[----:B------:R-:W-:Y:S01]  /*28d0*/  MOV R124, R128 ;  /* 0x00000080007c7202 */ /* 0x000fe20000000f00 */
[----:B------:R-:W-:Y:S01]  /*28e0*/  DFMA R72, R10, R46, R72 ;  /* 0x0000002e0a48722b */ /* 0x000fe20000000048 */
[C---:B------:R-:W-:Y:S01]  /*28f0*/  IMAD R0, R51.reuse, UR9, R0 ;  /* 0x0000000933007c24 */ /* 0x040fe2000f8e0200 */
[----:B------:R-:W-:Y:S01]  /*2900*/  DFMA R74, R40, R10, R74 ;  /* 0x0000000a284a722b */ /* 0x000fe2000000004a */
[----:B------:R-:W-:Y:S01]  /*2910*/  IMAD.WIDE.U32 R128, R51, UR8, R68 ;  /* 0x0000000833807c25 */ /* 0x000fe2000f8e0044 */
[----:B------:R-:W-:Y:S01]  /*2920*/  DFMA R76, R10, R42, R76 ;  /* 0x0000002a0a4c722b */ /* 0x000fe2000000004c */
[----:B------:R-:W-:Y:S01]  /*2930*/  STG.E.64 desc[UR4][R104.64+0x8], R100 ;  /* 0x0000086468007986 */ /* 0x000fe2000c101b04 */
[----:B------:R-:W-:-:S02]  /*2940*/  DFMA R78, R36, R10, R78 ;  /* 0x0000000a244e722b */ /* 0x000fc4000000004e */
[----:B------:R-:W-:Y:S02]  /*2950*/  DFMA R80, R10, R38, R80 ;  /* 0x000000260a50722b */ /* 0x000fe40000000050 */
[----:B------:R-:W-:Y:S02]  /*2960*/  DFMA R150, R32, R8, R150 ;  /* 0x000000082096722b */ /* 0x000fe40000000096 */
[----:B------:R-:W-:Y:S02]  /*2970*/  DFMA R152, R8, R34, R152 ;  /* 0x000000220898722b */ /* 0x000fe40000000098 */
[----:B------:R-:W-:Y:S02]  /*2980*/  DFMA R154, R28, R8, R154 ;  /* 0x000000081c9a722b */ /* 0x000fe4000000009a */
[C---:B------:R-:W-:Y:S02]  /*2990*/  DFMA R156, R8.reuse, R30, R156 ;  /* 0x0000001e089c722b */ /* 0x040fe4000000009c */
[----:B------:R-:W-:-:S02]  /*29a0*/  DFMA R52, R8, R24, R52 ;  /* 0x000000180834722b */ /* 0x000fc40000000034 */
[----:B------:R-:W-:Y:S01]  /*29b0*/  DFMA R54, R8, R26, R54 ;  /* 0x0000001a0836722b */ /* 0x000fe20000000036 */
[----:B------:R-:W-:Y:S01]  /*29c0*/  IMAD.MOV.U32 R122, RZ, RZ, R126 ;  /* 0x000000ffff7a7224 */ /* 0x000fe200078e007e */
[----:B------:R-:W-:Y:S01]  /*29d0*/  DFMA R88, R12, R22, R88 ;  /* 0x000000160c58722b */ /* 0x000fe20000000058 */
[----:B------:R-:W-:Y:S01]  /*29e0*/  STG.E.64 desc[UR4][R102.64+0x10], R114 ;  /* 0x0000107266007986 */ /* 0x000fe2000c101b04 */
[----:B------:R-:W-:Y:S02]  /*29f0*/  DMUL R10, R4, R30 ;  /* 0x0000001e040a7228 */ /* 0x000fe40000000000 */
[----:B------:R-:W-:Y:S02]  /*2a00*/  DMUL R8, R24, R4 ;  /* 0x0000000418087228 */ /* 0x000fe40000000000 */
[----:B------:R-:W-:Y:S01]  /*2a10*/  DMUL R120, R6, R120 ;  /* 0x0000007806787228 */ /* 0x000fe20000000000 */
[----:B------:R-:W-:Y:S01]  /*2a20*/  IMAD.WIDE.U32 R130, R51, UR8, R96 ;  /* 0x0000000833827c25 */ /* 0x000fe2000f8e0060 */
[----:B------:R-:W-:Y:S01]  /*2a30*/  DFMA R82, R44, R14, R82 ;  /* 0x0000000e2c52722b */ /* 0x000fe20000000052 */
[----:B------:R-:W-:Y:S01]  /*2a40*/  STG.E.64 desc[UR4][R104.64+0x10], R98 ;  /* 0x0000106268007986 */ /* 0x000fe2000c101b04 */
[----:B------:R-:W-:-:S02]  /*2a50*/  DMUL R4, R4, R26 ;  /* 0x0000001a04047228 */ /* 0x000fc40000000000 */
[----:B------:R-:W-:Y:S01]  /*2a60*/  DMUL R136, R6, R136 ;  /* 0x0000008806887228 */ /* 0x000fe20000000000 */
[----:B------:R-:W-:Y:S01]  /*2a70*/  STG.E.64 desc[UR4][R102.64+0x18], R116 ;  /* 0x0000187466007986 */ /* 0x000fe2000c101b04 */
[----:B------:R-:W-:Y:S01]  /*2a80*/  DFMA R86, R20, R12, R86 ;  /* 0x0000000c1456722b */ /* 0x000fe20000000056 */
[----:B------:R-:W-:Y:S01]  /*2a90*/  IMAD.WIDE.U32 R126, R51, UR8, R94 ;  /* 0x00000008337e7c25 */ /* 0x000fe2000f8e005e */
[----:B------:R-:W-:Y:S01]  /*2aa0*/  DFMA R90, R36, R14, R90 ;  /* 0x0000000e245a722b */ /* 0x000fe2000000005a */
[----:B------:R-:W-:Y:S01]  /*2ab0*/  STG.E.64 desc[UR4][R104.64+0x18], R112 ;  /* 0x0000187068007986 */ /* 0x000fe2000c101b04 */
[----:B------:R-:W-:Y:S01]  /*2ac0*/  DMUL R138, R6, R138 ;  /* 0x0000008a068a7228 */ /* 0x000fe20000000000 */
[----:B------:R-:W-:Y:S01]  /*2ad0*/  IADD3 R129, PT, PT, R129, R0, RZ ;  /* 0x0000000081817210 */ /* 0x000fe20007ffe0ff */
[----:B------:R-:W-:Y:S01]  /*2ae0*/  DFMA R84, R14, R46, R84 ;  /* 0x0000002e0e54722b */ /* 0x000fe20000000054 */
[----:B------:R-:W-:Y:S01]  /*2af0*/  STG.E.64 desc[UR4][R102.64+0x20], R118 ;  /* 0x0000207666007986 */ /* 0x000fe2000c101b04 */
[----:B------:R-:W-:Y:S01]  /*2b00*/  DMUL R140, R6, R140 ;  /* 0x0000008c068c7228 */ /* 0x000fe20000000000 */
[----:B------:R-:W-:Y:S01]  /*2b10*/  IADD3 R131, PT, PT, R0, R131, RZ ;  /* 0x0000008300837210 */ /* 0x000fe20007ffe0ff */
[----:B------:R-:W-:Y:S01]  /*2b20*/  IMAD.WIDE.U32 R132, R51, UR8, R106 ;  /* 0x0000000833847c25 */ /* 0x000fe2000f8e006a */
[----:B------:R-:W-:Y:S01]  /*2b30*/  STG.E.64 desc[UR4][R104.64+0x20], R122 ;  /* 0x0000207a68007986 */ /* 0x000fe2000c101b04 */
[----:B------:R-:W-:-:S02]  /*2b40*/  DFMA R88, R14, R42, R88 ;  /* 0x0000002a0e58722b */ /* 0x000fc40000000058 */
[----:B------:R-:W-:Y:S01]  /*2b50*/  IMAD.WIDE.U32 R134, R51, UR8, R108 ;  /* 0x0000000833867c25 */ /* 0x000fe2000f8e006c */
[----:B------:R-:W-:Y:S01]  /*2b60*/  STG.E.64 desc[UR4][R102.64+0x28], R120 ;  /* 0x0000287866007986 */ /* 0x000fe2000c101b04 */
[----:B------:R-:W-:Y:S02]  /*2b70*/  DMUL R142, R6, R142 ;  /* 0x0000008e068e7228 */ /* 0x000fe40000000000 */
[C---:B------:R-:W-:Y:S01]  /*2b80*/  IMAD.IADD R127, R0.reuse, 0x1, R127 ;  /* 0x00000001007f7824 */ /* 0x040fe200078e027f */
[----:B------:R-:W-:Y:S01]  /*2b90*/  STG.E.64 desc[UR4][R104.64+0x28], R124 ;  /* 0x0000287c68007986 */ /* 0x000fe2000c101b04 */
[C---:B------:R-:W-:Y:S01]  /*2ba0*/  DFMA R60, R32.reuse, R10, R60 ;  /* 0x0000000a203c722b */ /* 0x040fe2000000003c */
[----:B------:R-:W-:Y:S01]  /*2bb0*/  IMAD R43, R95, UR8, RZ ;  /* 0x000000085f2b7c24 */ /* 0x000fe2000f8e02ff */
[C---:B------:R-:W-:Y:S01]  /*2bc0*/  DFMA R70, R32.reuse, R8, R70 ;  /* 0x000000082046722b */ /* 0x040fe20000000046 */
[----:B------:R-:W-:Y:S01]  /*2bd0*/  STG.E.64 desc[UR4][R102.64+0x30], R136 ;  /* 0x0000308866007986 */ /* 0x000fe2000c101b04 */
[----:B------:R-:W-:Y:S01]  /*2be0*/  DFMA R82, R32, R4, R82 ;  /* 0x000000042052722b */ /* 0x000fe20000000052 */
[C---:B------:R-:W-:Y:S01]  /*2bf0*/  IMAD.IADD R133, R0.reuse, 0x1, R133 ;  /* 0x0000000100857824 */ /* 0x040fe200078e0285 */
[----:B------:R-:W-:Y:S01]  /*2c00*/  DMUL R144, R6, R144 ;  /* 0x0000009006907228 */ /* 0x000fe20000000000 */
[----:B------:R-:W-:Y:S01]  /*2c10*/  IMAD.WIDE.U32 R32, R51, UR8, R110 ;  /* 0x0000000833207c25 */ /* 0x000fe2000f8e006e */
[----:B------:R-:W-:Y:S01]  /*2c20*/  STG.E.64 desc[UR4][R104.64+0x30], R128 ;  /* 0x0000308068007986 */ /* 0x000fe2000c101b04 */
[----:B------:R-:W-:Y:S01]  /*2c30*/  DFMA R86, R40, R14, R86 ;  /* 0x0000000e2856722b */ /* 0x000fe20000000056 */
[----:B------:R-:W-:Y:S01]  /*2c40*/  IADD3 R135, PT, PT, R0, R135, RZ ;  /* 0x0000008700877210 */ /* 0x000fe20007ffe0ff */
[----:B------:R-:W-:Y:S01]  /*2c50*/  DFMA R92, R14, R38, R92 ;  /* 0x000000260e5c722b */ /* 0x000fe2000000005c */
[----:B------:R-:W-:Y:S01]  /*2c60*/  STG.E.64 desc[UR4][R102.64+0x38], R138 ;  /* 0x0000388a66007986 */ /* 0x000fe2000c101b04 */
[----:B------:R-:W-:Y:S01]  /*2c70*/  DFMA R64, R10, R24, R64 ;  /* 0x000000180a40722b */ /* 0x000fe20000000040 */
[----:B------:R-:W-:Y:S01]  /*2c80*/  IMAD R43, R2, UR9, R43 ;  /* 0x00000009022b7c24 */ /* 0x000fe2000f8e022b */
[C---:B------:R-:W-:Y:S01]  /*2c90*/  DFMA R78, R24.reuse, R8, R78 ;  /* 0x00000008184e722b */ /* 0x040fe2000000004e */
[----:B------:R-:W-:Y:S01]  /*2ca0*/  STG.E.64 desc[UR4][R104.64+0x38], R130 ;  /* 0x0000388268007986 */ /* 0x000fe2000c101b04 */
[----:B------:R-:W-:-:S02]  /*2cb0*/  DFMA R90, R24, R4, R90 ;  /* 0x00000004185a722b */ /* 0x000fc4000000005a */
[----:B------:R-:W-:Y:S01]  /*2cc0*/  DMUL R146, R6, R146 ;  /* 0x0000009206927228 */ /* 0x000fe20000000000 */
[C---:B------:R-:W-:Y:S01]  /*2cd0*/  IMAD.WIDE.U32 R24, R2.reuse, UR8, R68 ;  /* 0x0000000802187c25 */ /* 0x040fe2000f8e0044 */
[-C--:B------:R-:W-:Y:S01]  /*2ce0*/  DFMA R62, R10, R34.reuse, R62 ;  /* 0x000000220a3e722b */ /* 0x080fe2000000003e */
[----:B------:R-:W-:Y:S01]  /*2cf0*/  STG.E.64 desc[UR4][R102.64+0x40], R140 ;  /* 0x0000408c66007986 */ /* 0x000fe2000c101b04 */
[-C--:B------:R-:W-:Y:S02]  /*2d00*/  DFMA R72, R8, R34.reuse, R72 ;  /* 0x000000220848722b */ /* 0x080fe40000000048 */
[----:B------:R-:W-:Y:S01]  /*2d10*/  DFMA R84, R4, R34, R84 ;  /* 0x000000220454722b */ /* 0x000fe20000000054 */
[----:B------:R-:W-:Y:S01]  /*2d20*/  STG.E.64 desc[UR4][R104.64+0x40], R126 ;  /* 0x0000407e68007986 */ /* 0x000fe2000c101b04 */
[----:B------:R-:W-:Y:S01]  /*2d30*/  IMAD.WIDE.U32 R34, R2, UR8, R96 ;  /* 0x0000000802227c25 */ /* 0x000fe2000f8e0060 */
[C---:B------:R-:W-:Y:S01]  /*2d40*/  DMUL R150, R6.reuse, R150 ;  /* 0x0000009606967228 */ /* 0x040fe20000000000 */
[----:B------:R-:W-:Y:S01]  /*2d50*/  IADD3 R33, PT, PT, R0, R33, RZ ;  /* 0x0000002100217210 */ /* 0x000fe20007ffe0ff */
[----:B------:R-:W-:Y:S01]  /*2d60*/  STG.E.64 desc[UR4][R102.64+0x48], R142 ;  /* 0x0000488e66007986 */ /* 0x000fe2000c101b04 */
[----:B------:R-:W-:Y:S01]  /*2d70*/  IMAD.WIDE.U32 R36, R2, UR8, R94 ;  /* 0x0000000802247c25 */ /* 0x000fe2000f8e005e */
[----:B------:R-:W-:-:S02]  /*2d80*/  DMUL R152, R6, R152 ;  /* 0x0000009806987228 */ /* 0x000fc40000000000 */
[----:B------:R-:W-:Y:S01]  /*2d90*/  STG.E.64 desc[UR4][R104.64+0x48], R132 ;  /* 0x0000488468007986 */ /* 0x000fe2000c101b04 */
[----:B------:R-:W-:Y:S01]  /*2da0*/  IMAD.IADD R25, R25, 0x1, R43 ;  /* 0x0000000119197824 */ /* 0x000fe200078e022b */
[----:B------:R-:W-:Y:S01]  /*2db0*/  DMUL R154, R6, R154 ;  /* 0x0000009a069a7228 */ /* 0x000fe20000000000 */
[C---:B------:R-:W-:Y:S01]  /*2dc0*/  IMAD.WIDE.U32 R20, R2.reuse, UR8, R106 ;  /* 0x0000000802147c25 */ /* 0x040fe2000f8e006a */
[----:B------:R-:W-:Y:S01]  /*2dd0*/  STG.E.64 desc[UR4][R102.64+0x50], R144 ;  /* 0x0000509066007986 */ /* 0x000fe2000c101b04 */
[----:B------:R-:W-:Y:S01]  /*2de0*/  IADD3 R35, PT, PT, R43, R35, RZ ;  /* 0x000000232b237210 */ /* 0x000fe20007ffe0ff */
[----:B------:R-:W-:Y:S02]  /*2df0*/  DFMA R86, R28, R4, R86 ;  /* 0x000000041c56722b */ /* 0x000fe40000000056 */
[----:B------:R-:W-:Y:S01]  /*2e00*/  STG.E.64 desc[UR4][R104.64+0x50], R134 ;  /* 0x0000508668007986 */ /* 0x000fe2000c101b04 */
[C---:B------:R-:W-:Y:S01]  /*2e10*/  DFMA R88, R4.reuse, R30, R88 ;  /* 0x0000001e0458722b */ /* 0x040fe20000000058 */
[----:B------:R-:W-:Y:S01]  /*2e20*/  IMAD.WIDE.U32 R12, R2, UR8, R108 ;  /* 0x00000008020c7c25 */ /* 0x000fe2000f8e006c */
[----:B------:R-:W-:Y:S01]  /*2e30*/  DFMA R92, R4, R26, R92 ;  /* 0x0000001a045c722b */ /* 0x000fe2000000005c */
[----:B------:R-:W-:Y:S01]  /*2e40*/  STG.E.64 desc[UR4][R102.64+0x58], R146 ;  /* 0x0000589266007986 */ /* 0x000fe2000c101b04 */
[----:B------:R-:W-:Y:S01]  /*2e50*/  DMUL R156, R6, R156 ;  /* 0x0000009c069c7228 */ /* 0x000fe20000000000 */
[----:B------:R-:W-:Y:S01]  /*2e60*/  IMAD R4, R107, UR8, RZ ;  /* 0x000000086b047c24 */ /* 0x000fe2000f8e02ff */
[----:B------:R-:W-:Y:S01]  /*2e70*/  DFMA R56, R28, R10, R56 ;  /* 0x0000000a1c38722b */ /* 0x000fe20000000038 */
[----:B------:R-:W-:Y:S01]  /*2e80*/  STG.E.64 desc[UR4][R104.64+0x58], R32 ;  /* 0x0000582068007986 */ /* 0x000fe2000c101b04 */
[C---:B------:R-:W-:Y:S01]  /*2e90*/  DFMA R58, R10.reuse, R30, R58 ;  /* 0x0000001e0a3a722b */ /* 0x040fe2000000003a */
[----:B------:R-:W-:Y:S01]  /*2ea0*/  IADD3 R37, PT, PT, R43, R37, RZ ;  /* 0x000000252b257210 */ /* 0x000fe20007ffe0ff */
[----:B------:R-:W-:Y:S01]  /*2eb0*/  DFMA R66, R10, R26, R66 ;  /* 0x0000001a0a42722b */ /* 0x000fe20000000042 */
[----:B------:R-:W-:Y:S01]  /*2ec0*/  STG.E.64 desc[UR4][R102.64+0x60], R150 ;  /* 0x0000609666007986 */ /* 0x000fe2000c101b04 */
[----:B------:R-:W-:Y:S01]  /*2ed0*/  DFMA R74, R28, R8, R74 ;  /* 0x000000081c4a722b */ /* 0x000fe2000000004a */
[--C-:B------:R-:W-:Y:S01]  /*2ee0*/  IMAD.WIDE.U32 R10, R3, UR8, R106.reuse ;  /* 0x00000008030a7c25 */ /* 0x100fe2000f8e006a */
[C---:B------:R-:W-:Y:S01]  /*2ef0*/  DMUL R52, R6.reuse, R52 ;  /* 0x0000003406347228 */ /* 0x040fe20000000000 */
[----:B------:R-:W-:Y:S01]  /*2f00*/  STG.E.64 desc[UR4][R104.64+0x60], R24 ;  /* 0x0000601868007986 */ /* 0x000fe2000c101b04 */
[----:B------:R-:W-:Y:S01]  /*2f10*/  IADD3 R21, PT, PT, R43, R21, RZ ;  /* 0x000000152b157210 */ /* 0x000fe20007ffe0ff */
[--C-:B------:R-:W-:Y:S01]  /*2f20*/  IMAD.WIDE.U32 R28, R48, UR8, R106.reuse ;  /* 0x00000008301c7c25 */ /* 0x100fe2000f8e006a */
[C---:B------:R-:W-:Y:S01]  /*2f30*/  DMUL R54, R6.reuse, R54 ;  /* 0x0000003606367228 */ /* 0x040fe20000000000 */
[----:B------:R-:W-:Y:S02]  /*2f40*/  STG.E.64 desc[UR4][R102.64+0x68], R152 ;  /* 0x0000689866007986 */ /* 0x000fe4000c101b04 */
[----:B------:R-:W-:Y:S01]  /*2f50*/  IMAD.WIDE.U32 R50, R49, UR8, R106 ;  /* 0x0000000831327c25 */ /* 0x000fe2000f8e006a */
[----:B------:R-:W-:Y:S01]  /*2f60*/  IADD3 R13, PT, PT, R43, R13, RZ ;  /* 0x0000000d2b0d7210 */ /* 0x000fe20007ffe0ff */
[----:B------:R-:W-:Y:S02]  /*2f70*/  STG.E.64 desc[UR4][R104.64+0x68], R34 ;  /* 0x0000682268007986 */ /* 0x000fe4000c101b04 */
[----:B------:R-:W-:Y:S01]  /*2f80*/  IMAD.WIDE.U32 R106, R2, UR8, R110 ;  /* 0x00000008026a7c25 */ /* 0x000fe2000f8e006e */
[----:B------:R-:W-:Y:S01]  /*2f90*/  DMUL R60, R6, R60 ;  /* 0x0000003c063c7228 */ /* 0x000fe20000000000 */
[----:B------:R-:W-:Y:S02]  /*2fa0*/  STG.E.64 desc[UR4][R102.64+0x70], R154 ;  /* 0x0000709a66007986 */ /* 0x000fe4000c101b04 */
[----:B------:R-:W-:-:S02]  /*2fb0*/  IMAD R41, R3, UR9, R4 ;  /* 0x0000000903297c24 */ /* 0x000fc4000f8e0204 */
[C---:B------:R-:W-:Y:S01]  /*2fc0*/  IMAD.WIDE.U32 R22, R3.reuse, UR8, R68 ;  /* 0x0000000803167c25 */ /* 0x040fe2000f8e0044 */
[----:B------:R-:W-:Y:S01]  /*2fd0*/  STG.E.64 desc[UR4][R104.64+0x70], R36 ;  /* 0x0000702468007986 */ /* 0x000fe2000c101b04 */
[C---:B------:R-:W-:Y:S02]  /*2fe0*/  DMUL R62, R6.reuse, R62 ;  /* 0x0000003e063e7228 */ /* 0x040fe40000000000 */
[----:B------:R-:W-:Y:S01]  /*2ff0*/  IMAD.WIDE.U32 R14, R3, UR8, R96 ;  /* 0x00000008030e7c25 */ /* 0x000fe2000f8e0060 */
[----:B------:R-:W-:Y:S03]  /*3000*/  STG.E.64 desc[UR4][R102.64+0x78], R156 ;  /* 0x0000789c66007986 */ /* 0x000fe6000c101b04 */
[----:B------:R-:W-:Y:S01]  /*3010*/  IMAD.IADD R107, R43, 0x1, R107 ;  /* 0x000000012b6b7824 */ /* 0x000fe200078e026b */
[----:B------:R-:W-:Y:S01]  /*3020*/  STG.E.64 desc[UR4][R104.64+0x78], R20 ;  /* 0x0000781468007986 */ /* 0x000fe2000c101b04 */
[----:B------:R-:W-:Y:S01]  /*3030*/  IMAD.WIDE.U32 R16, R3, UR8, R94 ;  /* 0x0000000803107c25 */ /* 0x000fe2000f8e005e */
[----:B------:R-:W-:-:S02]  /*3040*/  DMUL R56, R6, R56 ;  /* 0x0000003806387228 */ /* 0x000fc40000000000 */
[----:B------:R-:W-:Y:S01]  /*3050*/  STG.E.64 desc[UR4][R102.64+0x80], R52 ;  /* 0x0000803466007986 */ /* 0x000fe2000c101b04 */
[----:B------:R-:W-:Y:S01]  /*3060*/  IMAD.IADD R23, R23, 0x1, R41 ;  /* 0x0000000117177824 */ /* 0x000fe200078e0229 */
[C---:B------:R-:W-:Y:S01]  /*3070*/  DFMA R76, R8.reuse, R30, R76 ;  /* 0x0000001e084c722b */ /* 0x040fe2000000004c */
[C---:B------:R-:W-:Y:S01]  /*3080*/  IADD3 R15, PT, PT, R41.reuse, R15, RZ ;  /* 0x0000000f290f7210 */ /* 0x040fe20007ffe0ff */
[----:B------:R-:W-:Y:S01]  /*3090*/  STG.E.64 desc[UR4][R104.64+0x80], R12 ;  /* 0x0000800c68007986 */ /* 0x000fe2000c101b04 */
[----:B------:R-:W-:Y:S01]  /*30a0*/  DFMA R80, R8, R26, R80 ;  /* 0x0000001a0850722b */ /* 0x000fe20000000050 */
[----:B------:R-:W-:Y:S01]  /*30b0*/  IMAD.WIDE.U32 R4, R48, UR8, R94 ;  /* 0x0000000830047c25 */ /* 0x000fe2000f8e005e */
[----:B------:R-:W-:Y:S01]  /*30c0*/  DMUL R58, R6, R58 ;  /* 0x0000003a063a7228 */ /* 0x000fe20000000000 */
[----:B------:R-:W-:Y:S01]  /*30d0*/  STG.E.64 desc[UR4][R102.64+0x88], R54 ;  /* 0x0000883666007986 */ /* 0x000fe2000c101b04 */
[----:B------:R-:W-:Y:S01]  /*30e0*/  IADD3 R17, PT, PT, R41, R17, RZ ;  /* 0x0000001129117210 */ /* 0x000fe20007ffe0ff */
[----:B------:R-:W-:-:S02]  /*30f0*/  IMAD.WIDE.U32 R8, R3, UR8, R108 ;  /* 0x0000000803087c25 */ /* 0x000fc4000f8e006c */
[----:B------:R-:W-:Y:S02]  /*3100*/  STG.E.64 desc[UR4][R104.64+0x88], R106 ;  /* 0x0000886a68007986 */ /* 0x000fe4000c101b04 */
[----:B------:R-:W-:Y:S01]  /*3110*/  IMAD.WIDE.U32 R44, R49, UR8, R94 ;  /* 0x00000008312c7c25 */ /* 0x000fe2000f8e005e */
[C---:B------:R-:W-:Y:S01]  /*3120*/  DMUL R64, R6.reuse, R64 ;  /* 0x0000004006407228 */ /* 0x040fe20000000000 */
[----:B------:R-:W-:Y:S02]  /*3130*/  STG.E.64 desc[UR4][R102.64+0x90], R60 ;  /* 0x0000903c66007986 */ /* 0x000fe4000c101b04 */
[----:B------:R-:W-:Y:S02]  /*3140*/  IMAD R39, R109, UR8, RZ ;  /* 0x000000086d277c24 */ /* 0x000fe4000f8e02ff */
[--C-:B------:R-:W-:Y:S01]  /*3150*/  IMAD.WIDE.U32 R26, R48, UR8, R108.reuse ;  /* 0x00000008301a7c25 */ /* 0x100fe2000f8e006c */
[----:B------:R-:W-:Y:S03]  /*3160*/  STG.E.64 desc[UR4][R104.64+0x90], R22 ;  /* 0x0000901668007986 */ /* 0x000fe6000c101b04 */
[----:B------:R-:W-:Y:S01]  /*3170*/  IMAD.WIDE.U32 R94, R49, UR8, R108 ;  /* 0x00000008315e7c25 */ /* 0x000fe2000f8e006c */
[----:B------:R-:W-:Y:S01]  /*3180*/  STG.E.64 desc[UR4][R102.64+0x98], R62 ;  /* 0x0000983e66007986 */ /* 0x000fe2000c101b04 */
[----:B------:R-:W-:-:S02]  /*3190*/  DMUL R66, R6, R66 ;  /* 0x0000004206427228 */ /* 0x000fc40000000000 */
[----:B------:R-:W-:Y:S01]  /*31a0*/  IMAD.WIDE.U32 R108, R3, UR8, R110 ;  /* 0x00000008036c7c25 */ /* 0x000fe2000f8e006e */
[----:B------:R-:W-:Y:S01]  /*31b0*/  STG.E.64 desc[UR4][R104.64+0x98], R14 ;  /* 0x0000980e68007986 */ /* 0x000fe2000c101b04 */
[C---:B------:R-:W-:Y:S02]  /*31c0*/  IADD3 R9, PT, PT, R41.reuse, R9, RZ ;  /* 0x0000000929097210 */ /* 0x040fe40007ffe0ff */
[C---:B------:R-:W-:Y:S01]  /*31d0*/  IMAD.IADD R11, R41.reuse, 0x1, R11 ;  /* 0x00000001290b7824 */ /* 0x040fe200078e020b */
[----:B------:R-:W-:Y:S01]  /*31e0*/  STG.E.64 desc[UR4][R102.64+0xa0], R56 ;  /* 0x0000a03866007986 */ /* 0x000fe2000c101b04 */
[C---:B------:R-:W-:Y:S01]  /*31f0*/  IMAD R39, R48.reuse, UR9, R39 ;  /* 0x0000000930277c24 */ /* 0x040fe2000f8e0227 */
[----:B------:R-:W-:Y:S01]  /*3200*/  DMUL R70, R6, R70 ;  /* 0x0000004606467228 */ /* 0x000fe20000000000 */
[----:B------:R-:W-:Y:S01]  /*3210*/  IMAD.WIDE.U32 R18, R48, UR8, R68 ;  /* 0x0000000830127c25 */ /* 0x000fe2000f8e0044 */
[----:B------:R-:W-:Y:S01]  /*3220*/  STG.E.64 desc[UR4][R104.64+0xa0], R16 ;  /* 0x0000a01068007986 */ /* 0x000fe2000c101b04 */
[----:B------:R-:W-:-:S02]  /*3230*/  IADD3 R109, PT, PT, R41, R109, RZ ;  /* 0x0000006d296d7210 */ /* 0x000fc40007ffe0ff */
[----:B------:R-:W-:Y:S01]  /*3240*/  IMAD.WIDE.U32 R30, R48, UR8, R96 ;  /* 0x00000008301e7c25 */ /* 0x000fe2000f8e0060 */
[----:B------:R-:W-:Y:S01]  /*3250*/  STG.E.64 desc[UR4][R102.64+0xa8], R58 ;  /* 0x0000a83a66007986 */ /* 0x000fe2000c101b04 */
[C---:B------:R-:W-:Y:S02]  /*3260*/  DMUL R72, R6.reuse, R72 ;  /* 0x0000004806487228 */ /* 0x040fe40000000000 */
[----:B------:R-:W-:Y:S01]  /*3270*/  IMAD.IADD R19, R19, 0x1, R39 ;  /* 0x0000000113137824 */ /* 0x000fe200078e0227 */
[----:B------:R-:W-:Y:S01]  /*3280*/  STG.E.64 desc[UR4][R104.64+0xa8], R10 ;  /* 0x0000a80a68007986 */ /* 0x000fe2000c101b04 */
[C---:B------:R-:W-:Y:S01]  /*3290*/  DMUL R74, R6.reuse, R74 ;  /* 0x0000004a064a7228 */ /* 0x040fe20000000000 */
[----:B------:R-:W-:Y:S02]  /*32a0*/  IADD3 R31, PT, PT, R39, R31, RZ ;  /* 0x0000001f271f7210 */ /* 0x000fe40007ffe0ff */
[----:B------:R-:W-:Y:S01]  /*32b0*/  STG.E.64 desc[UR4][R102.64+0xb0], R64 ;  /* 0x0000b04066007986 */ /* 0x000fe2000c101b04 */
[----:B------:R-:W-:-:S03]  /*32c0*/  DMUL R76, R6, R76 ;  /* 0x0000004c064c7228 */ /* 0x000fc60000000000 */
[----:B------:R-:W-:Y:S01]  /*32d0*/  STG.E.64 desc[UR4][R104.64+0xb0], R8 ;  /* 0x0000b00868007986 */ /* 0x000fe2000c101b04 */
[----:B------:R-:W-:Y:S01]  /*32e0*/  IMAD R38, R111, UR8, RZ ;  /* 0x000000086f267c24 */ /* 0x000fe2000f8e02ff */
[C---:B------:R-:W-:Y:S02]  /*32f0*/  IADD3 R5, PT, PT, R39.reuse, R5, RZ ;  /* 0x0000000527057210 */ /* 0x040fe40007ffe0ff */
[----:B------:R-:W-:Y:S01]  /*3300*/  STG.E.64 desc[UR4][R102.64+0xb8], R66 ;  /* 0x0000b84266007986 */ /* 0x000fe2000c101b04 */
[----:B------:R-:W-:Y:S01]  /*3310*/  IMAD.WIDE.U32 R2, R48, UR8, R110 ;  /* 0x0000000830027c25 */ /* 0x000fe2000f8e006e */
[----:B------:R-:W-:Y:S02]  /*3320*/  DMUL R78, R6, R78 ;  /* 0x0000004e064e7228 */ /* 0x000fe40000000000 */
[----:B------:R-:W-:Y:S01]  /*3330*/  STG.E.64 desc[UR4][R104.64+0xb8], R108 ;  /* 0x0000b86c68007986 */ /* 0x000fe2000c101b04 */
[----:B------:R-:W-:-:S03]  /*3340*/  IMAD.IADD R29, R39, 0x1, R29 ;  /* 0x00000001271d7824 */ /* 0x000fc600078e021d */
[----:B------:R-:W-:Y:S01]  /*3350*/  STG.E.64 desc[UR4][R102.64+0xc0], R70 ;  /* 0x0000c04666007986 */ /* 0x000fe2000c101b04 */
[----:B------:R-:W-:-:S03]  /*3360*/  DMUL R80, R6, R80 ;  /* 0x0000005006507228 */ /* 0x000fc60000000000 */
[----:B------:R-:W-:Y:S01]  /*3370*/  STG.E.64 desc[UR4][R104.64+0xc0], R18 ;  /* 0x0000c01268007986 */ /* 0x000fe2000c101b04 */
[----:B------:R-:W-:Y:S01]  /*3380*/  IMAD.WIDE.U32 R68, R49, UR8, R68 ;  /* 0x0000000831447c25 */ /* 0x000fe2000f8e0044 */
[----:B------:R-:W-:Y:S02]  /*3390*/  IADD3 R27, PT, PT, R39, R27, RZ ;  /* 0x0000001b271b7210 */ /* 0x000fe40007ffe0ff */
[----:B------:R-:W-:Y:S01]  /*33a0*/  STG.E.64 desc[UR4][R102.64+0xc8], R72 ;  /* 0x0000c84866007986 */ /* 0x000fe2000c101b04 */
[C---:B------:R-:W-:Y:S01]  /*33b0*/  IMAD R47, R49.reuse, UR9, R38 ;  /* 0x00000009312f7c24 */ /* 0x040fe2000f8e0226 */
[----:B------:R-:W-:Y:S02]  /*33c0*/  DMUL R82, R6, R82 ;  /* 0x0000005206527228 */ /* 0x000fe40000000000 */
[----:B------:R-:W-:Y:S01]  /*33d0*/  STG.E.64 desc[UR4][R104.64+0xc8], R30 ;  /* 0x0000c81e68007986 */ /* 0x000fe2000c101b04 */
[----:B------:R-:W-:Y:S01]  /*33e0*/  IMAD.WIDE.U32 R96, R49, UR8, R96 ;  /* 0x0000000831607c25 */ /* 0x000fe2000f8e0060 */
[----:B------:R-:W-:-:S02]  /*33f0*/  IADD3 R3, PT, PT, R39, R3, RZ ;  /* 0x0000000327037210 */ /* 0x000fc40007ffe0ff */
[----:B------:R-:W-:Y:S01]  /*3400*/  STG.E.64 desc[UR4][R102.64+0xd0], R74 ;  /* 0x0000d04a66007986 */ /* 0x000fe2000c101b04 */
[----:B------:R-:W-:-:S03]  /*3410*/  DMUL R84, R6, R84 ;  /* 0x0000005406547228 */ /* 0x000fc60000000000 */
[----:B------:R-:W-:Y:S01]  /*3420*/  STG.E.64 desc[UR4][R104.64+0xd0], R4 ;  /* 0x0000d00468007986 */ /* 0x000fe2000c101b04 */
[----:B------:R-:W-:-:S03]  /*3430*/  IMAD.IADD R69, R69, 0x1, R47 ;  /* 0x0000000145457824 */ /* 0x000fc600078e022f */
[----:B------:R-:W-:Y:S01]  /*3440*/  STG.E.64 desc[UR4][R102.64+0xd8], R76 ;  /* 0x0000d84c66007986 */ /* 0x000fe2000c101b04 */
[----:B------:R-:W-:-:S03]  /*3450*/  DMUL R86, R6, R86 ;  /* 0x0000005606567228 */ /* 0x000fc60000000000 */
[----:B------:R-:W-:Y:S01]  /*3460*/  STG.E.64 desc[UR4][R104.64+0xd8], R28 ;  /* 0x0000d81c68007986 */ /* 0x000fe2000c101b04 */
[----:B------:R-:W-:-:S03]  /*3470*/  IADD3 R97, PT, PT, R47, R97, RZ ;  /* 0x000000612f617210 */ /* 0x000fc60007ffe0ff */
[----:B------:R-:W-:Y:S01]  /*3480*/  STG.E.64 desc[UR4][R102.64+0xe0], R78 ;  /* 0x0000e04e66007986 */ /* 0x000fe2000c101b04 */
[----:B------:R-:W-:-:S03]  /*3490*/  DMUL R88, R6, R88 ;  /* 0x0000005806587228 */ /* 0x000fc60000000000 */
[----:B------:R-:W-:Y:S01]  /*34a0*/  STG.E.64 desc[UR4][R104.64+0xe0], R26 ;  /* 0x0000e01a68007986 */ /* 0x000fe2000c101b04 */
[----:B------:R-:W-:-:S03]  /*34b0*/  IADD3 R45, PT, PT, R47, R45, RZ ;  /* 0x0000002d2f2d7210 */ /* 0x000fc60007ffe0ff */
        /* <DEDUP_REMOVED lines=8> */
[----:B------:R-:W-:-:S03]  /*3540*/  IADD3 R95, PT, PT, R47, R95, RZ ;  /* 0x0000005f2f5f7210 */ /* 0x000fc60007ffe0ff */
[----:B------:R-:W-:Y:S01]  /*3550*/  STG.E.64 desc[UR4][R102.64+0xf8], R84 ;  /* 0x0000f85466007986 */ /* 0x000fe2000c101b04 */
[----:B------:R-:W-:-:S03]  /*3560*/  IADD3 R49, PT, PT, R47, R49, RZ ;  /* 0x000000312f317210 */ /* 0x000fc60007ffe0ff */
[----:B------:R-:W-:Y:S04]  /*3570*/  STG.E.64 desc[UR4][R104.64+0xf8], R96 ;  /* 0x0000f86068007986 */ /* 0x000fe8000c101b04 */
[----:B------:R-:W-:Y:S04]  /*3580*/  STG.E.64 desc[UR4][R102.64+0x100], R86 ;  /* 0x0001005666007986 */ /* 0x000fe8000c101b04 */
[----:B------:R-:W-:Y:S04]  /*3590*/  STG.E.64 desc[UR4][R104.64+0x100], R44 ;  /* 0x0001002c68007986 */ /* 0x000fe8000c101b04 */
[----:B------:R-:W-:Y:S04]  /*35a0*/  STG.E.64 desc[UR4][R102.64+0x108], R88 ;  /* 0x0001085866007986 */ /* 0x000fe8000c101b04 */
[----:B------:R-:W-:Y:S04]  /*35b0*/  STG.E.64 desc[UR4][R104.64+0x108], R50 ;  /* 0x0001083268007986 */ /* 0x000fe8000c101b04 */
[----:B------:R-:W-:Y:S04]  /*35c0*/  STG.E.64 desc[UR4][R102.64+0x110], R90 ;  /* 0x0001105a66007986 */ /* 0x000fe8000c101b04 */
[----:B------:R-:W-:Y:S04]  /*35d0*/  STG.E.64 desc[UR4][R104.64+0x110], R94 ;  /* 0x0001105e68007986 */ /* 0x000fe8000c101b04 */
[----:B------:R-:W-:Y:S04]  /*35e0*/  STG.E.64 desc[UR4][R102.64+0x118], R92 ;  /* 0x0001185c66007986 */ /* 0x000fe8000c101b04 */
[----:B------:R-:W-:Y:S01]  /*35f0*/  STG.E.64 desc[UR4][R104.64+0x118], R48 ;  /* 0x0001183068007986 */ /* 0x000fe2000c101b04 */
[----:B------:R-:W-:Y:S05]  /*3600*/  EXIT ;  /* 0x000000000000794d */ /* 0x000fea0003800000 */
.L_x_2:
[----:B------:R-:W-:-:S00]  /*3610*/  BRA `(.L_x_2) ;  /* 0xfffffffc00fc7947 */ /* 0x000fc0000383ffff */
[----:B------:R-:W-:-:S00]  /*3620*/  NOP ;  /* 0x0000000000007918 */ /* 0x000fc00000000000 */
        /* <DEDUP_REMOVED lines=13> */
.L_x_80:


//--------------------- .text._Z16assembly_mass_P1PdS_PiiiyS_Py --------------------------
	.section	.text._Z16assembly_mass_P1PdS_PiiiyS_Py,"ax",@progbits
	.align	128
        .global         _Z16assembly_mass_P1PdS_PiiiyS_Py
        .type           _Z16assembly_mass_P1PdS_PiiiyS_Py,@function
        .size           _Z16assembly_mass_P1PdS_PiiiyS_Py,(.L_x_81 - _Z16assembly_mass_P1PdS_PiiiyS_Py)
        .other          _Z16assembly_mass_P1PdS_PiiiyS_Py,@"STO_CUDA_ENTRY STV_DEFAULT"
_Z16assembly_mass_P1PdS_PiiiyS_Py:
.text._Z16assembly_mass_P1PdS_PiiiyS_Py:
[----:B------:R-:W-:Y:S08]  /*0000*/  LDC R1, c[0x0][0x37c] ;  /* 0x0000df00ff017b82 */ /* 0x000ff00000000800 */
[----:B------:R-:W0:Y:S01]  /*0010*/  LDC R7, c[0x0][0x360] ;  /* 0x0000d800ff077b82 */ /* 0x000e220000000800 */
[----:B------:R-:W1:Y:S01]  /*0020*/  S2R R3, SR_TID.X ;  /* 0x0000000000037919 */ /* 0x000e620000002100 */
[----:B------:R-:W-:Y:S06]  /*0030*/  BSSY.RECONVERGENT B0, `(.L_x_3) ;  /* 0x000002c000007945 */ /* 0x000fec0003800200 */
[----:B------:R-:W1:Y:S01]  /*0040*/  S2UR UR6, SR_CTAID.X ;  /* 0x00000000000679c3 */ /* 0x000e620000002500 */
[----:B0-----:R-:W0:Y:S01]  /*0050*/  I2F.U32.RP R2, R7 ;  /* 0x0000000700027306 */ /* 0x001e220000209000 */
[----:B------:R-:W-:-:S07]  /*0060*/  ISETP.NE.U32.AND P1, PT, R7, RZ, PT ;  /* 0x000000ff0700720c */ /* 0x000fce0003f25070 */
[----:B0-----:R-:W0:Y:S02]  /*0070*/  MUFU.RCP R2, R2 ;  /* 0x0000000200027308 */ /* 0x001e240000001000 */
[----:B0-----:R-:W-:-:S06]  /*0080*/  IADD3 R4, PT, PT, R2, 0xffffffe, RZ ;  /* 0x0ffffffe02047810 */ /* 0x001fcc0007ffe0ff */
[----:B------:R0:W2:Y:S02]  /*0090*/  F2I.FTZ.U32.TRUNC.NTZ R5, R4 ;  /* 0x0000000400057305 */ /* 0x0000a4000021f000 */
[----:B0-----:R-:W-:Y:S01]  /*00a0*/  HFMA2 R4, -RZ, RZ, 0, 0 ;  /* 0x00000000ff047431 */ /* 0x001fe200000001ff */
[----:B--2---:R-:W-:-:S05]  /*00b0*/  IADD3 R0, PT, PT, RZ, -R5, RZ ;  /* 0x80000005ff007210 */ /* 0x004fca0007ffe0ff */
[----:B------:R-:W-:Y:S02]  /*00c0*/  IMAD R9, R0, R7, RZ ;  /* 0x0000000700097224 */ /* 0x000fe400078e02ff */
[----:B-1----:R-:W-:Y:S02]  /*00d0*/  IMAD R0, R7, UR6, R3 ;  /* 0x0000000607007c24 */ /* 0x002fe4000f8e0203 */
[----:B------:R-:W-:-:S06]  /*00e0*/  IMAD.HI.U32 R5, R5, R9, R4 ;  /* 0x0000000905057227 */ /* 0x000fcc00078e0004 */
[----:B------:R-:W-:-:S05]  /*00f0*/  IMAD.HI.U32 R5, R5, R0, RZ ;  /* 0x0000000005057227 */ /* 0x000fca00078e00ff */
[----:B------:R-:W-:-:S05]  /*0100*/  IADD3 R5, PT, PT, -R5, RZ, RZ ;  /* 0x000000ff05057210 */ /* 0x000fca0007ffe1ff */
[----:B------:R-:W-:-:S05]  /*0110*/  IMAD R2, R7, R5, R0 ;  /* 0x0000000507027224 */ /* 0x000fca00078e0200 */
[----:B------:R-:W-:-:S13]  /*0120*/  ISETP.GE.U32.AND P0, PT, R2, R7, PT ;  /* 0x000000070200720c */ /* 0x000fda0003f06070 */
[----:B------:R-:W-:-:S04]  /*0130*/  @P0 IADD3 R2, PT, PT, R2, -R7, RZ ;  /* 0x8000000702020210 */ /* 0x000fc80007ffe0ff */
[----:B------:R-:W-:-:S13]  /*0140*/  ISETP.GE.U32.AND P0, PT, R2, R7, PT ;  /* 0x000000070200720c */ /* 0x000fda0003f06070 */
[-C--:B------:R-:W-:Y:S02]  /*0150*/  @P0 IADD3 R2, PT, PT, R2, -R7.reuse, RZ ;  /* 0x8000000702020210 */ /* 0x080fe40007ffe0ff */
[----:B------:R-:W-:-:S04]  /*0160*/  @!P1 LOP3.LUT R2, RZ, R7, RZ, 0x33, !PT ;  /* 0x00000007ff029212 */ /* 0x000fc800078e33ff */
[----:B------:R-:W-:-:S13]  /*0170*/  ISETP.NE.AND P0, PT, R2, RZ, PT ;  /* 0x000000ff0200720c */ /* 0x000fda0003f05270 */
[----:B------:R-:W-:Y:S05]  /*0180*/  @P0 BRA `(.L_x_4) ;  /* 0x0000000000580947 */ /* 0x000fea0003800000 */
[----:B------:R-:W0:Y:S01]  /*0190*/  S2UR UR5, SR_CgaCtaId ;  /* 0x00000000000579c3 */ /* 0x000e220000008800 */
[----:B------:R-:W-:Y:S01]  /*01a0*/  UMOV UR4, 0x400 ;  /* 0x0000040000047882 */ /* 0x000fe20000000000 */
[----:B------:R-:W-:Y:S01]  /*01b0*/  IMAD.MOV.U32 R6, RZ, RZ, 0x0 ;  /* 0x00000000ff067424 */ /* 0x000fe200078e00ff */
[----:B------:R-:W-:Y:S02]  /*01c0*/  MOV R7, 0x3fe00000 ;  /* 0x3fe0000000077802 */ /* 0x000fe40000000f00 */
[----:B------:R-:W-:Y:S02]  /*01d0*/  CS2R R4, SRZ ;  /* 0x0000000000047805 */ /* 0x000fe4000001ff00 */
[----:B------:R-:W-:Y:S01]  /*01e0*/  MOV R8, 0x0 ;  /* 0x0000000000087802 */ /* 0x000fe20000000f00 */
[----:B------:R-:W-:Y:S01]  /*01f0*/  IMAD.MOV.U32 R11, RZ, RZ, 0x3fe00000 ;  /* 0x3fe00000ff0b7424 */ /* 0x000fe200078e00ff */
[----:B------:R-:W-:Y:S02]  /*0200*/  MOV R9, 0x3fe00000 ;  /* 0x3fe0000000097802 */ /* 0x000fe40000000f00 */
[----:B------:R-:W-:-:S02]  /*0210*/  CS2R R12, SRZ ;  /* 0x00000000000c7805 */ /* 0x000fc4000001ff00 */
[----:B------:R-:W-:Y:S01]  /*0220*/  MOV R10, 0x0 ;  /* 0x00000000000a7802 */ /* 0x000fe20000000f00 */
[----:B------:R-:W-:Y:S01]  /*0230*/  IMAD.MOV.U32 R18, RZ, RZ, 0x0 ;  /* 0x00000000ff127424 */ /* 0x000fe200078e00ff */
[----:B------:R-:W-:Y:S02]  /*0240*/  MOV R14, 0x0 ;  /* 0x00000000000e7802 */ /* 0x000fe40000000f00 */
[----:B------:R-:W-:Y:S02]  /*0250*/  MOV R15, 0x3fe00000 ;  /* 0x3fe00000000f7802 */ /* 0x000fe40000000f00 */
[----:B------:R-:W-:Y:S02]  /*0260*/  MOV R16, 0x0 ;  /* 0x0000000000107802 */ /* 0x000fe40000000f00 */
[----:B------:R-:W-:Y:S02]  /*0270*/  MOV R17, 0x3fe00000 ;  /* 0x3fe0000000117802 */ /* 0x000fe40000000f00 */
[----:B------:R-:W-:Y:S01]  /*0280*/  MOV R19, 0x3fe00000 ;  /* 0x3fe0000000137802 */ /* 0x000fe20000000f00 */
[----:B0-----:R-:W-:-:S09]  /*0290*/  ULEA UR4, UR5, UR4, 0x18 ;  /* 0x0000000405047291 */ /* 0x001fd2000f8ec0ff */
[----:B------:R0:W-:Y:S04]  /*02a0*/  STS.128 [UR4], R4 ;  /* 0x00000004ff007988 */ /* 0x0001e80008000c04 */
[----:B------:R0:W-:Y:S04]  /*02b0*/  STS.128 [UR4+0x10], R8 ;  /* 0x00001008ff007988 */ /* 0x0001e80008000c04 */
[----:B------:R0:W-:Y:S04]  /*02c0*/  STS.128 [UR4+0x20], R12 ;  /* 0x0000200cff007988 */ /* 0x0001e80008000c04 */
[----:B------:R0:W-:Y:S04]  /*02d0*/  STS.128 [UR4+0x30], R16 ;  /* 0x00003010ff007988 */ /* 0x0001e80008000c04 */
[----:B------:R-:W-:Y:S01]  /*02e0*/  STS.64 [UR4+0x40], RZ ;  /* 0x000040ffff007988 */ /* 0x000fe20008000a04 */
.L_x_4:
[----:B------:R-:W-:Y:S05]  /*02f0*/  BSYNC.RECONVERGENT B0 ;  /* 0x0000000000007941 */ /* 0x000fea0003800200 */
.L_x_3:
[----:B------:R-:W1:Y:S01]  /*0300*/  LDCU UR4, c[0x0][0x398] ;  /* 0x00007300ff0477ac */ /* 0x000e620008000800 */
[----:B------:R-:W-:Y:S01]  /*0310*/  BAR.SYNC.DEFER_BLOCKING 0x0 ;  /* 0x0000000000007b1d */ /* 0x000fe20000010000 */
[----:B-1----:R-:W-:-:S13]  /*0320*/  ISETP.GE.AND P0, PT, R0, UR4, PT ;  /* 0x0000000400007c0c */ /* 0x002fda000bf06270 */
[----:B------:R-:W-:Y:S05]  /*0330*/  @P0 EXIT ;  /* 0x000000000000094d */ /* 0x000fea0003800000 */
[----:B------:R-:W1:Y:S01]  /*0340*/  LDC R0, c[0x0][0x360] ;  /* 0x0000d800ff007b82 */ /* 0x000e620000000800 */
[----:B------:R-:W2:Y:S07]  /*0350*/  LDCU.64 UR4, c[0x0][0x358] ;  /* 0x00006b00ff0477ac */ /* 0x000eae0008000a00 */
[----:B0-----:R-:W0:Y:S08]  /*0360*/  LDC.64 R8, c[0x0][0x390] ;  /* 0x0000e400ff087b82 */ /* 0x001e300000000a00 */
[----:B------:R-:W3:Y:S01]  /*0370*/  LDC.64 R28, c[0x0][0x388] ;  /* 0x0000e200ff1c7b82 */ /* 0x000ee20000000a00 */
[----:B-1----:R-:W-:-:S07]  /*0380*/  IMAD R0, R0, UR6, R3 ;  /* 0x0000000600007c24 */ /* 0x002fce000f8e0203 */
[----:B------:R-:W1:Y:S01]  /*0390*/  LDC.64 R12, c[0x0][0x380] ;  /* 0x0000e000ff0c7b82 */ /* 0x000e620000000a00 */
[----:B------:R-:W-:-:S04]  /*03a0*/  IMAD R5, R0, 0x3, RZ ;  /* 0x0000000300057824 */ /* 0x000fc800078e02ff */
[----:B0-----:R-:W-:-:S05]  /*03b0*/  IMAD.WIDE R8, R5, 0x4, R8 ;  /* 0x0000000405087825 */ /* 0x001fca00078e0208 */
[----:B--2---:R-:W3:Y:S04]  /*03c0*/  LDG.E R6, desc[UR4][R8.64] ;  /* 0x0000000408067981 */ /* 0x004ee8000c1e1900 */
[----:B------:R-:W2:Y:S04]  /*03d0*/  LDG.E R2, desc[UR4][R8.64+0x4] ;  /* 0x0000040408027981 */ /* 0x000ea8000c1e1900 */
[----:B------:R-:W4:Y:S01]  /*03e0*/  LDG.E R4, desc[UR4][R8.64+0x8] ;  /* 0x0000080408047981 */ /* 0x000f22000c1e1900 */
[----:B------:R-:W0:Y:S01]  /*03f0*/  S2R R14, SR_CgaCtaId ;  /* 0x00000000000e7919 */ /* 0x000e220000008800 */
[----:B------:R-:W-:-:S04]  /*0400*/  MOV R7, 0x400 ;  /* 0x0000040000077802 */ /* 0x000fc80000000f00 */
[----:B------:R-:W-:Y:S01]  /*0410*/  IADD3 R5, PT, PT, R7, 0x48, RZ ;  /* 0x0000004807057810 */ /* 0x000fe20007ffe0ff */
[----:B---3--:R-:W-:-:S04]  /*0420*/  IMAD.WIDE R24, R6, 0x8, R28 ;  /* 0x0000000806187825 */ /* 0x008fc800078e021c */
[----:B--2---:R-:W-:Y:S02]  /*0430*/  IMAD.WIDE R30, R2, 0x8, R28 ;  /* 0x00000008021e7825 */ /* 0x004fe400078e021c */
[----:B------:R-:W2:Y:S02]  /*0440*/  LDG.E.64 R24, desc[UR4][R24.64] ;  /* 0x0000000418187981 */ /* 0x000ea4000c1e1b00 */
[--C-:B-1----:R-:W-:Y:S02]  /*0450*/  IMAD.WIDE R10, R6, 0x8, R12.reuse ;  /* 0x00000008060a7825 */ /* 0x102fe400078e020c */
[----:B------:R-:W2:Y:S02]  /*0460*/  LDG.E.64 R30, desc[UR4][R30.64] ;  /* 0x000000041e1e7981 */ /* 0x000ea4000c1e1b00 */
[C---:B----4-:R-:W-:Y:S02]  /*0470*/  IMAD.WIDE R26, R4.reuse, 0x8, R12 ;  /* 0x00000008041a7825 */ /* 0x050fe400078e020c */
[----:B------:R-:W3:Y:S02]  /*0480*/  LDG.E.64 R10, desc[UR4][R10.64] ;  /* 0x000000040a0a7981 */ /* 0x000ee4000c1e1b00 */
[----:B------:R-:W-:-:S02]  /*0490*/  IMAD.WIDE R28, R4, 0x8, R28 ;  /* 0x00000008041c7825 */ /* 0x000fc400078e021c */
[----:B------:R-:W3:Y:S02]  /*04a0*/  LDG.E.64 R26, desc[UR4][R26.64] ;  /* 0x000000041a1a7981 */ /* 0x000ee4000c1e1b00 */
[----:B------:R-:W-:Y:S02]  /*04b0*/  IMAD.WIDE R8, R2, 0x8, R12 ;  /* 0x0000000802087825 */ /* 0x000fe400078e020c */
[----:B------:R-:W4:Y:S04]  /*04c0*/  LDG.E.64 R28, desc[UR4][R28.64] ;  /* 0x000000041c1c7981 */ /* 0x000f28000c1e1b00 */
[----:B------:R-:W5:Y:S01]  /*04d0*/  LDG.E.64 R8, desc[UR4][R8.64] ;  /* 0x0000000408087981 */ /* 0x000f62000c1e1b00 */
[----:B0-----:R-:W-:-:S05]  /*04e0*/  LEA R12, R14, R5, 0x18 ;  /* 0x000000050e0c7211 */ /* 0x001fca00078ec0ff */
[----:B------:R-:W-:Y:S01]  /*04f0*/  IMAD R5, R3, 0xc, R12 ;  /* 0x0000000c03057824 */ /* 0x000fe200078e020c */
[----:B------:R-:W-:-:S04]  /*0500*/  LEA R3, R14, R7, 0x18 ;  /* 0x000000070e037211 */ /* 0x000fc800078ec0ff */
[----:B------:R-:W-:Y:S04]  /*0510*/  STS [R5], R6 ;  /* 0x0000000605007388 */ /* 0x000fe80000000800 */
[----:B------:R-:W-:Y:S04]  /*0520*/  STS [R5+0x4], R2 ;  /* 0x0000040205007388 */ /* 0x000fe80000000800 */
[----:B------:R-:W-:Y:S04]  /*0530*/  STS [R5+0x8], R4 ;  /* 0x0000080405007388 */ /* 0x000fe80000000800 */
[----:B------:R-:W0:Y:S04]  /*0540*/  LDS.128 R16, [R3] ;  /* 0x0000000003107984 */ /* 0x000e280000000c00 */
[----:B------:R-:W1:Y:S04]  /*0550*/  LDS.128 R12, [R3+0x20] ;  /* 0x00002000030c7984 */ /* 0x000e680000000c00 */
[----:B------:R-:W5:Y:S01]  /*0560*/  LDS.128 R20, [R3+0x10] ;  /* 0x0000100003147984 */ /* 0x000f620000000c00 */
[----:B------:R-:W-:Y:S01]  /*0570*/  UMOV UR8, 0x55555555 ;  /* 0x5555555500087882 */ /* 0x000fe20000000000 */
[----:B------:R-:W-:Y:S01]  /*0580*/  UMOV UR9, 0x3fc55555 ;  /* 0x3fc5555500097882 */ /* 0x000fe20000000000 */
[----:B------:R-:W-:Y:S01]  /*0590*/  UMOV UR10, 0x55555555 ;  /* 0x55555555000a7882 */ /* 0x000fe20000000000 */
[----:B------:R-:W-:-:S02]  /*05a0*/  UMOV UR11, 0x3fc55555 ;  /* 0x3fc55555000b7882 */ /* 0x000fc40000000000 */
[----:B0-----:R-:W-:Y:S02]  /*05b0*/  DMUL R36, R16, UR10 ;  /* 0x0000000a10247c28 */ /* 0x001fe40008000000 */
[----:B-1----:R-:W-:Y:S01]  /*05c0*/  DMUL R34, R14, UR8 ;  /* 0x000000080e227c28 */ /* 0x002fe20008000000 */
[----:B------:R-:W-:Y:S01]  /*05d0*/  SHF.R.S32.HI R7, RZ, 0x1f, R6 ;  /* 0x0000001fff077819 */ /* 0x000fe20000011406 */
[----:B--2---:R-:W-:Y:S02]  /*05e0*/  DADD R30, R24, -R30 ;  /* 0x00000000181e7229 */ /* 0x004fe4000000081e */
[----:B---3--:R-:W-:Y:S02]  /*05f0*/  DADD R26, R10, -R26 ;  /* 0x000000000a1a7229 */ /* 0x008fe4000000081a */
[----:B----4-:R-:W-:-:S06]  /*0600*/  DADD R28, R28, -R24 ;  /* 0x000000001c1c7229 */ /* 0x010fcc0000000818 */
[----:B------:R-:W-:Y:S02]  /*0610*/  DMUL R26, R30, R26 ;  /* 0x0000001a1e1a7228 */ /* 0x000fe40000000000 */
[----:B-----5:R-:W-:Y:S02]  /*0620*/  DADD R32, -R10, R8 ;  /* 0x000000000a207229 */ /* 0x020fe40000000108 */
[----:B------:R-:W-:Y:S02]  /*0630*/  DMUL R8, R18, UR8 ;  /* 0x0000000812087c28 */ /* 0x000fe40008000000 */
[----:B------:R-:W-:-:S04]  /*0640*/  DMUL R24, R12, UR8 ;  /* 0x000000080c187c28 */ /* 0x000fc80008000000 */
[----:B------:R-:W-:Y:S02]  /*0650*/  DFMA R32, R28, R32, -R26 ;  /* 0x000000201c20722b */ /* 0x000fe4000000081a */
[----:B------:R-:W-:Y:S02]  /*0660*/  DFMA R28, R16, R8, RZ ;  /* 0x00000008101c722b */ /* 0x000fe400000000ff */
[C---:B------:R-:W-:Y:S02]  /*0670*/  DFMA R10, R8.reuse, R18, RZ ;  /* 0x00000012080a722b */ /* 0x040fe400000000ff */
[----:B------:R-:W-:Y:S02]  /*0680*/  DFMA R26, R8, R20, RZ ;  /* 0x00000014081a722b */ /* 0x000fe400000000ff */
[----:B------:R-:W-:Y:S02]  /*0690*/  DMUL R30, R20, UR8 ;  /* 0x00000008141e7c28 */ /* 0x000fe40008000000 */
[----:B------:R-:W-:-:S02]  /*06a0*/  DFMA R8, R24, R22, R28 ;  /* 0x000000161808722b */ /* 0x000fc4000000001c */
[----:B------:R-:W-:Y:S02]  /*06b0*/  DFMA R10, R12, R24, R10 ;  /* 0x000000180c0a722b */ /* 0x000fe4000000000a */
[----:B------:R-:W-:Y:S02]  /*06c0*/  DFMA R24, R24, R14, R26 ;  /* 0x0000000e1818722b */ /* 0x000fe4000000001a */
[----:B------:R-:W-:Y:S02]  /*06d0*/  DFMA R26, R16, R30, RZ ;  /* 0x0000001e101a722b */ /* 0x000fe400000000ff */
[----:B------:R-:W-:Y:S02]  /*06e0*/  DFMA R28, R30, R18, RZ ;  /* 0x000000121e1c722b */ /* 0x000fe400000000ff */
[----:B------:R-:W-:Y:S02]  /*06f0*/  DFMA R30, R20, R30, RZ ;  /* 0x0000001e141e722b */ /* 0x000fe400000000ff */
[----:B------:R-:W-:-:S02]  /*0700*/  DFMA R18, R36, R18, RZ ;  /* 0x000000122412722b */ /* 0x000fc400000000ff */
[----:B------:R-:W-:Y:S02]  /*0710*/  DFMA R26, R34, R22, R26 ;  /* 0x00000016221a722b */ /* 0x000fe4000000001a */
[----:B------:R-:W-:Y:S02]  /*0720*/  DFMA R28, R12, R34, R28 ;  /* 0x000000220c1c722b */ /* 0x000fe4000000001c */
[----:B------:R-:W-:Y:S02]  /*0730*/  DFMA R30, R34, R14, R30 ;  /* 0x0000000e221e722b */ /* 0x000fe4000000001e */
[----:B------:R-:W-:Y:S02]  /*0740*/  DFMA R16, R16, R36, RZ ;  /* 0x000000241010722b */ /* 0x000fe400000000ff */
[----:B------:R-:W-:-:S08]  /*0750*/  DMUL R34, R22, UR10 ;  /* 0x0000000a16227c28 */ /* 0x000fd00008000000 */
[C---:B------:R-:W-:Y:S02]  /*0760*/  DFMA R12, R34.reuse, R12, R18 ;  /* 0x0000000c220c722b */ /* 0x040fe40000000012 */
[----:B------:R-:W-:Y:S01]  /*0770*/  DFMA R22, R34, R22, R16 ;  /* 0x000000162216722b */ /* 0x000fe20000000010 */
[----:B------:R-:W0:Y:S01]  /*0780*/  LDS.128 R16, [R3+0x30] ;  /* 0x0000300003107984 */ /* 0x000e220000000c00 */
[----:B------:R-:W-:-:S03]  /*0790*/  DFMA R20, R36, R20, RZ ;  /* 0x000000142414722b */ /* 0x000fc600000000ff */
[----:B------:R-:W1:Y:S05]  /*07a0*/  LDS.64 R36, [R3+0x40] ;  /* 0x0000400003247984 */ /* 0x000e6a0000000a00 */
[----:B------:R-:W-:Y:S02]  /*07b0*/  DFMA R20, R34, R14, R20 ;  /* 0x0000000e2214722b */ /* 0x000fe40000000014 */
[----:B0-----:R-:W-:Y:S02]  /*07c0*/  DMUL R14, R18, UR8 ;  /* 0x00000008120e7c28 */ /* 0x001fe40008000000 */
[----:B-1----:R-:W-:Y:S01]  /*07d0*/  DMUL R34, R36, UR8 ;  /* 0x0000000824227c28 */ /* 0x002fe20008000000 */
[----:B------:R-:W0:Y:S05]  /*07e0*/  LDCU.64 UR8, c[0x0][0x3a0] ;  /* 0x00007400ff0877ac */ /* 0x000e2a0008000a00 */
[----:B------:R-:W-:-:S02]  /*07f0*/  DFMA R8, R16, R14, R8 ;  /* 0x0000000e1008722b */ /* 0x000fc40000000008 */
[C---:B------:R-:W-:Y:S02]  /*0800*/  DFMA R10, R14.reuse, R18, R10 ;  /* 0x000000120e0a722b */ /* 0x040fe4000000000a */
[----:B------:R-:W-:Y:S02]  /*0810*/  DFMA R24, R14, R36, R24 ;  /* 0x000000240e18722b */ /* 0x000fe40000000018 */
[C---:B------:R-:W-:Y:S02]  /*0820*/  DMUL R14, R16.reuse, UR10 ;  /* 0x0000000a100e7c28 */ /* 0x040fe40008000000 */
[----:B------:R-:W-:Y:S02]  /*0830*/  DFMA R26, R16, R34, R26 ;  /* 0x00000022101a722b */ /* 0x000fe4000000001a */
[----:B------:R-:W-:-:S04]  /*0840*/  DFMA R28, R34, R18, R28 ;  /* 0x00000012221c722b */ /* 0x000fc8000000001c */
[----:B------:R-:W-:Y:S02]  /*0850*/  DFMA R22, R16, R14, R22 ;  /* 0x0000000e1016722b */ /* 0x000fe40000000016 */
[----:B------:R-:W-:Y:S01]  /*0860*/  DFMA R12, R14, R18, R12 ;  /* 0x000000120e0c722b */ /* 0x000fe2000000000c */
[----:B------:R-:W1:Y:S08]  /*0870*/  LDC.64 R16, c[0x0][0x3a8] ;  /* 0x0000ea00ff107b82 */ /* 0x000e700000000a00 */
[----:B------:R-:W2:Y:S01]  /*0880*/  LDC.64 R18, c[0x0][0x3b0] ;  /* 0x0000ec00ff127b82 */ /* 0x000ea20000000a00 */
[----:B------:R-:W-:-:S02]  /*0890*/  IMAD R3, R0, 0x9, RZ ;  /* 0x0000000900037824 */ /* 0x000fc400078e02ff */
[----:B0-----:R-:W-:Y:S01]  /*08a0*/  IMAD R5, R7, UR8, RZ ;  /* 0x0000000807057c24 */ /* 0x001fe2000f8e02ff */
[----:B------:R-:W-:Y:S01]  /*08b0*/  DFMA R20, R14, R36, R20 ;  /* 0x000000240e14722b */ /* 0x000fe20000000014 */
[----:B------:R-:W-:Y:S01]  /*08c0*/  IMAD.WIDE.U32 R14, R6, UR8, R6 ;  /* 0x00000008060e7c25 */ /* 0x000fe2000f8e0006 */
[----:B------:R-:W-:-:S03]  /*08d0*/  DMUL R22, R32, R22 ;  /* 0x0000001620167228 */ /* 0x000fc60000000000 */
[----:B------:R-:W-:Y:S01]  /*08e0*/  IMAD R0, R6, UR9, R5 ;  /* 0x0000000906007c24 */ /* 0x000fe2000f8e0205 */
[----:B------:R-:W-:Y:S01]  /*08f0*/  DFMA R30, R36, R34, R30 ;  /* 0x00000022241e722b */ /* 0x000fe2000000001e */
[----:B-1----:R-:W-:-:S03]  /*0900*/  IMAD.WIDE R16, R3, 0x8, R16 ;  /* 0x0000000803107825 */ /* 0x002fc600078e0210 */
[----:B------:R-:W-:Y:S01]  /*0910*/  IADD3 R15, PT, PT, R15, R0, RZ ;  /* 0x000000000f0f7210 */ /* 0x000fe20007ffe0ff */
[----:B--2---:R-:W-:Y:S01]  /*0920*/  IMAD.WIDE R18, R3, 0x8, R18 ;  /* 0x0000000803127825 */ /* 0x004fe200078e0212 */
[----:B------:R-:W-:Y:S01]  /*0930*/  SHF.R.S32.HI R3, RZ, 0x1f, R2 ;  /* 0x0000001fff037819 */ /* 0x000fe20000011402 */
[C---:B------:R-:W-:Y:S01]  /*0940*/  DMUL R12, R32.reuse, R12 ;  /* 0x0000000c200c7228 */ /* 0x040fe20000000000 */
[----:B------:R-:W-:Y:S01]  /*0950*/  SHF.R.S32.HI R5, RZ, 0x1f, R4 ;  /* 0x0000001fff057819 */ /* 0x000fe20000011404 */
[----:B------:R-:W-:Y:S01]  /*0960*/  IMAD.WIDE.U32 R34, R6, UR8, R2 ;  /* 0x0000000806227c25 */ /* 0x000fe2000f8e0002 */
[----:B------:R0:W-:Y:S01]  /*0970*/  STG.E.64 desc[UR4][R16.64], R22 ;  /* 0x0000001610007986 */ /* 0x0001e2000c101b04 */
[----:B------:R-:W-:-:S03]  /*0980*/  DMUL R20, R32, R20 ;  /* 0x0000001420147228 */ /* 0x000fc60000000000 */
[----:B------:R1:W-:Y:S01]  /*0990*/  STG.E.64 desc[UR4][R18.64], R14 ;  /* 0x0000000e12007986 */ /* 0x0003e2000c101b04 */
[----:B------:R-:W-:Y:S01]  /*09a0*/  IADD3 R35, PT, PT, R0, R35, RZ ;  /* 0x0000002300237210 */ /* 0x000fe20007ffe0ff */
[----:B------:R-:W-:Y:S02]  /*09b0*/  DMUL R8, R32, R8 ;  /* 0x0000000820087228 */ /* 0x000fe40000000000 */
[----:B------:R2:W-:Y:S01]  /*09c0*/  STG.E.64 desc[UR4][R16.64+0x8], R12 ;  /* 0x0000080c10007986 */ /* 0x0005e2000c101b04 */
[----:B0-----:R-:W-:-:S04]  /*09d0*/  IMAD.WIDE.U32 R22, R6, UR8, R4 ;  /* 0x0000000806167c25 */ /* 0x001fc8000f8e0004 */
[----:B-1----:R-:W-:Y:S01]  /*09e0*/  IMAD R15, R3, UR8, RZ ;  /* 0x00000008030f7c24 */ /* 0x002fe2000f8e02ff */
[----:B------:R0:W-:Y:S03]  /*09f0*/  STG.E.64 desc[UR4][R18.64+0x8], R34 ;  /* 0x0000082212007986 */ /* 0x0001e6000c101b04 */
[C---:B------:R-:W-:Y:S02]  /*0a00*/  IMAD R37, R2.reuse, UR9, R15 ;  /* 0x0000000902257c24 */ /* 0x040fe4000f8e020f */
[----:B------:R-:W-:Y:S01]  /*0a10*/  IMAD.WIDE.U32 R14, R2, UR8, R6 ;  /* 0x00000008020e7c25 */ /* 0x000fe2000f8e0006 */
[----:B------:R1:W-:Y:S01]  /*0a20*/  STG.E.64 desc[UR4][R16.64+0x10], R20 ;  /* 0x0000101410007986 */ /* 0x0003e2000c101b04 */
[----:B------:R-:W-:Y:S02]  /*0a30*/  IADD3 R23, PT, PT, R0, R23, RZ ;  /* 0x0000001700177210 */ /* 0x000fe40007ffe0ff */
[----:B--2---:R-:W-:Y:S01]  /*0a40*/  IMAD.WIDE.U32 R12, R2, UR8, R2 ;  /* 0x00000008020c7c25 */ /* 0x004fe2000f8e0002 */
[----:B------:R-:W-:-:S03]  /*0a50*/  DMUL R10, R32, R10 ;  /* 0x0000000a200a7228 */ /* 0x000fc60000000000 */
[----:B0-----:R-:W-:Y:S01]  /*0a60*/  IMAD R35, R5, UR8, RZ ;  /* 0x0000000805237c24 */ /* 0x001fe2000f8e02ff */
[C---:B------:R-:W-:Y:S01]  /*0a70*/  DMUL R24, R32.reuse, R24 ;  /* 0x0000001820187228 */ /* 0x040fe20000000000 */
[----:B------:R-:W-:Y:S01]  /*0a80*/  IMAD.IADD R15, R15, 0x1, R37 ;  /* 0x000000010f0f7824 */ /* 0x000fe200078e0225 */
[C---:B------:R-:W-:Y:S01]  /*0a90*/  IADD3 R13, PT, PT, R37.reuse, R13, RZ ;  /* 0x0000000d250d7210 */ /* 0x040fe20007ffe0ff */
[----:B------:R-:W-:Y:S02]  /*0aa0*/  IMAD R0, R4, UR9, R35 ;  /* 0x0000000904007c24 */ /* 0x000fe4000f8e0223 */
[----:B-1----:R-:W-:Y:S01]  /*0ab0*/  IMAD.WIDE.U32 R20, R2, UR8, R4 ;  /* 0x0000000802147c25 */ /* 0x002fe2000f8e0004 */
[----:B------:R-:W-:Y:S01]  /*0ac0*/  STG.E.64 desc[UR4][R18.64+0x10], R22 ;  /* 0x0000101612007986 */ /* 0x000fe2000c101b04 */
[C---:B------:R-:W-:Y:S02]  /*0ad0*/  DMUL R26, R32.reuse, R26 ;  /* 0x0000001a201a7228 */ /* 0x040fe40000000000 */
[C---:B------:R-:W-:Y:S01]  /*0ae0*/  IMAD.WIDE.U32 R6, R4.reuse, UR8, R6 ;  /* 0x0000000804067c25 */ /* 0x040fe2000f8e0006 */
[----:B------:R-:W-:Y:S01]  /*0af0*/  IADD3 R21, PT, PT, R37, R21, RZ ;  /* 0x0000001525157210 */ /* 0x000fe20007ffe0ff */
[----:B------:R-:W-:Y:S02]  /*0b00*/  STG.E.64 desc[UR4][R16.64+0x18], R8 ;  /* 0x0000180810007986 */ /* 0x000fe4000c101b04 */
[C---:B------:R-:W-:Y:S01]  /*0b10*/  IMAD.WIDE.U32 R2, R4.reuse, UR8, R2 ;  /* 0x0000000804027c25 */ /* 0x040fe2000f8e0002 */
[C---:B------:R-:W-:Y:S01]  /*0b20*/  DMUL R28, R32.reuse, R28 ;  /* 0x0000001c201c7228 */ /* 0x040fe20000000000 */
[----:B------:R-:W-:Y:S01]  /*0b30*/  STG.E.64 desc[UR4][R18.64+0x18], R14 ;  /* 0x0000180e12007986 */ /* 0x000fe2000c101b04 */
[----:B------:R-:W-:Y:S01]  /*0b40*/  IADD3 R7, PT, PT, R7, R0, RZ ;  /* 0x0000000007077210 */ /* 0x000fe20007ffe0ff */
[----:B------:R-:W-:Y:S01]  /*0b50*/  IMAD.WIDE.U32 R4, R4, UR8, R4 ;  /* 0x0000000804047c25 */ /* 0x000fe2000f8e0004 */
[----:B------:R-:W-:Y:S01]  /*0b60*/  DMUL R30, R32, R30 ;  /* 0x0000001e201e7228 */ /* 0x000fe20000000000 */
        /* <DEDUP_REMOVED lines=13> */
.L_x_5:
        /* <DEDUP_REMOVED lines=12> */
.L_x_81:


//--------------------- .text._Z16assembly_lapl_P1PdS_PiiiyS_Py --------------------------
	.section	.text._Z16assembly_lapl_P1PdS_PiiiyS_Py,"ax",@progbits
	.align	128
        .global         _Z16assembly_lapl_P1PdS_PiiiyS_Py
        .type           _Z16assembly_lapl_P1PdS_PiiiyS_Py,@function
        .size           _Z16assembly_lapl_P1PdS_PiiiyS_Py,(.L_x_77 - _Z16assembly_lapl_P1PdS_PiiiyS_Py)
        .other          _Z16assembly_lapl_P1PdS_PiiiyS_Py,@"STO_CUDA_ENTRY STV_DEFAULT"
_Z16assembly_lapl_P1PdS_PiiiyS_Py:
.text._Z16assembly_lapl_P1PdS_PiiiyS_Py:
        /* <DEDUP_REMOVED lines=10> */
[----:B0-----:R-:W-:Y:S02]  /*00a0*/  HFMA2 R4, -RZ, RZ, 0, 0 ;  /* 0x00000000ff047431 */ /* 0x001fe400000001ff */
[----:B--2---:R-:W-:-:S04]  /*00b0*/  IMAD.MOV R0, RZ, RZ, -R5 ;  /* 0x000000ffff007224 */ /* 0x004fc800078e0a05 */
[----:B------:R-:W-:Y:S02]  /*00c0*/  IMAD R9, R0, R7, RZ ;  /* 0x0000000700097224 */ /* 0x000fe400078e02ff */
[----:B-1----:R-:W-:Y:S02]  /*00d0*/  IMAD R0, R7, UR6, R3 ;  /* 0x0000000607007c24 */ /* 0x002fe4000f8e0203 */
[----:B------:R-:W-:-:S06]  /*00e0*/  IMAD.HI.U32 R5, R5, R9, R4 ;  /* 0x0000000905057227 */ /* 0x000fcc00078e0004 */
[----:B------:R-:W-:-:S04]  /*00f0*/  IMAD.HI.U32 R5, R5, R0, RZ ;  /* 0x0000000005057227 */ /* 0x000fc800078e00ff */
[----:B------:R-:W-:-:S04]  /*0100*/  IMAD.MOV R5, RZ, RZ, -R5 ;  /* 0x000000ffff057224 */ /* 0x000fc800078e0a05 */
[----:B------:R-:W-:-:S05]  /*0110*/  IMAD R2, R7, R5, R0 ;  /* 0x0000000507027224 */ /* 0x000fca00078e0200 */
[----:B------:R-:W-:-:S13]  /*0120*/  ISETP.GE.U32.AND P0, PT, R2, R7, PT ;  /* 0x000000070200720c */ /* 0x000fda0003f06070 */
[----:B------:R-:W-:-:S04]  /*0130*/  @P0 IADD3 R2, PT, PT, R2, -R7, RZ ;  /* 0x8000000702020210 */ /* 0x000fc80007ffe0ff */
[----:B------:R-:W-:-:S13]  /*0140*/  ISETP.GE.U32.AND P0, PT, R2, R7, PT ;  /* 0x000000070200720c */ /* 0x000fda0003f06070 */
[----:B------:R-:W-:Y:S01]  /*0150*/  @P0 IMAD.IADD R2, R2, 0x1, -R7 ;  /* 0x0000000102020824 */ /* 0x000fe200078e0a07 */
[----:B------:R-:W-:-:S04]  /*0160*/  @!P1 LOP3.LUT R2, RZ, R7, RZ, 0x33, !PT ;  /* 0x00000007ff029212 */ /* 0x000fc800078e33ff */
[----:B------:R-:W-:-:S13]  /*0170*/  ISETP.NE.AND P0, PT, R2, RZ, PT ;  /* 0x000000ff0200720c */ /* 0x000fda0003f05270 */
[----:B------:R-:W-:Y:S05]  /*0180*/  @P0 BRA `(.L_x_7) ;  /* 0x0000000000940947 */ /* 0x000fea0003800000 */
[----:B------:R-:W0:Y:S01]  /*0190*/  S2UR UR5, SR_CgaCtaId ;  /* 0x00000000000579c3 */ /* 0x000e220000008800 */
[----:B------:R-:W-:Y:S01]  /*01a0*/  UMOV UR4, 0x400 ;  /* 0x0000040000047882 */ /* 0x000fe20000000000 */
[----:B------:R-:W-:Y:S02]  /*01b0*/  CS2R R8, SRZ ;  /* 0x0000000000087805 */ /* 0x000fe4000001ff00 */
[----:B------:R-:W-:Y:S01]  /*01c0*/  MOV R10, 0x0 ;  /* 0x00000000000a7802 */ /* 0x000fe20000000f00 */
[----:B------:R-:W-:Y:S01]  /*01d0*/  IMAD.MOV.U32 R11, RZ, RZ, -0x40100000 ;  /* 0xbff00000ff0b7424 */ /* 0x000fe200078e00ff */
[----:B------:R-:W-:Y:S01]  /*01e0*/  MOV R12, 0x0 ;  /* 0x00000000000c7802 */ /* 0x000fe20000000f00 */
[----:B------:R-:W-:Y:S01]  /*01f0*/  IMAD.MOV.U32 R13, RZ, RZ, 0x3ff00000 ;  /* 0x3ff00000ff0d7424 */ /* 0x000fe200078e00ff */
[----:B------:R-:W-:Y:S02]  /*0200*/  CS2R R14, SRZ ;  /* 0x00000000000e7805 */ /* 0x000fe4000001ff00 */
[----:B------:R-:W-:Y:S01]  /*0210*/  MOV R4, 0x0 ;  /* 0x0000000000047802 */ /* 0x000fe20000000f00 */
[----:B------:R-:W-:Y:S01]  /*0220*/  IMAD.MOV.U32 R5, RZ, RZ, -0x40100000 ;  /* 0xbff00000ff057424 */ /* 0x000fe200078e00ff */
[----:B------:R-:W-:Y:S01]  /*0230*/  MOV R6, 0x0 ;  /* 0x0000000000067802 */ /* 0x000fe20000000f00 */
[----:B------:R-:W-:Y:S01]  /*0240*/  IMAD.MOV.U32 R7, RZ, RZ, 0x3ff00000 ;  /* 0x3ff00000ff077424 */ /* 0x000fe200078e00ff */
[----:B------:R-:W-:-:S02]  /*0250*/  CS2R R16, SRZ ;  /* 0x0000000000107805 */ /* 0x000fc4000001ff00 */
[----:B------:R-:W-:Y:S01]  /*0260*/  MOV R18, 0x0 ;  /* 0x0000000000127802 */ /* 0x000fe20000000f00 */
[----:B------:R-:W-:Y:S01]  /*0270*/  IMAD.MOV.U32 R19, RZ, RZ, -0x40100000 ;  /* 0xbff00000ff137424 */ /* 0x000fe200078e00ff */
[----:B------:R-:W-:Y:S02]  /*0280*/  CS2R R20, SRZ ;  /* 0x0000000000147805 */ /* 0x000fe4000001ff00 */
[----:B------:R-:W-:Y:S01]  /*0290*/  MOV R22, 0x0 ;  /* 0x0000000000167802 */ /* 0x000fe20000000f00 */
[----:B------:R-:W-:Y:S01]  /*02a0*/  IMAD.MOV.U32 R23, RZ, RZ, 0x3ff00000 ;  /* 0x3ff00000ff177424 */ /* 0x000fe200078e00ff */
[----:B------:R-:W-:Y:S01]  /*02b0*/  MOV R24, 0x0 ;  /* 0x0000000000187802 */ /* 0x000fe20000000f00 */
[----:B------:R-:W-:Y:S01]  /*02c0*/  IMAD.MOV.U32 R25, RZ, RZ, -0x40100000 ;  /* 0xbff00000ff197424 */ /* 0x000fe200078e00ff */
[----:B------:R-:W-:Y:S02]  /*02d0*/  CS2R R26, SRZ ;  /* 0x00000000001a7805 */ /* 0x000fe4000001ff00 */
[----:B------:R-:W-:Y:S01]  /*02e0*/  MOV R28, 0x0 ;  /* 0x00000000001c7802 */ /* 0x000fe20000000f00 */
[----:B------:R-:W-:Y:S01]  /*02f0*/  IMAD.MOV.U32 R29, RZ, RZ, 0x3ff00000 ;  /* 0x3ff00000ff1d7424 */ /* 0x000fe200078e00ff */
[----:B------:R-:W-:Y:S01]  /*0300*/  MOV R30, 0x0 ;  /* 0x00000000001e7802 */ /* 0x000fe20000000f00 */
[----:B0-----:R-:W-:Y:S01]  /*0310*/  ULEA UR4, UR5, UR4, 0x18 ;  /* 0x0000000405047291 */ /* 0x001fe2000f8ec0ff */
[----:B------:R-:W-:-:S08]  /*0320*/  IMAD.MOV.U32 R31, RZ, RZ, -0x40100000 ;  /* 0xbff00000ff1f7424 */ /* 0x000fd000078e00ff */
[----:B------:R0:W-:Y:S04]  /*0330*/  STS.128 [UR4+0x10], R8 ;  /* 0x00001008ff007988 */ /* 0x0001e80008000c04 */
[----:B------:R1:W-:Y:S04]  /*0340*/  STS.128 [UR4+0x20], R12 ;  /* 0x0000200cff007988 */ /* 0x0003e80008000c04 */
[----:B------:R1:W-:Y:S04]  /*0350*/  STS.128 [UR4], R4 ;  /* 0x00000004ff007988 */ /* 0x0003e80008000c04 */
[----:B------:R1:W-:Y:S01]  /*0360*/  STS.128 [UR4+0x30], R4 ;  /* 0x00003004ff007988 */ /* 0x0003e20008000c04 */
[----:B0-----:R-:W-:-:S02]  /*0370*/  CS2R R8, SRZ ;  /* 0x0000000000087805 */ /* 0x001fc4000001ff00 */
[----:B------:R-:W-:Y:S01]  /*0380*/  MOV R11, 0x3ff00000 ;  /* 0x3ff00000000b7802 */ /* 0x000fe20000000f00 */
[----:B------:R1:W-:Y:S04]  /*0390*/  STS.128 [UR4+0x40], R16 ;  /* 0x00004010ff007988 */ /* 0x0003e80008000c04 */
[----:B------:R1:W-:Y:S04]  /*03a0*/  STS.128 [UR4+0x50], R20 ;  /* 0x00005014ff007988 */ /* 0x0003e80008000c04 */
[----:B------:R1:W-:Y:S04]  /*03b0*/  STS.128 [UR4+0x60], R24 ;  /* 0x00006018ff007988 */ /* 0x0003e80008000c04 */
[----:B------:R1:W-:Y:S04]  /*03c0*/  STS.128 [UR4+0x70], R28 ;  /* 0x0000701cff007988 */ /* 0x0003e80008000c04 */
[----:B------:R1:W-:Y:S02]  /*03d0*/  STS.128 [UR4+0x80], R8 ;  /* 0x00008008ff007988 */ /* 0x0003e40008000c04 */
.L_x_7:
[----:B------:R-:W-:Y:S05]  /*03e0*/  BSYNC.RECONVERGENT B0 ;  /* 0x0000000000007941 */ /* 0x000fea0003800200 */
.L_x_6:
[----:B------:R-:W0:Y:S01]  /*03f0*/  LDCU UR4, c[0x0][0x398] ;  /* 0x00007300ff0477ac */ /* 0x000e220008000800 */
[----:B------:R-:W-:Y:S01]  /*0400*/  BAR.SYNC.DEFER_BLOCKING 0x0 ;  /* 0x0000000000007b1d */ /* 0x000fe20000010000 */
[----:B0-----:R-:W-:-:S13]  /*0410*/  ISETP.GE.AND P0, PT, R0, UR4, PT ;  /* 0x0000000400007c0c */ /* 0x001fda000bf06270 */
[----:B------:R-:W-:Y:S05]  /*0420*/  @P0 EXIT ;  /* 0x000000000000094d */ /* 0x000fea0003800000 */
[----:B------:R-:W0:Y:S01]  /*0430*/  LDC R0, c[0x0][0x360] ;  /* 0x0000d800ff007b82 */ /* 0x000e220000000800 */
[----:B------:R-:W2:Y:S07]  /*0440*/  LDCU.64 UR4, c[0x0][0x358] ;  /* 0x00006b00ff0477ac */ /* 0x000eae0008000a00 */
[----:B-1----:R-:W1:Y:S08]  /*0450*/  LDC.64 R4, c[0x0][0x390] ;  /* 0x0000e400ff047b82 */ /* 0x002e700000000a00 */
[----:B------:R-:W3:Y:S01]  /*0460*/  LDC.64 R8, c[0x0][0x380] ;  /* 0x0000e000ff087b82 */ /* 0x000ee20000000a00 */
[----:B0-----:R-:W-:-:S04]  /*0470*/  IMAD R0, R0, UR6, R3 ;  /* 0x0000000600007c24 */ /* 0x001fc8000f8e0203 */
[----:B------:R-:W-:-:S04]  /*0480*/  IMAD R7, R0, 0x3, RZ ;  /* 0x0000000300077824 */ /* 0x000fc800078e02ff */
[----:B-1----:R-:W-:Y:S02]  /*0490*/  IMAD.WIDE R4, R7, 0x4, R4 ;  /* 0x0000000407047825 */ /* 0x002fe400078e0204 */
[----:B------:R-:W0:Y:S03]  /*04a0*/  LDC.64 R6, c[0x0][0x388] ;  /* 0x0000e200ff067b82 */ /* 0x000e260000000a00 */
[----:B--2---:R-:W0:Y:S04]  /*04b0*/  LDG.E R2, desc[UR4][R4.64] ;  /* 0x0000000404027981 */ /* 0x004e28000c1e1900 */
[----:B------:R-:W2:Y:S04]  /*04c0*/  LDG.E R40, desc[UR4][R4.64+0x4] ;  /* 0x0000040404287981 */ /* 0x000ea8000c1e1900 */
[----:B------:R1:W4:Y:S02]  /*04d0*/  LDG.E R42, desc[UR4][R4.64+0x8] ;  /* 0x00000804042a7981 */ /* 0x000324000c1e1900 */
[----:B-1----:R-:W1:Y:S01]  /*04e0*/  S2R R5, SR_CgaCtaId ;  /* 0x0000000000057919 */ /* 0x002e620000008800 */
[----:B------:R-:W-:-:S05]  /*04f0*/  MOV R52, 0x400 ;  /* 0x0000040000347802 */ /* 0x000fca0000000f00 */
[----:B------:R-:W-:Y:S02]  /*0500*/  VIADD R4, R52, 0x90 ;  /* 0x0000009034047836 */ /* 0x000fe40000000000 */
[----:B0-----:R-:W-:-:S04]  /*0510*/  IMAD.WIDE R44, R2, 0x8, R6 ;  /* 0x00000008022c7825 */ /* 0x001fc800078e0206 */
[----:B--2---:R-:W-:Y:S02]  /*0520*/  IMAD.WIDE R48, R40, 0x8, R6 ;  /* 0x0000000828307825 */ /* 0x004fe400078e0206 */
[----:B------:R-:W2:Y:S02]  /*0530*/  LDG.E.64 R44, desc[UR4][R44.64] ;  /* 0x000000042c2c7981 */ /* 0x000ea4000c1e1b00 */
[--C-:B---3--:R-:W-:Y:S02]  /*0540*/  IMAD.WIDE R46, R2, 0x8, R8.reuse ;  /* 0x00000008022e7825 */ /* 0x108fe400078e0208 */
[----:B------:R-:W2:Y:S02]  /*0550*/  LDG.E.64 R48, desc[UR4][R48.64] ;  /* 0x0000000430307981 */ /* 0x000ea4000c1e1b00 */
[----:B------:R-:W-:Y:S02]  /*0560*/  IMAD.WIDE R50, R40, 0x8, R8 ;  /* 0x0000000828327825 */ /* 0x000fe400078e0208 */
[----:B------:R-:W3:Y:S02]  /*0570*/  LDG.E.64 R46, desc[UR4][R46.64] ;  /* 0x000000042e2e7981 */ /* 0x000ee4000c1e1b00 */
[----:B----4-:R-:W-:-:S02]  /*0580*/  IMAD.WIDE R6, R42, 0x8, R6 ;  /* 0x000000082a067825 */ /* 0x010fc400078e0206 */
[----:B------:R-:W3:Y:S02]  /*0590*/  LDG.E.64 R50, desc[UR4][R50.64] ;  /* 0x0000000432327981 */ /* 0x000ee4000c1e1b00 */
[----:B------:R-:W-:Y:S02]  /*05a0*/  IMAD.WIDE R8, R42, 0x8, R8 ;  /* 0x000000082a087825 */ /* 0x000fe400078e0208 */
[----:B------:R0:W4:Y:S04]  /*05b0*/  LDG.E.64 R32, desc[UR4][R6.64] ;  /* 0x0000000406207981 */ /* 0x000128000c1e1b00 */
[----:B------:R5:W4:Y:S01]  /*05c0*/  LDG.E.64 R34, desc[UR4][R8.64] ;  /* 0x0000000408227981 */ /* 0x000b22000c1e1b00 */
[C---:B-1----:R-:W-:Y:S02]  /*05d0*/  LEA R4, R5.reuse, R4, 0x18 ;  /* 0x0000000405047211 */ /* 0x042fe400078ec0ff */
[----:B------:R-:W-:-:S03]  /*05e0*/  LEA R52, R5, R52, 0x18 ;  /* 0x0000003405347211 */ /* 0x000fc600078ec0ff */
[----:B------:R-:W-:-:S05]  /*05f0*/  IMAD R37, R3, 0xc, R4 ;  /* 0x0000000c03257824 */ /* 0x000fca00078e0204 */
[----:B------:R-:W-:Y:S04]  /*0600*/  STS [R37], R2 ;  /* 0x0000000225007388 */ /* 0x000fe80000000800 */
[----:B------:R-:W-:Y:S04]  /*0610*/  STS [R37+0x4], R40 ;  /* 0x0000042825007388 */ /* 0x000fe80000000800 */
[----:B------:R-:W-:Y:S04]  /*0620*/  STS [R37+0x8], R42 ;  /* 0x0000082a25007388 */ /* 0x000fe80000000800 */
[----:B0-----:R-:W0:Y:S04]  /*0630*/  LDS.128 R4, [R52+0x40] ;  /* 0x0000400034047984 */ /* 0x001e280000000c00 */
[----:B-----5:R-:W1:Y:S04]  /*0640*/  LDS.128 R8, [R52+0x50] ;  /* 0x0000500034087984 */ /* 0x020e680000000c00 */
[----:B------:R-:W5:Y:S04]  /*0650*/  LDS.128 R12, [R52] ;  /* 0x00000000340c7984 */ /* 0x000f680000000c00 */
[----:B------:R-:W5:Y:S04]  /*0660*/  LDS.128 R16, [R52+0x60] ;  /* 0x0000600034107984 */ /* 0x000f680000000c00 */
[----:B------:R-:W5:Y:S04]  /*0670*/  LDS.128 R20, [R52+0x10] ;  /* 0x0000100034147984 */ /* 0x000f680000000c00 */
[----:B------:R-:W5:Y:S04]  /*0680*/  LDS.128 R24, [R52+0x70] ;  /* 0x0000700034187984 */ /* 0x000f680000000c00 */
[----:B------:R-:W5:Y:S04]  /*0690*/  LDS.128 R28, [R52+0x20] ;  /* 0x00002000341c7984 */ /* 0x000f680000000c00 */
[----:B------:R-:W-:Y:S01]  /*06a0*/  LDS.128 R36, [R52+0x80] ;  /* 0x0000800034247984 */ /* 0x000fe20000000c00 */
[----:B------:R-:W-:Y:S01]  /*06b0*/  UMOV UR6, 0x55555555 ;  /* 0x5555555500067882 */ /* 0x000fe20000000000 */
[----:B------:R-:W-:Y:S01]  /*06c0*/  UMOV UR7, 0x3fc55555 ;  /* 0x3fc5555500077882 */ /* 0x000fe20000000000 */
[----:B------:R-:W-:Y:S01]  /*06d0*/  UMOV UR8, 0x55555555 ;  /* 0x5555555500087882 */ /* 0x000fe20000000000 */
[----:B------:R-:W-:Y:S01]  /*06e0*/  UMOV UR9, 0x3fc55555 ;  /* 0x3fc5555500097882 */ /* 0x000fe20000000000 */
[----:B------:R-:W-:Y:S01]  /*06f0*/  BSSY.RECONVERGENT B0, `(.L_x_8) ;  /* 0x0000081000007945 */ /* 0x000fe20003800200 */
[----:B--2---:R-:W-:-:S02]  /*0700*/  DADD R48, R44, -R48 ;  /* 0x000000002c307229 */ /* 0x004fc40000000830 */
[----:B---3--:R-:W-:-:S06]  /*0710*/  DADD R50, -R46, R50 ;  /* 0x000000002e327229 */ /* 0x008fcc0000000132 */
[----:B0-----:R-:W-:Y:S02]  /*0720*/  DMUL R58, R48, R6 ;  /* 0x00000006303a7228 */ /* 0x001fe40000000000 */
[----:B----4-:R-:W-:Y:S02]  /*0730*/  DADD R44, R32, -R44 ;  /* 0x00000000202c7229 */ /* 0x010fe4000000082c */
[----:B------:R-:W-:Y:S01]  /*0740*/  DADD R46, R46, -R34 ;  /* 0x000000002e2e7229 */ /* 0x000fe20000000822 */
[----:B------:R0:W2:Y:S01]  /*0750*/  LDS.128 R32, [R52+0x30] ;  /* 0x0000300034207984 */ /* 0x0000a20000000c00 */
[-C--:B-1----:R-:W-:Y:S02]  /*0760*/  DMUL R54, R48, R10.reuse ;  /* 0x0000000a30367228 */ /* 0x082fe40000000000 */
[----:B------:R-:W-:Y:S02]  /*0770*/  DMUL R56, R50, R10 ;  /* 0x0000000a32387228 */ /* 0x000fe40000000000 */
[----:B------:R-:W-:-:S02]  /*0780*/  DMUL R62, R48, R8 ;  /* 0x00000008303e7228 */ /* 0x000fc40000000000 */
[----:B------:R-:W-:Y:S02]  /*0790*/  DMUL R60, R50, R6 ;  /* 0x00000006323c7228 */ /* 0x000fe40000000000 */
[----:B-----5:R-:W-:Y:S02]  /*07a0*/  DFMA R6, R44, R12, R58 ;  /* 0x0000000c2c06722b */ /* 0x020fe4000000003a */
[----:B------:R-:W-:Y:S02]  /*07b0*/  DMUL R58, R48, R16 ;  /* 0x00000010303a7228 */ /* 0x000fe40000000000 */
[----:B------:R-:W-:Y:S02]  /*07c0*/  DFMA R10, R44, R20, R54 ;  /* 0x000000142c0a722b */ /* 0x000fe40000000036 */
[----:B------:R-:W-:Y:S02]  /*07d0*/  DMUL R64, R50, R8 ;  /* 0x0000000832407228 */ /* 0x000fe40000000000 */
[----:B------:R-:W-:-:S02]  /*07e0*/  DFMA R20, R46, R20, R56 ;  /* 0x000000142e14722b */ /* 0x000fc40000000038 */
[----:B------:R-:W-:Y:S02]  /*07f0*/  DFMA R8, R44, R14, R62 ;  /* 0x0000000e2c08722b */ /* 0x000fe4000000003e */
[-C--:B------:R-:W-:Y:S02]  /*0800*/  DMUL R56, R48, R18.reuse ;  /* 0x0000001230387228 */ /* 0x080fe40000000000 */
[----:B------:R-:W-:Y:S02]  /*0810*/  DMUL R62, R50, R18 ;  /* 0x00000012323e7228 */ /* 0x000fe40000000000 */
[----:B------:R-:W-:Y:S02]  /*0820*/  DFMA R12, R46, R12, R60 ;  /* 0x0000000c2e0c722b */ /* 0x000fe4000000003c */
[----:B------:R-:W-:Y:S02]  /*0830*/  DMUL R54, R50, R16 ;  /* 0x0000001032367228 */ /* 0x000fe40000000000 */
[----:B0-----:R-:W-:-:S02]  /*0840*/  DMUL R52, R48, R24 ;  /* 0x0000001830347228 */ /* 0x001fc40000000000 */
[----:B------:R-:W-:Y:S02]  /*0850*/  DFMA R16, R44, R22, R58 ;  /* 0x000000162c10722b */ /* 0x000fe4000000003a */
[----:B------:R-:W-:Y:S02]  /*0860*/  DMUL R60, R6, UR6 ;  /* 0x00000006063c7c28 */ /* 0x000fe40008000000 */
[-C--:B------:R-:W-:Y:S02]  /*0870*/  DFMA R18, R44, R28.reuse, R56 ;  /* 0x0000001c2c12722b */ /* 0x080fe40000000038 */
[----:B------:R-:W-:Y:S02]  /*0880*/  DFMA R28, R46, R28, R62 ;  /* 0x0000001c2e1c722b */ /* 0x000fe4000000003e */
[----:B------:R-:W-:Y:S02]  /*0890*/  DMUL R62, R50, R24 ;  /* 0x00000018323e7228 */ /* 0x000fe40000000000 */
[----:B------:R-:W-:-:S02]  /*08a0*/  DFMA R24, R44, R30, R52 ;  /* 0x0000001e2c18722b */ /* 0x000fc40000000034 */
[----:B------:R-:W-:Y:S02]  /*08b0*/  DMUL R52, R16, UR6 ;  /* 0x0000000610347c28 */ /* 0x000fe40008000000 */
[-C--:B------:R-:W-:Y:S02]  /*08c0*/  DFMA R56, R6, R60.reuse, RZ ;  /* 0x0000003c0638722b */ /* 0x080fe400000000ff */
[-C--:B------:R-:W-:Y:S02]  /*08d0*/  DFMA R58, R8, R60.reuse, RZ ;  /* 0x0000003c083a722b */ /* 0x080fe400000000ff */
[----:B------:R-:W-:Y:S02]  /*08e0*/  DFMA R60, R10, R60, RZ ;  /* 0x0000003c0a3c722b */ /* 0x000fe400000000ff */
[----:B------:R-:W-:Y:S02]  /*08f0*/  DFMA R22, R46, R22, R54 ;  /* 0x000000162e16722b */ /* 0x000fe40000000036 */
[----:B------:R-:W-:-:S02]  /*0900*/  DMUL R54, R48, R26 ;  /* 0x0000001a30367228 */ /* 0x000fc40000000000 */
[----:B------:R-:W-:Y:S02]  /*0910*/  DFMA R30, R46, R30, R62 ;  /* 0x0000001e2e1e722b */ /* 0x000fe4000000003e */
[----:B------:R-:W-:Y:S02]  /*0920*/  DMUL R62, R50, R26 ;  /* 0x0000001a323e7228 */ /* 0x000fe40000000000 */
[-C--:B------:R-:W-:Y:S02]  /*0930*/  DFMA R56, R16, R52.reuse, R56 ;  /* 0x000000341038722b */ /* 0x080fe40000000038 */
[-C--:B------:R-:W-:Y:S02]  /*0940*/  DFMA R26, R18, R52.reuse, R58 ;  /* 0x00000034121a722b */ /* 0x080fe4000000003a */
[----:B------:R-:W-:Y:S02]  /*0950*/  DFMA R52, R24, R52, R60 ;  /* 0x000000341834722b */ /* 0x000fe4000000003c */
[----:B------:R-:W-:-:S02]  /*0960*/  DMUL R60, R48, R46 ;  /* 0x0000002e303c7228 */ /* 0x000fc40000000000 */
[----:B------:R-:W-:Y:S02]  /*0970*/  DMUL R58, R8, UR6 ;  /* 0x00000006083a7c28 */ /* 0x000fe40008000000 */
[-C--:B--2---:R-:W-:Y:S02]  /*0980*/  DFMA R54, R44, R32.reuse, R54 ;  /* 0x000000202c36722b */ /* 0x084fe40000000036 */
[----:B------:R-:W-:Y:S02]  /*0990*/  DFMA R32, R46, R32, R62 ;  /* 0x000000202e20722b */ /* 0x000fe4000000003e */
[C---:B------:R-:W-:Y:S02]  /*09a0*/  DMUL R62, R48.reuse, R36 ;  /* 0x00000024303e7228 */ /* 0x040fe40000000000 */
[----:B------:R-:W-:Y:S02]  /*09b0*/  DMUL R48, R48, R38 ;  /* 0x0000002630307228 */ /* 0x000fe40000000000 */
[----:B------:R-:W-:-:S02]  /*09c0*/  DFMA R14, R46, R14, R64 ;  /* 0x0000000e2e0e722b */ /* 0x000fc40000000040 */
[----:B------:R-:W-:Y:S02]  /*09d0*/  DMUL R36, R50, R36 ;  /* 0x0000002432247228 */ /* 0x000fe40000000000 */
[----:B------:R-:W-:Y:S02]  /*09e0*/  DFMA R60, R44, R50, -R60 ;  /* 0x000000322c3c722b */ /* 0x000fe4000000083c */
[----:B------:R-:W-:Y:S02]  /*09f0*/  DMUL R38, R50, R38 ;  /* 0x0000002632267228 */ /* 0x000fe40000000000 */
[-C--:B------:R-:W-:Y:S02]  /*0a00*/  DFMA R64, R6, R58.reuse, RZ ;  /* 0x0000003a0640722b */ /* 0x080fe400000000ff */
[-C--:B------:R-:W-:Y:S02]  /*0a10*/  DFMA R50, R8, R58.reuse, RZ ;  /* 0x0000003a0832722b */ /* 0x080fe400000000ff */
[----:B------:R-:W-:-:S02]  /*0a20*/  DFMA R58, R10, R58, RZ ;  /* 0x0000003a0a3a722b */ /* 0x000fc400000000ff */
[----:B------:R-:W-:-:S08]  /*0a30*/  DMUL R66, R18, UR6 ;  /* 0x0000000612427c28 */ /* 0x000fd00008000000 */
[-C--:B------:R-:W-:Y:S02]  /*0a40*/  DFMA R64, R16, R66.reuse, R64 ;  /* 0x000000421040722b */ /* 0x080fe40000000040 */
[-C--:B------:R-:W-:Y:S02]  /*0a50*/  DFMA R50, R18, R66.reuse, R50 ;  /* 0x000000421232722b */ /* 0x080fe40000000032 */
[----:B------:R-:W-:Y:S02]  /*0a60*/  DFMA R58, R24, R66, R58 ;  /* 0x00000042183a722b */ /* 0x000fe4000000003a */
[----:B------:R-:W-:-:S08]  /*0a70*/  DMUL R66, R10, UR6 ;  /* 0x000000060a427c28 */ /* 0x000fd00008000000 */
[-C--:B------:R-:W-:Y:S02]  /*0a80*/  DFMA R6, R6, R66.reuse, RZ ;  /* 0x000000420606722b */ /* 0x080fe400000000ff */
[-C--:B------:R-:W-:Y:S02]  /*0a90*/  DFMA R8, R8, R66.reuse, RZ ;  /* 0x000000420808722b */ /* 0x080fe400000000ff */
[----:B------:R-:W-:Y:S02]  /*0aa0*/  DFMA R10, R10, R66, RZ ;  /* 0x000000420a0a722b */ /* 0x000fe400000000ff */
[----:B------:R-:W-:Y:S02]  /*0ab0*/  DMUL R66, R24, UR6 ;  /* 0x0000000618427c28 */ /* 0x000fe40008000000 */
[-C--:B------:R-:W-:Y:S02]  /*0ac0*/  DFMA R62, R44, R34.reuse, R62 ;  /* 0x000000222c3e722b */ /* 0x080fe4000000003e */
[----:B------:R-:W-:-:S04]  /*0ad0*/  DFMA R36, R46, R34, R36 ;  /* 0x000000222e24722b */ /* 0x000fc80000000024 */
[-C--:B------:R-:W-:Y:S02]  /*0ae0*/  DFMA R6, R16, R66.reuse, R6 ;  /* 0x000000421006722b */ /* 0x080fe40000000006 */
[-C--:B------:R-:W-:Y:S02]  /*0af0*/  DFMA R8, R18, R66.reuse, R8 ;  /* 0x000000421208722b */ /* 0x080fe40000000008 */
[----:B------:R-:W-:Y:S02]  /*0b00*/  DMUL R16, R12, UR8 ;  /* 0x000000080c107c28 */ /* 0x000fe40008000000 */
[----:B------:R-:W-:Y:S02]  /*0b10*/  DMUL R18, R14, UR8 ;  /* 0x000000080e127c28 */ /* 0x000fe40008000000 */
[----:B------:R-:W-:Y:S02]  /*0b20*/  DMUL R34, R20, UR8 ;  /* 0x0000000814227c28 */ /* 0x000fe40008000000 */
[----:B------:R-:W-:-:S02]  /*0b30*/  DFMA R10, R24, R66, R10 ;  /* 0x00000042180a722b */ /* 0x000fc4000000000a */
[-C--:B------:R-:W-:Y:S02]  /*0b40*/  DFMA R48, R44, R4.reuse, R48 ;  /* 0x000000042c30722b */ /* 0x080fe40000000030 */
[----:B------:R-:W-:Y:S02]  /*0b50*/  DFMA R46, R46, R4, R38 ;  /* 0x000000042e2e722b */ /* 0x000fe40000000026 */
[-C--:B------:R-:W-:Y:S02]  /*0b60*/  DFMA R38, R12, R16.reuse, RZ ;  /* 0x000000100c26722b */ /* 0x080fe400000000ff */
[----:B------:R-:W-:Y:S02]  /*0b70*/  DFMA R24, R14, R16, RZ ;  /* 0x000000100e18722b */ /* 0x000fe400000000ff */
[-C--:B------:R-:W-:Y:S02]  /*0b80*/  DFMA R4, R12, R18.reuse, RZ ;  /* 0x000000120c04722b */ /* 0x080fe400000000ff */
[----:B------:R-:W-:-:S02]  /*0b90*/  DFMA R44, R14, R18, RZ ;  /* 0x000000120e2c722b */ /* 0x000fc400000000ff */
[C---:B------:R-:W-:Y:S02]  /*0ba0*/  DFMA R16, R20.reuse, R16, RZ ;  /* 0x000000101410722b */ /* 0x040fe400000000ff */
[----:B------:R-:W-:Y:S02]  /*0bb0*/  DFMA R18, R20, R18, RZ ;  /* 0x000000121412722b */ /* 0x000fe400000000ff */
[-C--:B------:R-:W-:Y:S02]  /*0bc0*/  DFMA R12, R12, R34.reuse, RZ ;  /* 0x000000220c0c722b */ /* 0x080fe400000000ff */
[-C--:B------:R-:W-:Y:S02]  /*0bd0*/  DFMA R14, R14, R34.reuse, RZ ;  /* 0x000000220e0e722b */ /* 0x080fe400000000ff */
[----:B------:R-:W-:Y:S02]  /*0be0*/  DFMA R20, R20, R34, RZ ;  /* 0x000000221414722b */ /* 0x000fe400000000ff */
[----:B------:R-:W-:-:S08]  /*0bf0*/  DMUL R34, R22, UR8 ;  /* 0x0000000816227c28 */ /* 0x000fd00008000000 */
[-C--:B------:R-:W-:Y:S02]  /*0c00*/  DFMA R38, R22, R34.reuse, R38 ;  /* 0x000000221626722b */ /* 0x080fe40000000026 */
[-C--:B------:R-:W-:Y:S02]  /*0c10*/  DFMA R24, R28, R34.reuse, R24 ;  /* 0x000000221c18722b */ /* 0x080fe40000000018 */
[----:B------:R-:W-:Y:S02]  /*0c20*/  DFMA R16, R30, R34, R16 ;  /* 0x000000221e10722b */ /* 0x000fe40000000010 */
[----:B------:R-:W-:-:S08]  /*0c30*/  DMUL R34, R28, UR8 ;  /* 0x000000081c227c28 */ /* 0x000fd00008000000 */
[-C--:B------:R-:W-:Y:S02]  /*0c40*/  DFMA R4, R22, R34.reuse, R4 ;  /* 0x000000221604722b */ /* 0x080fe40000000004 */
[-C--:B------:R-:W-:Y:S02]  /*0c50*/  DFMA R44, R28, R34.reuse, R44 ;  /* 0x000000221c2c722b */ /* 0x080fe4000000002c */
[----:B------:R-:W-:Y:S02]  /*0c60*/  DFMA R18, R30, R34, R18 ;  /* 0x000000221e12722b */ /* 0x000fe40000000012 */
[----:B------:R-:W-:-:S08]  /*0c70*/  DMUL R34, R32, UR8 ;  /* 0x0000000820227c28 */ /* 0x000fd00008000000 */
[-C--:B------:R-:W-:Y:S02]  /*0c80*/  DFMA R38, R32, R34.reuse, R38 ;  /* 0x000000222026722b */ /* 0x080fe40000000026 */
[-C--:B------:R-:W-:Y:S02]  /*0c90*/  DFMA R24, R36, R34.reuse, R24 ;  /* 0x000000222418722b */ /* 0x080fe40000000018 */
[----:B------:R-:W-:Y:S01]  /*0ca0*/  DFMA R34, R46, R34, R16 ;  /* 0x000000222e22722b */ /* 0x000fe20000000010 */
[----:B------:R-:W0:Y:S01]  /*0cb0*/  MUFU.RCP64H R17, R61 ;  /* 0x0000003d00117308 */ /* 0x000e220000001800 */
[----:B------:R-:W-:Y:S01]  /*0cc0*/  DMUL R66, R30, UR8 ;  /* 0x000000081e427c28 */ /* 0x000fe20008000000 */
[----:B------:R-:W-:-:S07]  /*0cd0*/  IADD3 R16, PT, PT, R61, 0x300402, RZ ;  /* 0x003004023d107810 */ /* 0x000fce0007ffe0ff */
[-C--:B------:R-:W-:Y:S02]  /*0ce0*/  DFMA R12, R22, R66.reuse, R12 ;  /* 0x00000042160c722b */ /* 0x080fe4000000000c */
[----:B------:R-:W-:Y:S02]  /*0cf0*/  DFMA R14, R28, R66, R14 ;  /* 0x000000421c0e722b */ /* 0x000fe4000000000e */
[----:B0-----:R-:W-:Y:S02]  /*0d00*/  DFMA R22, -R60, R16, 1 ;  /* 0x3ff000003c16742b */ /* 0x001fe40000000110 */
[----:B------:R-:W-:-:S06]  /*0d10*/  DMUL R28, R54, UR6 ;  /* 0x00000006361c7c28 */ /* 0x000fcc0008000000 */
[----:B------:R-:W-:Y:S02]  /*0d20*/  DFMA R22, R22, R22, R22 ;  /* 0x000000161616722b */ /* 0x000fe40000000016 */
[----:B------:R-:W-:Y:S02]  /*0d30*/  DFMA R20, R30, R66, R20 ;  /* 0x000000421e14722b */ /* 0x000fe40000000014 */
[-C--:B------:R-:W-:Y:S02]  /*0d40*/  DFMA R56, R54, R28.reuse, R56 ;  /* 0x0000001c3638722b */ /* 0x080fe40000000038 */
[-C--:B------:R-:W-:Y:S02]  /*0d50*/  DFMA R26, R62, R28.reuse, R26 ;  /* 0x0000001c3e1a722b */ /* 0x080fe4000000001a */
[----:B------:R-:W-:Y:S02]  /*0d60*/  DFMA R52, R48, R28, R52 ;  /* 0x0000001c3034722b */ /* 0x000fe40000000034 */
[----:B------:R-:W-:-:S02]  /*0d70*/  DMUL R28, R62, UR6 ;  /* 0x000000063e1c7c28 */ /* 0x000fc40008000000 */
[----:B------:R-:W-:Y:S02]  /*0d80*/  DMUL R30, R48, UR6 ;  /* 0x00000006301e7c28 */ /* 0x000fe40008000000 */
[----:B------:R-:W-:Y:S01]  /*0d90*/  DFMA R22, R16, R22, R16 ;  /* 0x000000161016722b */ /* 0x000fe20000000010 */
[----:B------:R-:W-:-:S03]  /*0da0*/  FSETP.GEU.AND P0, PT, |R16|, 5.8789094863358348022e-39, PT ;  /* 0x004004021000780b */ /* 0x000fc60003f0e200 */
[-C--:B------:R-:W-:Y:S02]  /*0db0*/  DFMA R64, R54, R28.reuse, R64 ;  /* 0x0000001c3640722b */ /* 0x080fe40000000040 */
[-C--:B------:R-:W-:Y:S02]  /*0dc0*/  DFMA R50, R62, R28.reuse, R50 ;  /* 0x0000001c3e32722b */ /* 0x080fe40000000032 */
[----:B------:R-:W-:Y:S02]  /*0dd0*/  DFMA R58, R48, R28, R58 ;  /* 0x0000001c303a722b */ /* 0x000fe4000000003a */
[-C--:B------:R-:W-:Y:S02]  /*0de0*/  DFMA R6, R54, R30.reuse, R6 ;  /* 0x0000001e3606722b */ /* 0x080fe40000000006 */
[----:B------:R-:W-:Y:S02]  /*0df0*/  DFMA R8, R62, R30, R8 ;  /* 0x0000001e3e08722b */ /* 0x000fe40000000008 */
[----:B------:R-:W-:-:S02]  /*0e00*/  DFMA R62, -R60, R22, 1 ;  /* 0x3ff000003c3e742b */ /* 0x000fc40000000116 */
[----:B------:R-:W-:Y:S02]  /*0e10*/  DMUL R28, R36, UR6 ;  /* 0x00000006241c7c28 */ /* 0x000fe40008000000 */
[----:B------:R-:W-:Y:S02]  /*0e20*/  DMUL R54, R46, UR6 ;  /* 0x000000062e367c28 */ /* 0x000fe40008000000 */
[----:B------:R-:W-:Y:S02]  /*0e30*/  DFMA R10, R48, R30, R10 ;  /* 0x0000001e300a722b */ /* 0x000fe4000000000a */
[----:B------:R-:W-:Y:S02]  /*0e40*/  DFMA R22, R22, R62, R22 ;  /* 0x0000003e1616722b */ /* 0x000fe40000000016 */
[-C--:B------:R-:W-:Y:S02]  /*0e50*/  DFMA R4, R32, R28.reuse, R4 ;  /* 0x0000001c2004722b */ /* 0x080fe40000000004 */
[----:B------:R-:W-:-:S02]  /*0e60*/  DFMA R44, R36, R28, R44 ;  /* 0x0000001c242c722b */ /* 0x000fc4000000002c */
[----:B------:R-:W-:Y:S02]  /*0e70*/  DFMA R18, R46, R28, R18 ;  /* 0x0000001c2e12722b */ /* 0x000fe40000000012 */
[-C--:B------:R-:W-:Y:S02]  /*0e80*/  DFMA R12, R32, R54.reuse, R12 ;  /* 0x00000036200c722b */ /* 0x080fe4000000000c */
[-C--:B------:R-:W-:Y:S02]  /*0e90*/  DFMA R14, R36, R54.reuse, R14 ;  /* 0x00000036240e722b */ /* 0x080fe4000000000e */
[----:B------:R-:W-:Y:S01]  /*0ea0*/  DFMA R20, R46, R54, R20 ;  /* 0x000000362e14722b */ /* 0x000fe20000000014 */
[----:B------:R-:W-:Y:S10]  /*0eb0*/  @P0 BRA `(.L_x_9) ;  /* 0x0000000000100947 */ /* 0x000ff40003800000 */
[----:B------:R-:W-:-:S05]  /*0ec0*/  LOP3.LUT R16, R61, 0x7fffffff, RZ, 0xc0, !PT ;  /* 0x7fffffff3d107812 */ /* 0x000fca00078ec0ff */
[----:B------:R-:W-:Y:S01]  /*0ed0*/  VIADD R30, R16, 0xfff00000 ;  /* 0xfff00000101e7836 */ /* 0x000fe20000000000 */
[----:B------:R-:W-:-:S07]  /*0ee0*/  MOV R16, 0xf00 ;  /* 0x00000f0000107802 */ /* 0x000fce0000000f00 */
[----:B------:R-:W-:Y:S05]  /*0ef0*/  CALL.REL.NOINC `($__internal_0_$__cuda_sm20_dblrcp_rn_slowpath_v3) ;  /* 0x0000000400207944 */ /* 0x000fea0003c00000 */
.L_x_9:
[----:B------:R-:W-:Y:S05]  /*0f00*/  BSYNC.RECONVERGENT B0 ;  /* 0x0000000000007941 */ /* 0x000fea0003800200 */
.L_x_8:
[----:B------:R-:W-:Y:S01]  /*0f10*/  DADD R24, R26, R24 ;  /* 0x000000001a187229 */ /* 0x000fe20000000018 */
[----:B------:R-:W0:Y:S01]  /*0f20*/  LDCU.64 UR6, c[0x0][0x3a0] ;  /* 0x00007400ff0677ac */ /* 0x000e220008000a00 */
[----:B------:R-:W-:Y:S01]  /*0f30*/  DADD R18, R58, R18 ;  /* 0x000000003a127229 */ /* 0x000fe20000000012 */
[----:B------:R-:W-:Y:S01]  /*0f40*/  SHF.R.S32.HI R3, RZ, 0x1f, R2 ;  /* 0x0000001fff037819 */ /* 0x000fe20000011402 */
[----:B------:R-:W-:Y:S01]  /*0f50*/  DADD R38, R56, R38 ;  /* 0x0000000038267229 */ /* 0x000fe20000000026 */
[----:B------:R-:W-:Y:S01]  /*0f60*/  SHF.R.S32.HI R41, RZ, 0x1f, R40 ;  /* 0x0000001fff297819 */ /* 0x000fe20000011428 */
[----:B------:R-:W-:Y:S01]  /*0f70*/  DADD R34, R52, R34 ;  /* 0x0000000034227229 */ /* 0x000fe20000000022 */
[----:B------:R-:W-:Y:S01]  /*0f80*/  SHF.R.S32.HI R43, RZ, 0x1f, R42 ;  /* 0x0000001fff2b7819 */ /* 0x000fe2000001142a */
[----:B------:R-:W-:Y:S02]  /*0f90*/  DADD R64, R64, R4 ;  /* 0x0000000040407229 */ /* 0x000fe40000000004 */
[----:B------:R-:W-:-:S02]  /*0fa0*/  DADD R44, R50, R44 ;  /* 0x00000000322c7229 */ /* 0x000fc4000000002c */
[----:B------:R-:W-:Y:S02]  /*0fb0*/  DADD R16, R6, R12 ;  /* 0x0000000006107229 */ /* 0x000fe4000000000c */
[----:B------:R-:W-:Y:S02]  /*0fc0*/  DADD R26, R8, R14 ;  /* 0x00000000081a7229 */ /* 0x000fe4000000000e */
[----:B------:R-:W-:Y:S02]  /*0fd0*/  DADD R20, R10, R20 ;  /* 0x000000000a147229 */ /* 0x000fe40000000014 */
[-C--:B------:R-:W-:Y:S01]  /*0fe0*/  DMUL R14, R18, R22.reuse ;  /* 0x00000016120e7228 */ /* 0x080fe20000000000 */
[----:B0-----:R-:W-:Y:S01]  /*0ff0*/  IMAD R29, R41, UR6, RZ ;  /* 0x00000006291d7c24 */ /* 0x001fe2000f8e02ff */
[-C--:B------:R-:W-:Y:S01]  /*1000*/  DMUL R4, R38, R22.reuse ;  /* 0x0000001626047228 */ /* 0x080fe20000000000 */
[----:B------:R-:W-:Y:S01]  /*1010*/  IMAD.WIDE.U32 R30, R2, UR6, R2 ;  /* 0x00000006021e7c25 */ /* 0x000fe2000f8e0002 */
[----:B------:R-:W-:-:S02]  /*1020*/  DMUL R6, R24, R22 ;  /* 0x0000001618067228 */ /* 0x000fc40000000000 */
[-C--:B------:R-:W-:Y:S01]  /*1030*/  DMUL R8, R34, R22.reuse ;  /* 0x0000001622087228 */ /* 0x080fe20000000000 */
[----:B------:R-:W0:Y:S01]  /*1040*/  LDC.64 R24, c[0x0][0x3a8] ;  /* 0x0000ea00ff187b82 */ /* 0x000e220000000a00 */
[-C--:B------:R-:W-:Y:S01]  /*1050*/  DMUL R10, R64, R22.reuse ;  /* 0x00000016400a7228 */ /* 0x080fe20000000000 */
[----:B------:R-:W-:Y:S01]  /*1060*/  IMAD R33, R43, UR6, RZ ;  /* 0x000000062b217c24 */ /* 0x000fe2000f8e02ff */
[-C--:B------:R-:W-:Y:S01]  /*1070*/  DMUL R12, R44, R22.reuse ;  /* 0x000000162c0c7228 */ /* 0x080fe20000000000 */
[C---:B------:R-:W-:Y:S01]  /*1080*/  IMAD R47, R40.reuse, UR7, R29 ;  /* 0x00000007282f7c24 */ /* 0x040fe2000f8e021d */
[-C--:B------:R-:W-:Y:S01]  /*1090*/  DMUL R16, R16, R22.reuse ;  /* 0x0000001610107228 */ /* 0x080fe20000000000 */
[--C-:B------:R-:W-:Y:S01]  /*10a0*/  IMAD.WIDE.U32 R36, R40, UR6, R2.reuse ;  /* 0x0000000628247c25 */ /* 0x100fe2000f8e0002 */
[-C--:B------:R-:W-:Y:S02]  /*10b0*/  DMUL R18, R26, R22.reuse ;  /* 0x000000161a127228 */ /* 0x080fe40000000000 */
[----:B------:R-:W-:Y:S01]  /*10c0*/  DMUL R22, R20, R22 ;  /* 0x0000001614167228 */ /* 0x000fe20000000000 */
[----:B------:R-:W-:Y:S01]  /*10d0*/  IMAD R27, R3, UR6, RZ ;  /* 0x00000006031b7c24 */ /* 0x000fe2000f8e02ff */
[----:B------:R-:W1:Y:S01]  /*10e0*/  LDC.64 R20, c[0x0][0x3b0] ;  /* 0x0000ec00ff147b82 */ /* 0x000e620000000a00 */
[----:B------:R-:W-:-:S04]  /*10f0*/  IMAD.WIDE.U32 R28, R42, UR6, R2 ;  /* 0x000000062a1c7c25 */ /* 0x000fc8000f8e0002 */
[----:B------:R-:W-:Y:S02]  /*1100*/  IMAD R45, R2, UR7, R27 ;  /* 0x00000007022d7c24 */ /* 0x000fe4000f8e021b */
[----:B------:R-:W-:Y:S02]  /*1110*/  IMAD R49, R42, UR7, R33 ;  /* 0x000000072a317c24 */ /* 0x000fe4000f8e0221 */
[----:B------:R-:W-:Y:S01]  /*1120*/  IMAD.WIDE.U32 R32, R2, UR6, R40 ;  /* 0x0000000602207c25 */ /* 0x000fe2000f8e0028 */
[----:B------:R-:W-:Y:S02]  /*1130*/  IADD3 R3, PT, PT, R31, R45, RZ ;  /* 0x0000002d1f037210 */ /* 0x000fe40007ffe0ff */
[----:B------:R-:W-:Y:S01]  /*1140*/  IADD3 R29, PT, PT, R29, R49, RZ ;  /* 0x000000311d1d7210 */ /* 0x000fe20007ffe0ff */
[----:B------:R-:W-:Y:S01]  /*1150*/  IMAD R31, R0, 0x9, RZ ;  /* 0x00000009001f7824 */ /* 0x000fe200078e02ff */
[----:B------:R-:W-:Y:S01]  /*1160*/  IADD3 R33, PT, PT, R45, R33, RZ ;  /* 0x000000212d217210 */ /* 0x000fe20007ffe0ff */
[----:B------:R-:W-:-:S04]  /*1170*/  IMAD.WIDE.U32 R34, R2, UR6, R42 ;  /* 0x0000000602227c25 */ /* 0x000fc8000f8e002a */
[----:B0-----:R-:W-:Y:S01]  /*1180*/  IMAD.WIDE R24, R31, 0x8, R24 ;  /* 0x000000081f187825 */ /* 0x001fe200078e0218 */
[----:B------:R-:W-:-:S03]  /*1190*/  IADD3 R35, PT, PT, R45, R35, RZ ;  /* 0x000000232d237210 */ /* 0x000fc60007ffe0ff */
[----:B------:R-:W-:Y:S01]  /*11a0*/  IMAD.MOV.U32 R2, RZ, RZ, R30 ;  /* 0x000000ffff027224 */ /* 0x000fe200078e001e */
[----:B------:R-:W-:Y:S01]  /*11b0*/  STG.E.64 desc[UR4][R24.64], R4 ;  /* 0x0000000418007986 */ /* 0x000fe2000c101b04 */
[----:B-1----:R-:W-:-:S04]  /*11c0*/  IMAD.WIDE R20, R31, 0x8, R20 ;  /* 0x000000081f147825 */ /* 0x002fc800078e0214 */
[--C-:B------:R-:W-:Y:S01]  /*11d0*/  IMAD.WIDE.U32 R38, R40, UR6, R40.reuse ;  /* 0x0000000628267c25 */ /* 0x100fe2000f8e0028 */
[----:B------:R-:W-:Y:S03]  /*11e0*/  STG.E.64 desc[UR4][R20.64], R2 ;  /* 0x0000000214007986 */ /* 0x000fe6000c101b04 */
[----:B------:R-:W-:Y:S01]  /*11f0*/  IMAD.WIDE.U32 R26, R42, UR6, R40 ;  /* 0x000000062a1a7c25 */ /* 0x000fe2000f8e0028 */
[----:B------:R-:W-:Y:S01]  /*1200*/  STG.E.64 desc[UR4][R24.64+0x8], R6 ;  /* 0x0000080618007986 */ /* 0x000fe2000c101b04 */
[----:B------:R-:W-:Y:S02]  /*1210*/  IADD3 R39, PT, PT, R47, R39, RZ ;  /* 0x000000272f277210 */ /* 0x000fe40007ffe0ff */
[----:B------:R-:W-:Y:S01]  /*1220*/  IMAD.WIDE.U32 R40, R40, UR6, R42 ;  /* 0x0000000628287c25 */ /* 0x000fe2000f8e002a */
[----:B------:R-:W-:Y:S01]  /*1230*/  STG.E.64 desc[UR4][R20.64+0x8], R32 ;  /* 0x0000082014007986 */ /* 0x000fe2000c101b04 */
[----:B------:R-:W-:-:S02]  /*1240*/  IADD3 R27, PT, PT, R49, R27, RZ ;  /* 0x0000001b311b7210 */ /* 0x000fc40007ffe0ff */
[----:B------:R-:W-:Y:S01]  /*1250*/  IMAD.IADD R37, R37, 0x1, R47 ;  /* 0x0000000125257824 */ /* 0x000fe200078e022f */
[----:B------:R-:W-:Y:S01]  /*1260*/  STG.E.64 desc[UR4][R24.64+0x10], R8 ;  /* 0x0000100818007986 */ /* 0x000fe2000c101b04 */
[----:B------:R-:W-:Y:S02]  /*1270*/  IMAD.IADD R41, R47, 0x1, R41 ;  /* 0x000000012f297824 */ /* 0x000fe400078e0229 */
[----:B------:R-:W-:Y:S01]  /*1280*/  IMAD.WIDE.U32 R42, R42, UR6, R42 ;  /* 0x000000062a2a7c25 */ /* 0x000fe2000f8e002a */
[----:B------:R-:W-:Y:S03]  /*1290*/  STG.E.64 desc[UR4][R20.64+0x10], R34 ;  /* 0x0000102214007986 */ /* 0x000fe6000c101b04 */
[----:B------:R-:W-:Y:S01]  /*12a0*/  IMAD.IADD R43, R49, 0x1, R43 ;  /* 0x00000001312b7824 */ /* 0x000fe200078e022b */
        /* <DEDUP_REMOVED lines=13> */
        .weak           $__internal_0_$__cuda_sm20_dblrcp_rn_slowpath_v3
        .type           $__internal_0_$__cuda_sm20_dblrcp_rn_slowpath_v3,@function
        .size           $__internal_0_$__cuda_sm20_dblrcp_rn_slowpath_v3,(.L_x_77 - $__internal_0_$__cuda_sm20_dblrcp_rn_slowpath_v3)
$__internal_0_$__cuda_sm20_dblrcp_rn_slowpath_v3:
[----:B------:R-:W-:Y:S01]  /*1380*/  MOV R22, R60 ;  /* 0x0000003c00167202 */ /* 0x000fe20000000f00 */
[----:B------:R-:W-:Y:S01]  /*1390*/  BSSY.RECONVERGENT B1, `(.L_x_10) ;  /* 0x0000025000017945 */ /* 0x000fe20003800200 */
[----:B------:R-:W-:-:S06]  /*13a0*/  MOV R23, R61 ;  /* 0x0000003d00177202 */ /* 0x000fcc0000000f00 */
[----:B------:R-:W-:-:S14]  /*13b0*/  DSETP.GTU.AND P0, PT, |R22|, +INF , PT ;  /* 0x7ff000001600742a */ /* 0x000fdc0003f0c200 */
[----:B------:R-:W-:Y:S05]  /*13c0*/  @P0 BRA `(.L_x_11) ;  /* 0x00000000007c0947 */ /* 0x000fea0003800000 */
[----:B------:R-:W-:-:S05]  /*13d0*/  LOP3.LUT R60, R61, 0x7fffffff, RZ, 0xc0, !PT ;  /* 0x7fffffff3d3c7812 */ /* 0x000fca00078ec0ff */
[----:B------:R-:W-:-:S05]  /*13e0*/  VIADD R17, R60, 0xffffffff ;  /* 0xffffffff3c117836 */ /* 0x000fca0000000000 */
[----:B------:R-:W-:-:S13]  /*13f0*/  ISETP.GE.U32.AND P0, PT, R17, 0x7fefffff, PT ;  /* 0x7fefffff1100780c */ /* 0x000fda0003f06070 */
[----:B------:R-:W-:Y:S02]  /*1400*/  @P0 LOP3.LUT R29, R23, 0x7ff00000, RZ, 0x3c, !PT ;  /* 0x7ff00000171d0812 */ /* 0x000fe400078e3cff */
[----:B------:R-:W-:Y:S01]  /*1410*/  @P0 MOV R28, RZ ;  /* 0x000000ff001c0202 */ /* 0x000fe20000000f00 */
[----:B------:R-:W-:Y:S06]  /*1420*/  @P0 BRA `(.L_x_12) ;  /* 0x00000000006c0947 */ /* 0x000fec0003800000 */
[----:B------:R-:W-:-:S13]  /*1430*/  ISETP.GE.U32.AND P0, PT, R60, 0x1000001, PT ;  /* 0x010000013c00780c */ /* 0x000fda0003f06070 */
[----:B------:R-:W-:Y:S05]  /*1440*/  @!P0 BRA `(.L_x_13) ;  /* 0x0000000000348947 */ /* 0x000fea0003800000 */
[----:B------:R-:W-:Y:S01]  /*1450*/  IADD3 R29, PT, PT, R23, -0x3fe00000, RZ ;  /* 0xc0200000171d7810 */ /* 0x000fe20007ffe0ff */
[----:B------:R-:W-:-:S03]  /*1460*/  IMAD.MOV.U32 R28, RZ, RZ, R22 ;  /* 0x000000ffff1c7224 */ /* 0x000fc600078e0016 */
[----:B------:R-:W0:Y:S03]  /*1470*/  MUFU.RCP64H R31, R29 ;  /* 0x0000001d001f7308 */ /* 0x000e260000001800 */
[----:B0-----:R-:W-:-:S08]  /*1480*/  DFMA R32, -R28, R30, 1 ;  /* 0x3ff000001c20742b */ /* 0x001fd0000000011e */
[----:B------:R-:W-:-:S08]  /*1490*/  DFMA R32, R32, R32, R32 ;  /* 0x000000202020722b */ /* 0x000fd00000000020 */
[----:B------:R-:W-:-:S08]  /*14a0*/  DFMA R32, R30, R32, R30 ;  /* 0x000000201e20722b */ /* 0x000fd0000000001e */
[----:B------:R-:W-:-:S08]  /*14b0*/  DFMA R30, -R28, R32, 1 ;  /* 0x3ff000001c1e742b */ /* 0x000fd00000000120 */
[----:B------:R-:W-:-:S08]  /*14c0*/  DFMA R30, R32, R30, R32 ;  /* 0x0000001e201e722b */ /* 0x000fd00000000020 */
[----:B------:R-:W-:-:S08]  /*14d0*/  DMUL R30, R30, 2.2250738585072013831e-308 ;  /* 0x001000001e1e7828 */ /* 0x000fd00000000000 */
[----:B------:R-:W-:-:S08]  /*14e0*/  DFMA R22, -R22, R30, 1 ;  /* 0x3ff000001616742b */ /* 0x000fd0000000011e */
[----:B------:R-:W-:-:S08]  /*14f0*/  DFMA R22, R22, R22, R22 ;  /* 0x000000161616722b */ /* 0x000fd00000000016 */
[----:B------:R-:W-:Y:S01]  /*1500*/  DFMA R28, R30, R22, R30 ;  /* 0x000000161e1c722b */ /* 0x000fe2000000001e */
[----:B------:R-:W-:Y:S10]  /*1510*/  BRA `(.L_x_12) ;  /* 0x0000000000307947 */ /* 0x000ff40003800000 */
.L_x_13:
[----:B------:R-:W-:Y:S01]  /*1520*/  DMUL R22, R22, 8.11296384146066816958e+31 ;  /* 0x4690000016167828 */ /* 0x000fe20000000000 */
[----:B------:R-:W-:-:S05]  /*1530*/  MOV R28, R30 ;  /* 0x0000001e001c7202 */ /* 0x000fca0000000f00 */
[----:B------:R-:W0:Y:S02]  /*1540*/  MUFU.RCP64H R29, R23 ;  /* 0x00000017001d7308 */ /* 0x000e240000001800 */
[----:B0-----:R-:W-:-:S08]  /*1550*/  DFMA R30, -R22, R28, 1 ;  /* 0x3ff00000161e742b */ /* 0x001fd0000000011c */
[----:B------:R-:W-:-:S08]  /*1560*/  DFMA R30, R30, R30, R30 ;  /* 0x0000001e1e1e722b */ /* 0x000fd0000000001e */
[----:B------:R-:W-:-:S08]  /*1570*/  DFMA R30, R28, R30, R28 ;  /* 0x0000001e1c1e722b */ /* 0x000fd0000000001c */
[----:B------:R-:W-:-:S08]  /*1580*/  DFMA R28, -R22, R30, 1 ;  /* 0x3ff00000161c742b */ /* 0x000fd0000000011e */
[----:B------:R-:W-:-:S08]  /*1590*/  DFMA R28, R30, R28, R30 ;  /* 0x0000001c1e1c722b */ /* 0x000fd0000000001e */
[----:B------:R-:W-:Y:S01]  /*15a0*/  DMUL R28, R28, 8.11296384146066816958e+31 ;  /* 0x469000001c1c7828 */ /* 0x000fe20000000000 */
[----:B------:R-:W-:Y:S10]  /*15b0*/  BRA `(.L_x_12) ;  /* 0x0000000000087947 */ /* 0x000ff40003800000 */
.L_x_11:
[----:B------:R-:W-:Y:S02]  /*15c0*/  LOP3.LUT R29, R23, 0x80000, RZ, 0xfc, !PT ;  /* 0x00080000171d7812 */ /* 0x000fe400078efcff */
[----:B------:R-:W-:-:S07]  /*15d0*/  MOV R28, R22 ;  /* 0x00000016001c7202 */ /* 0x000fce0000000f00 */
.L_x_12:
[----:B------:R-:W-:Y:S05]  /*15e0*/  BSYNC.RECONVERGENT B1 ;  /* 0x0000000000017941 */ /* 0x000fea0003800200 */
.L_x_10:
[----:B------:R-:W-:Y:S02]  /*15f0*/  HFMA2 R17, -RZ, RZ, 0, 0 ;  /* 0x00000000ff117431 */ /* 0x000fe400000001ff */
[----:B------:R-:W-:Y:S01]  /*1600*/  IMAD.MOV.U32 R22, RZ, RZ, R28 ;  /* 0x000000ffff167224 */ /* 0x000fe200078e001c */
[----:B------:R-:W-:Y:S01]  /*1610*/  MOV R23, R29 ;  /* 0x0000001d00177202 */ /* 0x000fe20000000f00 */
[----:B------:R-:W-:Y:S06]  /*1620*/  RET.REL.NODEC R16 `(_Z16assembly_lapl_P1PdS_PiiiyS_Py) ;  /* 0xffffffe810747950 */ /* 0x000fec0003c3ffff */
.L_x_14:
        /* <DEDUP_REMOVED lines=13> */
.L_x_77:


//--------------------- .text._Z12assembly_rhsPdS_PiS0_iS_iidddS_S_Py --------------------------
	.section	.text._Z12assembly_rhsPdS_PiS0_iS_iidddS_S_Py,"ax",@progbits
	.align	128
        .global         _Z12assembly_rhsPdS_PiS0_iS_iidddS_S_Py
        .type           _Z12assembly_rhsPdS_PiS0_iS_iidddS_S_Py,@function
        .size           _Z12assembly_rhsPdS_PiS0_iS_iidddS_S_Py,(.L_x_78 - _Z12assembly_rhsPdS_PiS0_iS_iidddS_S_Py)
        .other          _Z12assembly_rhsPdS_PiS0_iS_iidddS_S_Py,@"STO_CUDA_ENTRY STV_DEFAULT"
_Z12assembly_rhsPdS_PiS0_iS_iidddS_S_Py:
.text._Z12assembly_rhsPdS_PiS0_iS_iidddS_S_Py:
[----:B------:R-:W0:Y:S08]  /*0000*/  LDC R1, c[0x0][0x37c] ;  /* 0x0000df00ff017b82 */ /* 0x000e300000000800 */
[----:B------:R-:W1:Y:S01]  /*0010*/  LDC R7, c[0x0][0x360] ;  /* 0x0000d800ff077b82 */ /* 0x000e620000000800 */
[----:B------:R-:W2:Y:S01]  /*0020*/  S2R R3, SR_TID.X ;  /* 0x0000000000037919 */ /* 0x000ea20000002100 */
[----:B------:R-:W-:Y:S01]  /*0030*/  BSSY.RECONVERGENT B0, `(.L_x_15) ;  /* 0x0000176000007945 */ /* 0x000fe20003800200 */
[----:B0-----:R-:W-:-:S05]  /*0040*/  VIADD R1, R1, 0xffffffd8 ;  /* 0xffffffd801017836 */ /* 0x001fca0000000000 */
[----:B------:R-:W2:Y:S01]  /*0050*/  S2UR UR10, SR_CTAID.X ;  /* 0x00000000000a79c3 */ /* 0x000ea20000002500 */
[----:B-1----:R-:W0:Y:S01]  /*0060*/  I2F.U32.RP R0, R7 ;  /* 0x0000000700007306 */ /* 0x002e220000209000 */
[----:B------:R-:W-:-:S07]  /*0070*/  ISETP.NE.U32.AND P1, PT, R7, RZ, PT ;  /* 0x000000ff0700720c */ /* 0x000fce0003f25070 */
[----:B0-----:R-:W0:Y:S02]  /*0080*/  MUFU.RCP R0, R0 ;  /* 0x0000000000007308 */ /* 0x001e240000001000 */
[----:B0-----:R-:W-:-:S06]  /*0090*/  VIADD R4, R0, 0xffffffe ;  /* 0x0ffffffe00047836 */ /* 0x001fcc0000000000 */
[----:B------:R0:W1:Y:S02]  /*00a0*/  F2I.FTZ.U32.TRUNC.NTZ R5, R4 ;  /* 0x0000000400057305 */ /* 0x000064000021f000 */
[----:B0-----:R-:W-:Y:S02]  /*00b0*/  IMAD.MOV.U32 R4, RZ, RZ, RZ ;  /* 0x000000ffff047224 */ /* 0x001fe400078e00ff */
[----:B-1----:R-:W-:-:S04]  /*00c0*/  IMAD.MOV R2, RZ, RZ, -R5 ;  /* 0x000000ffff027224 */ /* 0x002fc800078e0a05 */
[----:B------:R-:W-:Y:S02]  /*00d0*/  IMAD R9, R2, R7, RZ ;  /* 0x0000000702097224 */ /* 0x000fe400078e02ff */
[----:B--2---:R-:W-:Y:S02]  /*00e0*/  IMAD R2, R7, UR10, R3 ;  /* 0x0000000a07027c24 */ /* 0x004fe4000f8e0203 */
[----:B------:R-:W-:-:S06]  /*00f0*/  IMAD.HI.U32 R5, R5, R9, R4 ;  /* 0x0000000905057227 */ /* 0x000fcc00078e0004 */
[----:B------:R-:W-:-:S05]  /*0100*/  IMAD.HI.U32 R5, R5, R2, RZ ;  /* 0x0000000205057227 */ /* 0x000fca00078e00ff */
[----:B------:R-:W-:-:S05]  /*0110*/  IADD3 R5, PT, PT, -R5, RZ, RZ ;  /* 0x000000ff05057210 */ /* 0x000fca0007ffe1ff */
[----:B------:R-:W-:-:S05]  /*0120*/  IMAD R0, R7, R5, R2 ;  /* 0x0000000507007224 */ /* 0x000fca00078e0202 */
[----:B------:R-:W-:-:S13]  /*0130*/  ISETP.GE.U32.AND P0, PT, R0, R7, PT ;  /* 0x000000070000720c */ /* 0x000fda0003f06070 */
[----:B------:R-:W-:-:S05]  /*0140*/  @P0 IMAD.IADD R0, R0, 0x1, -R7 ;  /* 0x0000000100000824 */ /* 0x000fca00078e0a07 */
[----:B------:R-:W-:-:S13]  /*0150*/  ISETP.GE.U32.AND P0, PT, R0, R7, PT ;  /* 0x000000070000720c */ /* 0x000fda0003f06070 */
[----:B------:R-:W-:Y:S01]  /*0160*/  @P0 IMAD.IADD R0, R0, 0x1, -R7 ;  /* 0x0000000100000824 */ /* 0x000fe200078e0a07 */
[----:B------:R-:W-:-:S04]  /*0170*/  @!P1 LOP3.LUT R0, RZ, R7, RZ, 0x33, !PT ;  /* 0x00000007ff009212 */ /* 0x000fc800078e33ff */
[----:B------:R-:W-:-:S13]  /*0180*/  ISETP.NE.AND P0, PT, R0, RZ, PT ;  /* 0x000000ff0000720c */ /* 0x000fda0003f05270 */
[----:B------:R-:W-:Y:S05]  /*0190*/  @P0 BRA `(.L_x_16) ;  /* 0x00000014007c0947 */ /* 0x000fea0003800000 */
[----:B------:R-:W0:Y:S01]  /*01a0*/  S2UR UR5, SR_CgaCtaId ;  /* 0x00000000000579c3 */ /* 0x000e220000008800 */
[----:B------:R-:W-:Y:S01]  /*01b0*/  UMOV UR4, 0x400 ;  /* 0x0000040000047882 */ /* 0x000fe20000000000 */
[----:B------:R-:W-:Y:S02]  /*01c0*/  HFMA2 R6, -RZ, RZ, -16608, 13184 ;  /* 0xf40e7270ff067431 */ /* 0x000fe400000001ff */
[----:B------:R-:W-:Y:S01]  /*01d0*/  IMAD.MOV.U32 R4, RZ, RZ, -0xbf18d90 ;  /* 0xf40e7270ff047424 */ /* 0x000fe200078e00ff */
[----:B------:R-:W-:Y:S01]  /*01e0*/  MOV R21, 0x3f9a0857 ;  /* 0x3f9a085700157802 */ /* 0x000fe20000000f00 */
[----:B------:R-:W-:Y:S02]  /*01f0*/  IMAD.MOV.U32 R5, RZ, RZ, 0x3f9a0857 ;  /* 0x3f9a0857ff057424 */ /* 0x000fe400078e00ff */
[----:B------:R-:W-:Y:S02]  /*0200*/  HFMA2 R18, -RZ, RZ, 9.119510650634765625e-05, 92.25 ;  /* 0x05fa55c4ff127431 */ /* 0x000fe400000001ff */
[----:B------:R-:W-:Y:S01]  /*0210*/  IMAD.MOV.U32 R7, RZ, RZ, 0x3f9a0857 ;  /* 0x3f9a0857ff077424 */ /* 0x000fe200078e00ff */
[----:B------:R-:W-:Y:S01]  /*0220*/  MOV R31, 0x3febf659 ;  /* 0x3febf659001f7802 */ /* 0x000fe20000000f00 */
[----:B------:R-:W-:-:S02]  /*0230*/  IMAD.MOV.U32 R22, RZ, RZ, -0x6d223181 ;  /* 0x92ddce7fff167424 */ /* 0x000fc400078e00ff */
[----:B------:R-:W-:Y:S02]  /*0240*/  HFMA2 R8, -RZ, RZ, 1080, 0.0258636474609375 ;  /* 0x6438269fff087431 */ /* 0x000fe400000001ff */
[----:B------:R-:W-:Y:S01]  /*0250*/  IMAD.MOV.U32 R23, RZ, RZ, 0x3fade5b4 ;  /* 0x3fade5b4ff177424 */ /* 0x000fe200078e00ff */
[----:B------:R-:W-:Y:S01]  /*0260*/  MOV R13, 0x3fb0269a ;  /* 0x3fb0269a000d7802 */ /* 0x000fe20000000f00 */
[----:B------:R-:W-:Y:S01]  /*0270*/  IMAD.MOV.U32 R20, RZ, RZ, -0xbf18d90 ;  /* 0xf40e7270ff147424 */ /* 0x000fe200078e00ff */
[----:B------:R-:W-:Y:S01]  /*0280*/  MOV R33, 0x3fcfe8a0 ;  /* 0x3fcfe8a000217802 */ /* 0x000fe20000000f00 */
[----:B------:R-:W-:Y:S01]  /*0290*/  IMAD.MOV.U32 R16, RZ, RZ, 0x7e816a8f ;  /* 0x7e816a8fff107424 */ /* 0x000fe200078e00ff */
[----:B------:R-:W-:Y:S01]  /*02a0*/  MOV R37, 0x3fe45e3a ;  /* 0x3fe45e3a00257802 */ /* 0x000fe20000000f00 */
[----:B------:R-:W-:Y:S01]  /*02b0*/  IMAD.MOV.U32 R17, RZ, RZ, 0x3febf659 ;  /* 0x3febf659ff117424 */ /* 0x000fe200078e00ff */
[----:B------:R-:W-:Y:S01]  /*02c0*/  MOV R42, 0x7d318ec4 ;  /* 0x7d318ec4002a7802 */ /* 0x000fe20000000f00 */
[----:B------:R-:W-:-:S02]  /*02d0*/  IMAD.MOV.U32 R19, RZ, RZ, 0x3fb0269a ;  /* 0x3fb0269aff137424 */ /* 0x000fc400078e00ff */
[----:B------:R-:W-:Y:S02]  /*02e0*/  IMAD.MOV.U32 R28, RZ, RZ, 0x5fa55c4 ;  /* 0x05fa55c4ff1c7424 */ /* 0x000fe400078e00ff */
[----:B------:R-:W-:Y:S01]  /*02f0*/  IMAD.MOV.U32 R29, RZ, RZ, 0x3fb0269a ;  /* 0x3fb0269aff1d7424 */ /* 0x000fe200078e00ff */
[----:B0-----:R-:W-:Y:S01]  /*0300*/  ULEA UR4, UR5, UR4, 0x18 ;  /* 0x0000000405047291 */ /* 0x001fe2000f8ec0ff */
[----:B------:R-:W-:Y:S02]  /*0310*/  IMAD.MOV.U32 R30, RZ, RZ, 0x7e816a8f ;  /* 0x7e816a8fff1e7424 */ /* 0x000fe400078e00ff */
[----:B------:R-:W-:Y:S02]  /*0320*/  IMAD.MOV.U32 R24, RZ, RZ, -0x6d223181 ;  /* 0x92ddce7fff187424 */ /* 0x000fe400078e00ff */
[----:B------:R-:W-:Y:S02]  /*0330*/  IMAD.MOV.U32 R25, RZ, RZ, 0x3fade5b4 ;  /* 0x3fade5b4ff197424 */ /* 0x000fe400078e00ff */
[----:B------:R-:W-:-:S02]  /*0340*/  IMAD.MOV.U32 R26, RZ, RZ, -0x6d223181 ;  /* 0x92ddce7fff1a7424 */ /* 0x000fc400078e00ff */
[----:B------:R0:W-:Y:S01]  /*0350*/  STS.128 [UR4], R4 ;  /* 0x00000004ff007988 */ /* 0x0001e20008000c04 */
[----:B------:R-:W-:Y:S02]  /*0360*/  IMAD.MOV.U32 R27, RZ, RZ, 0x3fade5b4 ;  /* 0x3fade5b4ff1b7424 */ /* 0x000fe400078e00ff */
[----:B------:R-:W-:Y:S01]  /*0370*/  IMAD.MOV.U32 R9, RZ, RZ, 0x3fa535ba ;  /* 0x3fa535baff097424 */ /* 0x000fe200078e00ff */
[----:B------:R1:W-:Y:S01]  /*0380*/  STS.128 [UR4+0x10], R20 ;  /* 0x00001014ff007988 */ /* 0x0003e20008000c04 */
[----:B------:R-:W-:Y:S02]  /*0390*/  IMAD.MOV.U32 R10, RZ, RZ, 0x6438269f ;  /* 0x6438269fff0a7424 */ /* 0x000fe400078e00ff */
[----:B------:R-:W-:Y:S01]  /*03a0*/  IMAD.MOV.U32 R11, RZ, RZ, 0x3fa535ba ;  /* 0x3fa535baff0b7424 */ /* 0x000fe200078e00ff */
[----:B------:R-:W-:Y:S01]  /*03b0*/  STS.128 [UR4+0x70], R16 ;  /* 0x00007010ff007988 */ /* 0x000fe20008000c04 */
[----:B------:R-:W-:Y:S02]  /*03c0*/  IMAD.MOV.U32 R12, RZ, RZ, 0x5fa55c4 ;  /* 0x05fa55c4ff0c7424 */ /* 0x000fe400078e00ff */
[----:B------:R-:W-:Y:S01]  /*03d0*/  IMAD.MOV.U32 R14, RZ, RZ, 0x5fa55c4 ;  /* 0x05fa55c4ff0e7424 */ /* 0x000fe200078e00ff */
[----:B------:R2:W-:Y:S01]  /*03e0*/  STS.128 [UR4+0x80], R28 ;  /* 0x0000801cff007988 */ /* 0x0005e20008000c04 */
[----:B------:R-:W-:-:S02]  /*03f0*/  IMAD.MOV.U32 R15, RZ, RZ, 0x3fb0269a ;  /* 0x3fb0269aff0f7424 */ /* 0x000fc400078e00ff */
[----:B0-----:R-:W-:Y:S01]  /*0400*/  IMAD.MOV.U32 R4, RZ, RZ, -0x3715136f ;  /* 0xc8eaec91ff047424 */ /* 0x001fe200078e00ff */
[----:B------:R0:W-:Y:S01]  /*0410*/  STS.128 [UR4+0x20], R24 ;  /* 0x00002018ff007988 */ /* 0x0001e20008000c04 */
[----:B------:R-:W-:Y:S02]  /*0420*/  IMAD.MOV.U32 R5, RZ, RZ, 0x3fcfe8a0 ;  /* 0x3fcfe8a0ff057424 */ /* 0x000fe400078e00ff */
[----:B-1----:R-:W-:Y:S02]  /*0430*/  HFMA2 R20, -RZ, RZ, -0.003681182861328125, -0.00017452239990234375 ;  /* 0x9b8a89b8ff147431 */ /* 0x002fe400000001ff */
[----:B------:R-:W-:Y:S01]  /*0440*/  IMAD.MOV.U32 R6, RZ, RZ, -0x3715136f ;  /* 0xc8eaec91ff067424 */ /* 0x000fe200078e00ff */
[----:B------:R-:W-:Y:S01]  /*0450*/  STS.128 [UR4+0x30], R8 ;  /* 0x00003008ff007988 */ /* 0x000fe20008000c04 */
[----:B------:R-:W-:Y:S02]  /*0460*/  IMAD.MOV.U32 R7, RZ, RZ, 0x3fcfe8a0 ;  /* 0x3fcfe8a0ff077424 */ /* 0x000fe400078e00ff */
[----:B------:R-:W-:Y:S01]  /*0470*/  IMAD.MOV.U32 R21, RZ, RZ, 0x3fe00baf ;  /* 0x3fe00bafff157424 */ /* 0x000fe200078e00ff */
[----:B------:R-:W-:Y:S01]  /*0480*/  STS.128 [UR4+0x40], R8 ;  /* 0x00004008ff007988 */ /* 0x000fe20008000c04 */
[----:B------:R-:W-:-:S02]  /*0490*/  IMAD.MOV.U32 R22, RZ, RZ, -0x3715136f ;  /* 0xc8eaec91ff167424 */ /* 0x000fc400078e00ff */
[----:B--2---:R-:W-:Y:S02]  /*04a0*/  HFMA2 R28, -RZ, RZ, -0.00010460615158081054688, 0.0036182403564453125 ;  /* 0x86db1b69ff1c7431 */ /* 0x004fe400000001ff */
[----:B------:R-:W-:Y:S01]  /*04b0*/  IMAD.MOV.U32 R23, RZ, RZ, 0x3fcfe8a0 ;  /* 0x3fcfe8a0ff177424 */ /* 0x000fe200078e00ff */
[----:B------:R1:W-:Y:S01]  /*04c0*/  STS.128 [UR4+0x90], R4 ;  /* 0x00009004ff007988 */ /* 0x0003e20008000c04 */
[----:B------:R-:W-:Y:S02]  /*04d0*/  IMAD.MOV.U32 R16, RZ, RZ, -0x9f1c787 ;  /* 0xf60e3879ff107424 */ /* 0x000fe400078e00ff */
[----:B0-----:R-:W-:Y:S02]  /*04e0*/  HFMA2 R26, -RZ, RZ, -0.00010460615158081054688, 0.0036182403564453125 ;  /* 0x86db1b69ff1a7431 */ /* 0x001fe400000001ff */
[----:B------:R-:W-:Y:S01]  /*04f0*/  IMAD.MOV.U32 R17, RZ, RZ, 0x3fab35d3 ;  /* 0x3fab35d3ff117424 */ /* 0x000fe200078e00ff */
[----:B------:R0:W-:Y:S01]  /*0500*/  STS.128 [UR4+0xa0], R20 ;  /* 0x0000a014ff007988 */ /* 0x0001e20008000c04 */
[----:B------:R-:W-:-:S02]  /*0510*/  IMAD.MOV.U32 R18, RZ, RZ, 0x7d318ec4 ;  /* 0x7d318ec4ff127424 */ /* 0x000fc400078e00ff */
[----:B------:R-:W-:Y:S01]  /*0520*/  IMAD.MOV.U32 R19, RZ, RZ, 0x3fe45e3a ;  /* 0x3fe45e3aff137424 */ /* 0x000fe200078e00ff */
[----:B------:R2:W-:Y:S01]  /*0530*/  STS.128 [UR4+0x50], R8 ;  /* 0x00005008ff007988 */ /* 0x0005e20008000c04 */
[----:B------:R-:W-:Y:S02]  /*0540*/  IMAD.MOV.U32 R29, RZ, RZ, 0x3fd3dcd0 ;  /* 0x3fd3dcd0ff1d7424 */ /* 0x000fe400078e00ff */
[----:B------:R-:W-:Y:S01]  /*0550*/  IMAD.MOV.U32 R30, RZ, RZ, -0x9f1c787 ;  /* 0xf60e3879ff1e7424 */ /* 0x000fe200078e00ff */
[----:B------:R3:W-:Y:S01]  /*0560*/  STS.128 [UR4+0x60], R12 ;  /* 0x0000600cff007988 */ /* 0x0007e20008000c04 */
[----:B------:R-:W-:Y:S02]  /*0570*/  IMAD.MOV.U32 R31, RZ, RZ, 0x3fab35d3 ;  /* 0x3fab35d3ff1f7424 */ /* 0x000fe400078e00ff */
[----:B-1----:R-:W-:Y:S02]  /*0580*/  HFMA2 R7, -RZ, RZ, -1.91796875, 0.72607421875 ;  /* 0xbfac39cfff077431 */ /* 0x002fe400000001ff */
[----:B------:R-:W-:Y:S01]  /*0590*/  IMAD.MOV.U32 R4, RZ, RZ, -0x71a60418 ;  /* 0x8e59fbe8ff047424 */ /* 0x000fe200078e00ff */
[----:B------:R1:W-:Y:S01]  /*05a0*/  STS.128 [UR4+0xe0], R16 ;  /* 0x0000e010ff007988 */ /* 0x0003e20008000c04 */
[----:B------:R-:W-:-:S02]  /*05b0*/  IMAD.MOV.U32 R5, RZ, RZ, 0x3fe4e7e5 ;  /* 0x3fe4e7e5ff057424 */ /* 0x000fc400078e00ff */
[----:B------:R-:W-:Y:S01]  /*05c0*/  IMAD.MOV.U32 R6, RZ, RZ, -0x3f624564 ;  /* 0xc09dba9cff067424 */ /* 0x000fe200078e00ff */
[----:B------:R4:W-:Y:S01]  /*05d0*/  STS.128 [UR4+0xf0], R28 ;  /* 0x0000f01cff007988 */ /* 0x0009e20008000c04 */
[----:B0-----:R-:W-:Y:S01]  /*05e0*/  IMAD.MOV.U32 R22, RZ, RZ, 0x2d5bc3b5 ;  /* 0x2d5bc3b5ff167424 */ /* 0x001fe200078e00ff */
[----:B--2---:R-:W-:Y:S01]  /*05f0*/  MOV R11, 0x3fab35d3 ;  /* 0x3fab35d3000b7802 */ /* 0x004fe20000000f00 */
[----:B------:R-:W-:Y:S01]  /*0600*/  IMAD.MOV.U32 R23, RZ, RZ, 0x3f904d91 ;  /* 0x3f904d91ff177424 */ /* 0x000fe200078e00ff */
[----:B------:R0:W-:Y:S01]  /*0610*/  STS.128 [UR4+0x120], R4 ;  /* 0x00012004ff007988 */ /* 0x0001e20008000c04 */
[----:B------:R-:W-:Y:S02]  /*0620*/  IMAD.MOV.U32 R20, RZ, RZ, -0x3f624564 ;  /* 0xc09dba9cff147424 */ /* 0x000fe400078e00ff */
[----:B---3--:R-:W-:Y:S02]  /*0630*/  HFMA2 R13, -RZ, RZ, -1.91796875, 0.72607421875 ;  /* 0xbfac39cfff0d7431 */ /* 0x008fe400000001ff */
[----:B------:R-:W-:-:S02]  /*0640*/  IMAD.MOV.U32 R21, RZ, RZ, -0x4053c631 ;  /* 0xbfac39cfff157424 */ /* 0x000fc400078e00ff */
[----:B------:R-:W-:Y:S02]  /*0650*/  IMAD.MOV.U32 R24, RZ, RZ, -0x9f1c787 ;  /* 0xf60e3879ff187424 */ /* 0x000fe400078e00ff */
[----:B-1----:R-:W-:Y:S02]  /*0660*/  HFMA2 R19, -RZ, RZ, 1.94921875, 0.72607421875 ;  /* 0x3fcc39cfff137431 */ /* 0x002fe400000001ff */
[----:B------:R-:W-:Y:S01]  /*0670*/  IMAD.MOV.U32 R25, RZ, RZ, 0x3fab35d3 ;  /* 0x3fab35d3ff197424 */ /* 0x000fe200078e00ff */
[----:B------:R-:W-:Y:S01]  /*0680*/  STS.128 [UR4+0x130], R20 ;  /* 0x00013014ff007988 */ /* 0x000fe20008000c04 */
[----:B------:R-:W-:Y:S01]  /*0690*/  IMAD.MOV.U32 R27, RZ, RZ, 0x3fd3dcd0 ;  /* 0x3fd3dcd0ff1b7424 */ /* 0x000fe200078e00ff */
[----:B----4-:R-:W-:Y:S01]  /*06a0*/  MOV R30, 0xc09dba9b ;  /* 0xc09dba9b001e7802 */ /* 0x010fe20000000f00 */
[----:B------:R-:W-:Y:S02]  /*06b0*/  IMAD.MOV.U32 R8, RZ, RZ, 0x7d318ec4 ;  /* 0x7d318ec4ff087424 */ /* 0x000fe400078e00ff */
[----:B------:R-:W-:Y:S01]  /*06c0*/  IMAD.MOV.U32 R9, RZ, RZ, 0x3fe45e3a ;  /* 0x3fe45e3aff097424 */ /* 0x000fe200078e00ff */
[----:B------:R1:W-:Y:S01]  /*06d0*/  STS.128 [UR4+0xc0], R24 ;  /* 0x0000c018ff007988 */ /* 0x0003e20008000c04 */
[----:B0-----:R-:W-:-:S02]  /*06e0*/  IMAD.MOV.U32 R4, RZ, RZ, -0x3f624560 ;  /* 0xc09dbaa0ff047424 */ /* 0x001fc400078e00ff */
[----:B------:R-:W-:Y:S02]  /*06f0*/  IMAD.MOV.U32 R5, RZ, RZ, -0x4053c631 ;  /* 0xbfac39cfff057424 */ /* 0x000fe400078e00ff */
[----:B------:R-:W-:Y:S02]  /*0700*/  IMAD.MOV.U32 R10, RZ, RZ, -0x9f1c787 ;  /* 0xf60e3879ff0a7424 */ /* 0x000fe400078e00ff */
[----:B------:R-:W-:Y:S01]  /*0710*/  IMAD.MOV.U32 R12, RZ, RZ, -0x3f62456d ;  /* 0xc09dba93ff0c7424 */ /* 0x000fe200078e00ff */
[----:B------:R-:W-:Y:S01]  /*0720*/  STS.128 [UR4+0x180], R4 ;  /* 0x00018004ff007988 */ /* 0x000fe20008000c04 */
[----:B------:R-:W-:Y:S02]  /*0730*/  IMAD.MOV.U32 R14, RZ, RZ, -0x71a60417 ;  /* 0x8e59fbe9ff0e7424 */ /* 0x000fe400078e00ff */
[----:B------:R-:W-:Y:S01]  /*0740*/  IMAD.MOV.U32 R15, RZ, RZ, 0x3fe4e7e5 ;  /* 0x3fe4e7e5ff0f7424 */ /* 0x000fe200078e00ff */
[----:B------:R0:W-:Y:S01]  /*0750*/  STS.128 [UR4+0xd0], R8 ;  /* 0x0000d008ff007988 */ /* 0x0001e20008000c04 */
[----:B------:R-:W-:Y:S01]  /*0760*/  IMAD.MOV.U32 R16, RZ, RZ, 0x2d5bc3b2 ;  /* 0x2d5bc3b2ff107424 */ /* 0x000fe200078e00ff */
[----:B-1----:R-:W-:Y:S01]  /*0770*/  MOV R24, 0xc09dba9c ;  /* 0xc09dba9c00187802 */ /* 0x002fe20000000f00 */
[----:B------:R-:W-:Y:S01]  /*0780*/  IMAD.MOV.U32 R17, RZ, RZ, 0x3f904d91 ;  /* 0x3f904d91ff117424 */ /* 0x000fe200078e00ff */
[----:B------:R1:W-:Y:S01]  /*0790*/  STS.128 [UR4+0x150], R12 ;  /* 0x0001500cff007988 */ /* 0x0003e20008000c04 */
[----:B------:R-:W-:-:S02]  /*07a0*/  IMAD.MOV.U32 R18, RZ, RZ, -0x3f624570 ;  /* 0xc09dba90ff127424 */ /* 0x000fc400078e00ff */
[----:B------:R-:W-:Y:S02]  /*07b0*/  IMAD.MOV.U32 R28, RZ, RZ, -0x71a60417 ;  /* 0x8e59fbe9ff1c7424 */ /* 0x000fe400078e00ff */
[----:B------:R-:W-:Y:S01]  /*07c0*/  IMAD.MOV.U32 R29, RZ, RZ, 0x3fe4e7e5 ;  /* 0x3fe4e7e5ff1d7424 */ /* 0x000fe200078e00ff */
[----:B------:R2:W-:Y:S01]  /*07d0*/  STS.128 [UR4+0x170], R16 ;  /* 0x00017010ff007988 */ /* 0x0005e20008000c04 */
[----:B------:R-:W-:Y:S02]  /*07e0*/  IMAD.MOV.U32 R31, RZ, RZ, 0x3fcc39cf ;  /* 0x3fcc39cfff1f7424 */ /* 0x000fe400078e00ff */
[----:B------:R-:W-:Y:S01]  /*07f0*/  IMAD.MOV.U32 R20, RZ, RZ, 0xf91260c ;  /* 0x0f91260cff147424 */ /* 0x000fe200078e00ff */
[----:B0-----:R-:W-:Y:S01]  /*0800*/  MOV R8, 0xc09dba9a ;  /* 0xc09dba9a00087802 */ /* 0x001fe20000000f00 */
[----:B------:R-:W-:Y:S01]  /*0810*/  IMAD.MOV.U32 R21, RZ, RZ, 0x3f577049 ;  /* 0x3f577049ff157424 */ /* 0x000fe200078e00ff */
[----:B------:R0:W-:Y:S01]  /*0820*/  STS.128 [UR4+0x190], R28 ;  /* 0x0001901cff007988 */ /* 0x0001e20008000c04 */
[----:B------:R-:W-:-:S02]  /*0830*/  IMAD.MOV.U32 R22, RZ, RZ, -0x11fa7db8 ;  /* 0xee058248ff167424 */ /* 0x000fc400078e00ff */
[----:B-1----:R-:W-:Y:S02]  /*0840*/  HFMA2 R14, -RZ, RZ, 0.0004618167877197265625, 0.031463623046875 ;  /* 0x0f912807ff0e7431 */ /* 0x002fe400000001ff */
[----:B------:R-:W-:Y:S02]  /*0850*/  IMAD.MOV.U32 R23, RZ, RZ, -0x40400012 ;  /* 0xbfbfffeeff177424 */ /* 0x000fe400078e00ff */
[----:B------:R-:W-:Y:S02]  /*0860*/  IMAD.MOV.U32 R4, RZ, RZ, -0x5c2fa928 ;  /* 0xa3d056d8ff047424 */ /* 0x000fe400078e00ff */
[----:B------:R-:W-:Y:S01]  /*0870*/  IMAD.MOV.U32 R5, RZ, RZ, 0x3fcfd152 ;  /* 0x3fcfd152ff057424 */ /* 0x000fe200078e00ff */
[----:B------:R1:W-:Y:S01]  /*0880*/  STS.128 [UR4+0x1b0], R20 ;  /* 0x0001b014ff007988 */ /* 0x0003e20008000c04 */
[----:B------:R-:W-:Y:S02]  /*0890*/  IMAD.MOV.U32 R6, RZ, RZ, -0x11fa7db8 ;  /* 0xee058248ff067424 */ /* 0x000fe400078e00ff */
[----:B--2---:R-:W-:-:S02]  /*08a0*/  HFMA2 R16, -RZ, RZ, -0.116943359375, -0.1204833984375 ;  /* 0xaf7cafb6ff107431 */ /* 0x004fc400000001ff */
[----:B------:R-:W-:Y:S02]  /*08b0*/  IMAD.MOV.U32 R7, RZ, RZ, 0x3fdfffee ;  /* 0x3fdfffeeff077424 */ /* 0x000fe400078e00ff */
[----:B------:R-:W-:Y:S02]  /*08c0*/  IMAD.MOV.U32 R32, RZ, RZ, -0x3715136f ;  /* 0xc8eaec91ff207424 */ /* 0x000fe400078e00ff */
[----:B0-----:R-:W-:Y:S02]  /*08d0*/  HFMA2 R28, -RZ, RZ, -6164, -3.4809112548828125e-05 ;  /* 0xee058248ff1c7431 */ /* 0x001fe400000001ff */
[----:B------:R-:W-:Y:S01]  /*08e0*/  IMAD.MOV.U32 R34, RZ, RZ, -0x64757648 ;  /* 0x9b8a89b8ff227424 */ /* 0x000fe200078e00ff */
[----:B------:R0:W-:Y:S01]  /*08f0*/  STS.128 [UR4+0x200], R4 ;  /* 0x00020004ff007988 */ /* 0x0001e20008000c04 */
[----:B------:R-:W-:Y:S02]  /*0900*/  IMAD.MOV.U32 R35, RZ, RZ, 0x3fe00baf ;  /* 0x3fe00bafff237424 */ /* 0x000fe400078e00ff */
[----:B------:R-:W-:-:S02]  /*0910*/  IMAD.MOV.U32 R9, RZ, RZ, 0x3fcc39cf ;  /* 0x3fcc39cfff097424 */ /* 0x000fc400078e00ff */
[----:B------:R-:W-:Y:S02]  /*0920*/  IMAD.MOV.U32 R10, RZ, RZ, -0x3f624566 ;  /* 0xc09dba9aff0a7424 */ /* 0x000fe400078e00ff */
[----:B-1----:R-:W-:Y:S02]  /*0930*/  HFMA2 R20, -RZ, RZ, 0.98486328125, -0.00018107891082763671875 ;  /* 0x3be189efff147431 */ /* 0x002fe400000001ff */
[----:B------:R-:W-:Y:S01]  /*0940*/  IMAD.MOV.U32 R11, RZ, RZ, 0x3fcc39cf ;  /* 0x3fcc39cfff0b7424 */ /* 0x000fe200078e00ff */
[----:B------:R1:W-:Y:S01]  /*0950*/  STS.128 [UR4+0xb0], R32 ;  /* 0x0000b020ff007988 */ /* 0x0003e20008000c04 */
[----:B------:R-:W-:Y:S02]  /*0960*/  IMAD.MOV.U32 R26, RZ, RZ, -0x3f624565 ;  /* 0xc09dba9bff1a7424 */ /* 0x000fe400078e00ff */
[----:B------:R-:W-:Y:S01]  /*0970*/  IMAD.MOV.U32 R27, RZ, RZ, 0x3fcc39cf ;  /* 0x3fcc39cfff1b7424 */ /* 0x000fe200078e00ff */
[----:B------:R2:W-:Y:S01]  /*0980*/  STS.128 [UR4+0x140], R8 ;  /* 0x00014008ff007988 */ /* 0x0005e20008000c04 */
[----:B------:R-:W-:Y:S01]  /*0990*/  IMAD.MOV.U32 R25, RZ, RZ, -0x4053c631 ;  /* 0xbfac39cfff197424 */ /* 0x000fe200078e00ff */
[----:B0-----:R-:W-:Y:S01]  /*09a0*/  MOV R7, 0x3fc63e0a ;  /* 0x3fc63e0a00077802 */ /* 0x001fe20000000f00 */
[----:B------:R-:W-:-:S02]  /*09b0*/  IMAD.MOV.U32 R4, RZ, RZ, -0x4758d4da ;  /* 0xb8a72b26ff047424 */ /* 0x000fc400078e00ff */
[----:B------:R-:W-:Y:S01]  /*09c0*/  IMAD.MOV.U32 R5, RZ, RZ, -0x4041dd6c ;  /* 0xbfbe2294ff057424 */ /* 0x000fe200078e00ff */
[----:B------:R0:W-:Y:S01]  /*09d0*/  STS.128 [UR4+0x160], R24 ;  /* 0x00016018ff007988 */ /* 0x0001e20008000c04 */
[----:B------:R-:W-:Y:S02]  /*09e0*/  IMAD.MOV.U32 R6, RZ, RZ, -0x50835048 ;  /* 0xaf7cafb8ff067424 */ /* 0x000fe400078e00ff */
[----:B------:R-:W-:Y:S02]  /*09f0*/  IMAD.MOV.U32 R12, RZ, RZ, -0x11fa7dba ;  /* 0xee058246ff0c7424 */ /* 0x000fe400078e00ff */
[----:B-1----:R-:W-:Y:S02]  /*0a00*/  HFMA2 R35, -RZ, RZ, 1.890625, 22.265625 ;  /* 0x3f904d91ff237431 */ /* 0x002fe400000001ff */
[----:B------:R-:W-:Y:S01]  /*0a10*/  IMAD.MOV.U32 R13, RZ, RZ, -0x40400012 ;  /* 0xbfbfffeeff0d7424 */ /* 0x000fe200078e00ff */
[----:B------:R-:W-:Y:S01]  /*0a20*/  STS.128 [UR4+0x270], R4 ;  /* 0x00027004ff007988 */ /* 0x000fe20008000c04 */
[----:B------:R-:W-:Y:S01]  /*0a30*/  IMAD.MOV.U32 R15, RZ, RZ, 0x3f577049 ;  /* 0x3f577049ff0f7424 */ /* 0x000fe200078e00ff */
[----:B--2---:R-:W-:Y:S01]  /*0a40*/  MOV R9, 0x3fdfffee ;  /* 0x3fdfffee00097802 */ /* 0x004fe20000000f00 */
[----:B------:R-:W-:-:S02]  /*0a50*/  IMAD.MOV.U32 R29, RZ, RZ, -0x40400012 ;  /* 0xbfbfffeeff1d7424 */ /* 0x000fc400078e00ff */
[----:B------:R-:W-:Y:S01]  /*0a60*/  IMAD.MOV.U32 R30, RZ, RZ, -0x11fa7db8 ;  /* 0xee058248ff1e7424 */ /* 0x000fe200078e00ff */
[----:B------:R1:W-:Y:S01]  /*0a70*/  STS.128 [UR4+0x1e0], R12 ;  /* 0x0001e00cff007988 */ /* 0x0003e20008000c04 */
[----:B------:R-:W-:Y:S01]  /*0a80*/  IMAD.MOV.U32 R31, RZ, RZ, -0x40400012 ;  /* 0xbfbfffeeff1f7424 */ /* 0x000fe200078e00ff */
[----:B0-----:R-:W-:Y:S01]  /*0a90*/  MOV R25, 0xbfbfffee ;  /* 0xbfbfffee00197802 */ /* 0x001fe20000000f00 */
[----:B------:R-:W-:Y:S02]  /*0aa0*/  IMAD.MOV.U32 R17, RZ, RZ, 0x3fc63e0a ;  /* 0x3fc63e0aff117424 */ /* 0x000fe400078e00ff */
[----:B------:R-:W-:Y:S01]  /*0ab0*/  IMAD.MOV.U32 R18, RZ, RZ, -0x114c28db ;  /* 0xeeb3d725ff127424 */ /* 0x000fe200078e00ff */
[----:B------:R-:W-:Y:S01]  /*0ac0*/  STS.128 [UR4+0x210], R28 ;  /* 0x0002101cff007988 */ /* 0x000fe20008000c04 */
[----:B------:R-:W-:Y:S02]  /*0ad0*/  IMAD.MOV.U32 R19, RZ, RZ, -0x4057ae93 ;  /* 0xbfa8516dff137424 */ /* 0x000fe400078e00ff */
[----:B------:R-:W-:-:S02]  /*0ae0*/  IMAD.MOV.U32 R21, RZ, RZ, 0x3fb0e3b9 ;  /* 0x3fb0e3b9ff157424 */ /* 0x000fc400078e00ff */
[----:B------:R-:W-:Y:S01]  /*0af0*/  IMAD.MOV.U32 R22, RZ, RZ, -0x72774b08 ;  /* 0x8d88b4f8ff167424 */ /* 0x000fe200078e00ff */
[----:B------:R0:W-:Y:S01]  /*0b00*/  STS.128 [UR4+0x240], R16 ;  /* 0x00024010ff007988 */ /* 0x0001e20008000c04 */
[----:B------:R-:W-:Y:S02]  /*0b10*/  IMAD.MOV.U32 R23, RZ, RZ, 0x3fe948fe ;  /* 0x3fe948feff177424 */ /* 0x000fe400078e00ff */
[----:B-1----:R-:W-:Y:S02]  /*0b20*/  HFMA2 R14, -RZ, RZ, 71, 3.419921875 ;  /* 0x547042d7ff0e7431 */ /* 0x002fe400000001ff */
[----:B------:R-:W-:Y:S02]  /*0b30*/  IMAD.MOV.U32 R36, RZ, RZ, 0x7d318ec4 ;  /* 0x7d318ec4ff247424 */ /* 0x000fe400078e00ff */
[----:B------:R-:W-:Y:S01]  /*0b40*/  IMAD.MOV.U32 R38, RZ, RZ, -0x7924e497 ;  /* 0x86db1b69ff267424 */ /* 0x000fe200078e00ff */
[----:B------:R1:W-:Y:S01]  /*0b50*/  STS.128 [UR4+0x290], R20 ;  /* 0x00029014ff007988 */ /* 0x0003e20008000c04 */
[----:B------:R-:W-:-:S02]  /*0b60*/  IMAD.MOV.U32 R39, RZ, RZ, 0x3fd3dcd0 ;  /* 0x3fd3dcd0ff277424 */ /* 0x000fc400078e00ff */
[----:B------:R-:W-:Y:S02]  /*0b70*/  IMAD.MOV.U32 R8, RZ, RZ, -0x11fa7db9 ;  /* 0xee058247ff087424 */ /* 0x000fe400078e00ff */
[----:B------:R-:W-:Y:S01]  /*0b80*/  IMAD.MOV.U32 R10, RZ, RZ, -0x11fa7db9 ;  /* 0xee058247ff0a7424 */ /* 0x000fe200078e00ff */
[----:B------:R2:W-:Y:S01]  /*0b90*/  STS.128 [UR4+0x100], R36 ;  /* 0x00010024ff007988 */ /* 0x0005e20008000c04 */
[----:B------:R-:W-:Y:S02]  /*0ba0*/  IMAD.MOV.U32 R11, RZ, RZ, 0x3fdfffee ;  /* 0x3fdfffeeff0b7424 */ /* 0x000fe400078e00ff */
[----:B0-----:R-:W-:Y:S02]  /*0bb0*/  HFMA2 R19, -RZ, RZ, 1.9384765625, 46.125 ;  /* 0x3fc151c4ff137431 */ /* 0x001fe400000001ff */
[----:B------:R-:W-:Y:S02]  /*0bc0*/  IMAD.MOV.U32 R26, RZ, RZ, -0x11fa7db7 ;  /* 0xee058249ff1a7424 */ /* 0x000fe400078e00ff */
[----:B------:R-:W-:Y:S01]  /*0bd0*/  IMAD.MOV.U32 R27, RZ, RZ, 0x3fdfffee ;  /* 0x3fdfffeeff1b7424 */ /* 0x000fe200078e00ff */
[----:B------:R0:W-:Y:S01]  /*0be0*/  STS.128 [UR4+0x1d0], R8 ;  /* 0x0001d008ff007988 */ /* 0x0001e20008000c04 */
[----:B------:R-:W-:-:S02]  /*0bf0*/  IMAD.MOV.U32 R24, RZ, RZ, -0x11fa7db8 ;  /* 0xee058248ff187424 */ /* 0x000fc400078e00ff */
[----:B-1----:R-:W-:Y:S02]  /*0c00*/  HFMA2 R21, -RZ, RZ, -1.935546875, 0.012847900390625 ;  /* 0xbfbe2294ff157431 */ /* 0x002fe400000001ff */
[----:B------:R-:W-:Y:S02]  /*0c10*/  IMAD.MOV.U32 R32, RZ, RZ, -0x3f624570 ;  /* 0xc09dba90ff207424 */ /* 0x000fe400078e00ff */
[----:B------:R-:W-:Y:S01]  /*0c20*/  IMAD.MOV.U32 R33, RZ, RZ, 0x3fcc39cf ;  /* 0x3fcc39cfff217424 */ /* 0x000fe200078e00ff */
[----:B------:R1:W-:Y:S01]  /*0c30*/  STS.128 [UR4+0x1f0], R24 ;  /* 0x0001f018ff007988 */ /* 0x0003e20008000c04 */
[----:B------:R-:W-:Y:S01]  /*0c40*/  IMAD.MOV.U32 R34, RZ, RZ, 0x2d5bc3b2 ;  /* 0x2d5bc3b2ff227424 */ /* 0x000fe200078e00ff */
[----:B--2---:R-:W-:Y:S01]  /*0c50*/  MOV R38, 0xa3d056da ;  /* 0xa3d056da00267802 */ /* 0x004fe20000000f00 */
[----:B------:R-:W-:Y:S02]  /*0c60*/  IMAD.MOV.U32 R4, RZ, RZ, -0x114c28d4 ;  /* 0xeeb3d72cff047424 */ /* 0x000fe400078e00ff */
[----:B------:R-:W-:Y:S01]  /*0c70*/  IMAD.MOV.U32 R5, RZ, RZ, -0x4057ae93 ;  /* 0xbfa8516dff057424 */ /* 0x000fe200078e00ff */
[----:B------:R2:W-:Y:S01]  /*0c80*/  STS.128 [UR4+0x1a0], R32 ;  /* 0x0001a020ff007988 */ /* 0x0005e20008000c04 */
[----:B------:R-:W-:Y:S01]  /*0c90*/  IMAD.MOV.U32 R28, RZ, RZ, -0x114c28db ;  /* 0xeeb3d725ff1c7424 */ /* 0x000fe200078e00ff */
[----:B0-----:R-:W-:Y:S01]  /*0ca0*/  MOV R9, 0xbfbe2294 ;  /* 0xbfbe229400097802 */ /* 0x001fe20000000f00 */
[----:B------:R-:W-:Y:S01]  /*0cb0*/  IMAD.MOV.U32 R29, RZ, RZ, -0x4057ae93 ;  /* 0xbfa8516dff1d7424 */ /* 0x000fe200078e00ff */
[----:B------:R0:W-:Y:S01]  /*0cc0*/  STS.128 [UR4+0x300], R4 ;  /* 0x00030004ff007988 */ /* 0x0001e20008000c04 */
[----:B------:R-:W-:-:S02]  /*0cd0*/  IMAD.MOV.U32 R30, RZ, RZ, 0x547042d7 ;  /* 0x547042d7ff1e7424 */ /* 0x000fc400078e00ff */
[----:B------:R-:W-:Y:S01]  /*0ce0*/  IMAD.MOV.U32 R31, RZ, RZ, 0x3fc151c4 ;  /* 0x3fc151c4ff1f7424 */ /* 0x000fe200078e00ff */
[----:B-1----:R-:W-:Y:S01]  /*0cf0*/  MOV R25, 0xbfbe2294 ;  /* 0xbfbe229400197802 */ /* 0x002fe20000000f00 */
[----:B------:R-:W-:Y:S02]  /*0d00*/  IMAD.MOV.U32 R39, RZ, RZ, 0x3fcfd152 ;  /* 0x3fcfd152ff277424 */ /* 0x000fe400078e00ff */
[----:B------:R-:W-:Y:S01]  /*0d10*/  IMAD.MOV.U32 R36, RZ, RZ, -0x11fa7db8 ;  /* 0xee058248ff247424 */ /* 0x000fe200078e00ff */
[----:B------:R1:W-:Y:S01]  /*0d20*/  STS.128 [UR4+0x280], R28 ;  /* 0x0002801cff007988 */ /* 0x0003e20008000c04 */
[----:B------:R-:W-:Y:S01]  /*0d30*/  IMAD.MOV.U32 R37, RZ, RZ, -0x40400012 ;  /* 0xbfbfffeeff257424 */ /* 0x000fe200078e00ff */
[----:B--2---:R-:W-:Y:S01]  /*0d40*/  MOV R33, 0x3f577049 ;  /* 0x3f57704900217802 */ /* 0x004fe20000000f00 */
[----:B------:R-:W-:Y:S02]  /*0d50*/  IMAD.MOV.U32 R8, RZ, RZ, -0x4758d4d6 ;  /* 0xb8a72b2aff087424 */ /* 0x000fe400078e00ff */
[----:B------:R-:W-:-:S02]  /*0d60*/  IMAD.MOV.U32 R10, RZ, RZ, 0x3be189f0 ;  /* 0x3be189f0ff0a7424 */ /* 0x000fc400078e00ff */
[----:B0-----:R-:W-:Y:S02]  /*0d70*/  HFMA2 R7, -RZ, RZ, 1.953125, -0.05206298828125 ;  /* 0x3fd0aaaaff077431 */ /* 0x001fe400000001ff */
[----:B------:R-:W-:Y:S01]  /*0d80*/  IMAD.MOV.U32 R11, RZ, RZ, 0x3fb0e3b9 ;  /* 0x3fb0e3b9ff0b7424 */ /* 0x000fe200078e00ff */
[----:B------:R-:W-:Y:S01]  /*0d90*/  STS.128 [UR4+0x1c0], R36 ;  /* 0x0001c024ff007988 */ /* 0x000fe20008000c04 */
[----:B------:R-:W-:Y:S02]  /*0da0*/  IMAD.MOV.U32 R12, RZ, RZ, -0x72774b0a ;  /* 0x8d88b4f6ff0c7424 */ /* 0x000fe400078e00ff */
[----:B------:R-:W-:Y:S01]  /*0db0*/  IMAD.MOV.U32 R13, RZ, RZ, 0x3fe948fe ;  /* 0x3fe948feff0d7424 */ /* 0x000fe200078e00ff */
[----:B------:R0:W-:Y:S01]  /*0dc0*/  STS.128 [UR4+0x250], R8 ;  /* 0x00025008ff007988 */ /* 0x0001e20008000c04 */
[----:B------:R-:W-:Y:S01]  /*0dd0*/  IMAD.MOV.U32 R15, RZ, RZ, 0x3fc151c4 ;  /* 0x3fc151c4ff0f7424 */ /* 0x000fe200078e00ff */
[----:B-1----:R-:W-:Y:S01]  /*0de0*/  MOV R30, 0x3be189ec ;  /* 0x3be189ec001e7802 */ /* 0x002fe20000000f00 */
[----:B------:R-:W-:-:S02]  /*0df0*/  IMAD.MOV.U32 R24, RZ, RZ, -0x4758d4c8 ;  /* 0xb8a72b38ff187424 */ /* 0x000fc400078e00ff */
[----:B------:R-:W-:Y:S01]  /*0e00*/  IMAD.MOV.U32 R26, RZ, RZ, -0x114c28db ;  /* 0xeeb3d725ff1a7424 */ /* 0x000fe200078e00ff */
[----:B------:R-:W-:Y:S01]  /*0e10*/  STS.128 [UR4+0x260], R12 ;  /* 0x0002600cff007988 */ /* 0x000fe20008000c04 */
[----:B------:R-:W-:Y:S02]  /*0e20*/  IMAD.MOV.U32 R27, RZ, RZ, -0x4057ae93 ;  /* 0xbfa8516dff1b7424 */ /* 0x000fe400078e00ff */
[----:B------:R-:W-:Y:S02]  /*0e30*/  IMAD.MOV.U32 R16, RZ, RZ, -0x50835048 ;  /* 0xaf7cafb8ff107424 */ /* 0x000fe400078e00ff */
[----:B------:R-:W-:Y:S01]  /*0e40*/  IMAD.MOV.U32 R18, RZ, RZ, 0x547042d7 ;  /* 0x547042d7ff127424 */ /* 0x000fe200078e00ff */
[----:B------:R1:W-:Y:S01]  /*0e50*/  STS.128 [UR4+0x2a0], R24 ;  /* 0x0002a018ff007988 */ /* 0x0003e20008000c04 */
[----:B------:R-:W-:Y:S01]  /*0e60*/  IMAD.MOV.U32 R20, RZ, RZ, -0x4758d4d6 ;  /* 0xb8a72b2aff147424 */ /* 0x000fe200078e00ff */
[----:B0-----:R-:W-:Y:S01]  /*0e70*/  MOV R8, 0xaf7cafb7 ;  /* 0xaf7cafb700087802 */ /* 0x001fe20000000f00 */
[----:B------:R-:W-:Y:S01]  /*0e80*/  IMAD.MOV.U32 R22, RZ, RZ, -0x72774b0a ;  /* 0x8d88b4f6ff167424 */ /* 0x000fe200078e00ff */
[----:B------:R0:W-:Y:S01]  /*0e90*/  STS.128 [UR4+0x2b0], R16 ;  /* 0x0002b010ff007988 */ /* 0x0001e20008000c04 */
[----:B------:R-:W-:-:S02]  /*0ea0*/  IMAD.MOV.U32 R32, RZ, RZ, 0xf912807 ;  /* 0x0f912807ff207424 */ /* 0x000fc400078e00ff */
[----:B------:R-:W-:Y:S01]  /*0eb0*/  IMAD.MOV.U32 R34, RZ, RZ, -0x11fa7db7 ;  /* 0xee058249ff227424 */ /* 0x000fe200078e00ff */
[----:B------:R2:W-:Y:S01]  /*0ec0*/  STS.128 [UR4+0x310], R20 ;  /* 0x00031014ff007988 */ /* 0x0005e20008000c04 */
[----:B------:R-:W-:Y:S02]  /*0ed0*/  IMAD.MOV.U32 R35, RZ, RZ, 0x3fdfffee ;  /* 0x3fdfffeeff237424 */ /* 0x000fe400078e00ff */
[----:B------:R-:W-:Y:S02]  /*0ee0*/  IMAD.MOV.U32 R28, RZ, RZ, 0x547042d8 ;  /* 0x547042d8ff1c7424 */ /* 0x000fe400078e00ff */
[----:B------:R-:W-:Y:S02]  /*0ef0*/  IMAD.MOV.U32 R29, RZ, RZ, 0x3fc151c4 ;  /* 0x3fc151c4ff1d7424 */ /* 0x000fe400078e00ff */
[----:B-1----:R-:W-:Y:S02]  /*0f00*/  HFMA2 R25, -RZ, RZ, 1.943359375, 1.509765625 ;  /* 0x3fc63e0aff197431 */ /* 0x002fe400000001ff */
[----:B------:R-:W-:Y:S01]  /*0f10*/  IMAD.MOV.U32 R31, RZ, RZ, 0x3fb0e3b9 ;  /* 0x3fb0e3b9ff1f7424 */ /* 0x000fe200078e00ff */
[----:B------:R-:W-:Y:S01]  /*0f20*/  STS.128 [UR4+0x220], R32 ;  /* 0x00022020ff007988 */ /* 0x000fe20008000c04 */
[----:B------:R-:W-:Y:S01]  /*0f30*/  IMAD.MOV.U32 R4, RZ, RZ, 0x0 ;  /* 0x00000000ff047424 */ /* 0x000fe200078e00ff */
[----:B0-----:R-:W-:Y:S01]  /*0f40*/  MOV R16, 0xeeb3d730 ;  /* 0xeeb3d73000107802 */ /* 0x001fe20000000f00 */
[----:B------:R-:W-:Y:S01]  /*0f50*/  IMAD.MOV.U32 R5, RZ, RZ, -0x402e0000 ;  /* 0xbfd20000ff057424 */ /* 0x000fe200078e00ff */
[----:B------:R0:W-:Y:S01]  /*0f60*/  STS.128 [UR4+0x350], R28 ;  /* 0x0003501cff007988 */ /* 0x0001e20008000c04 */
[----:B------:R-:W-:-:S02]  /*0f70*/  IMAD.MOV.U32 R6, RZ, RZ, -0x5555554f ;  /* 0xaaaaaab1ff067424 */ /* 0x000fc400078e00ff */
[----:B--2---:R-:W-:Y:S02]  /*0f80*/  HFMA2 R23, -RZ, RZ, 1.9716796875, 0.2249755859375 ;  /* 0x3fe33333ff177431 */ /* 0x004fe400000001ff */
[----:B------:R-:W-:Y:S02]  /*0f90*/  IMAD.MOV.U32 R37, RZ, RZ, 0x3fdfffee ;  /* 0x3fdfffeeff257424 */ /* 0x000fe400078e00ff */
[----:B------:R-:W-:Y:S01]  /*0fa0*/  IMAD.MOV.U32 R38, RZ, RZ, -0x5c2fa928 ;  /* 0xa3d056d8ff267424 */ /* 0x000fe200078e00ff */
[----:B------:R1:W-:Y:S01]  /*0fb0*/  STS.128 [UR4+0x360], R4 ;  /* 0x00036004ff007988 */ /* 0x0003e20008000c04 */
[----:B------:R-:W-:Y:S02]  /*0fc0*/  IMAD.MOV.U32 R9, RZ, RZ, 0x3fc63e0a ;  /* 0x3fc63e0aff097424 */ /* 0x000fe400078e00ff */
[----:B------:R-:W-:Y:S01]  /*0fd0*/  IMAD.MOV.U32 R10, RZ, RZ, -0x4758d4d6 ;  /* 0xb8a72b2aff0a7424 */ /* 0x000fe200078e00ff */
[----:B------:R2:W-:Y:S01]  /*0fe0*/  STS.128 [UR4+0x230], R36 ;  /* 0x00023024ff007988 */ /* 0x0005e20008000c04 */
[----:B------:R-:W-:-:S02]  /*0ff0*/  IMAD.MOV.U32 R11, RZ, RZ, -0x4041dd6c ;  /* 0xbfbe2294ff0b7424 */ /* 0x000fc400078e00ff */
[----:B------:R-:W-:Y:S02]  /*1000*/  IMAD.MOV.U32 R12, RZ, RZ, 0x3be189ec ;  /* 0x3be189ecff0c7424 */ /* 0x000fe400078e00ff */
[----:B0-----:R-:W-:Y:S02]  /*1010*/  HFMA2 R30, -RZ, RZ, 0.004337310791015625, -7.078125 ;  /* 0x1c71c714ff1e7431 */ /* 0x001fe400000001ff */
[----:B------:R-:W-:Y:S01]  /*1020*/  IMAD.MOV.U32 R13, RZ, RZ, 0x3fb0e3b9 ;  /* 0x3fb0e3b9ff0d7424 */ /* 0x000fe200078e00ff */
[----:B------:R0:W-:Y:S01]  /*1030*/  STS.128 [UR4+0x2d0], R8 ;  /* 0x0002d008ff007988 */ /* 0x0001e20008000c04 */
[----:B------:R-:W-:Y:S02]  /*1040*/  IMAD.MOV.U32 R14, RZ, RZ, 0x547042d8 ;  /* 0x547042d8ff0e7424 */ /* 0x000fe400078e00ff */
[----:B------:R-:W-:Y:S02]  /*1050*/  IMAD.MOV.U32 R17, RZ, RZ, -0x4057ae93 ;  /* 0xbfa8516dff117424 */ /* 0x000fe400078e00ff */
[----:B-1----:R-:W-:-:S02]  /*1060*/  HFMA2 R4, -RZ, RZ, -3850, 0.006561279296875 ;  /* 0xeb851eb8ff047431 */ /* 0x002fc400000001ff */
[----:B------:R-:W-:Y:S01]  /*1070*/  IMAD.MOV.U32 R18, RZ, RZ, -0x4758d4d6 ;  /* 0xb8a72b2aff127424 */ /* 0x000fe200078e00ff */
[----:B------:R1:W-:Y:S01]  /*1080*/  STS.128 [UR4+0x320], R12 ;  /* 0x0003200cff007988 */ /* 0x0003e20008000c04 */
[----:B------:R-:W-:Y:S02]  /*1090*/  IMAD.MOV.U32 R19, RZ, RZ, -0x4041dd6c ;  /* 0xbfbe2294ff137424 */ /* 0x000fe400078e00ff */
[----:B--2---:R-:W-:Y:S02]  /*10a0*/  HFMA2 R37, -RZ, RZ, -1.9140625, 43.40625 ;  /* 0xbfa8516dff257431 */ /* 0x004fe400000001ff */
[----:B------:R-:W-:Y:S02]  /*10b0*/  IMAD.MOV.U32 R32, RZ, RZ, -0x72774b08 ;  /* 0x8d88b4f8ff207424 */ /* 0x000fe400078e00ff */
[----:B------:R-:W-:Y:S01]  /*10c0*/  IMAD.MOV.U32 R33, RZ, RZ, 0x3fe948fe ;  /* 0x3fe948feff217424 */ /* 0x000fe200078e00ff */
[----:B------:R2:W-:Y:S01]  /*10d0*/  STS.128 [UR4+0x330], R16 ;  /* 0x00033010ff007988 */ /* 0x0005e20008000c04 */
[----:B------:R-:W-:Y:S01]  /*10e0*/  IMAD.MOV.U32 R34, RZ, RZ, 0x3be189ef ;  /* 0x3be189efff227424 */ /* 0x000fe200078e00ff */
[----:B0-----:R-:W-:Y:S01]  /*10f0*/  MOV R8, 0x5555554f ;  /* 0x5555554f00087802 */ /* 0x001fe20000000f00 */
[----:B------:R-:W-:-:S02]  /*1100*/  IMAD.MOV.U32 R35, RZ, RZ, 0x3fb0e3b9 ;  /* 0x3fb0e3b9ff237424 */ /* 0x000fc400078e00ff */
[----:B------:R-:W-:Y:S02]  /*1110*/  IMAD.MOV.U32 R24, RZ, RZ, -0x50835048 ;  /* 0xaf7cafb8ff187424 */ /* 0x000fe400078e00ff */
[----:B------:R-:W-:Y:S02]  /*1120*/  IMAD.MOV.U32 R26, RZ, RZ, -0x72774b0a ;  /* 0x8d88b4f6ff1a7424 */ /* 0x000fe400078e00ff */
[----:B-1----:R-:W-:Y:S02]  /*1130*/  HFMA2 R15, -RZ, RZ, 1.9462890625, -0.0027332305908203125 ;  /* 0x3fc99999ff0f7431 */ /* 0x002fe400000001ff */
[----:B------:R-:W-:Y:S01]  /*1140*/  IMAD.MOV.U32 R27, RZ, RZ, 0x3fe948fe ;  /* 0x3fe948feff1b7424 */ /* 0x000fe200078e00ff */
[----:B------:R-:W-:Y:S01]  /*1150*/  STS.128 [UR4+0x2c0], R32 ;  /* 0x0002c020ff007988 */ /* 0x000fe20008000c04 */
[----:B------:R-:W-:Y:S02]  /*1160*/  IMAD.MOV.U32 R22, RZ, RZ, 0x33333333 ;  /* 0x33333333ff167424 */ /* 0x000fe400078e00ff */
[----:B------:R-:W-:Y:S01]  /*1170*/  IMAD.MOV.U32 R20, RZ, RZ, 0x5555554f ;  /* 0x5555554fff147424 */ /* 0x000fe200078e00ff */
[----:B--2---:R-:W-:Y:S01]  /*1180*/  MOV R16, 0x1c71c714 ;  /* 0x1c71c71400107802 */ /* 0x004fe20000000f00 */
[----:B------:R-:W-:Y:S01]  /*1190*/  IMAD.MOV.U32 R21, RZ, RZ, 0x3fd55555 ;  /* 0x3fd55555ff157424 */ /* 0x000fe200078e00ff */
[----:B------:R-:W-:Y:S01]  /*11a0*/  STS.128 [UR4+0x340], R24 ;  /* 0x00034018ff007988 */ /* 0x000fe20008000c04 */
[----:B------:R-:W-:-:S02]  /*11b0*/  IMAD.MOV.U32 R9, RZ, RZ, 0x3fd55555 ;  /* 0x3fd55555ff097424 */ /* 0x000fc400078e00ff */
[----:B------:R-:W-:Y:S01]  /*11c0*/  IMAD.MOV.U32 R10, RZ, RZ, 0x5555554f ;  /* 0x5555554fff0a7424 */ /* 0x000fe200078e00ff */
[----:B------:R0:W-:Y:S01]  /*11d0*/  STS.128 [UR4+0x390], R20 ;  /* 0x00039014ff007988 */ /* 0x0001e20008000c04 */
[----:B------:R-:W-:Y:S02]  /*11e0*/  IMAD.MOV.U32 R11, RZ, RZ, 0x3fd55555 ;  /* 0x3fd55555ff0b7424 */ /* 0x000fe400078e00ff */
[----:B------:R-:W-:Y:S02]  /*11f0*/  IMAD.MOV.U32 R17, RZ, RZ, -0x40438e39 ;  /* 0xbfbc71c7ff117424 */ /* 0x000fe400078e00ff */
[----:B------:R-:W-:Y:S01]  /*1200*/  IMAD.MOV.U32 R18, RZ, RZ, 0x1c71c714 ;  /* 0x1c71c714ff127424 */ /* 0x000fe200078e00ff */
[----:B------:R1:W-:Y:S01]  /*1210*/  STS.128 [UR4+0x380], R8 ;  /* 0x00038008ff007988 */ /* 0x0003e20008000c04 */
[----:B------:R-:W-:Y:S02]  /*1220*/  IMAD.MOV.U32 R19, RZ, RZ, -0x40438e39 ;  /* 0xbfbc71c7ff137424 */ /* 0x000fe400078e00ff */
[----:B------:R-:W-:-:S02]  /*1230*/  IMAD.MOV.U32 R31, RZ, RZ, 0x3fdc71c7 ;  /* 0x3fdc71c7ff1f7424 */ /* 0x000fc400078e00ff */
[----:B------:R-:W-:Y:S01]  /*1240*/  IMAD.MOV.U32 R28, RZ, RZ, 0x1c71c714 ;  /* 0x1c71c714ff1c7424 */ /* 0x000fe200078e00ff */
[----:B------:R2:W-:Y:S01]  /*1250*/  STS.128 [UR4+0x3e0], R16 ;  /* 0x0003e010ff007988 */ /* 0x0005e20008000c04 */
[----:B------:R-:W-:Y:S01]  /*1260*/  IMAD.MOV.U32 R29, RZ, RZ, -0x40438e39 ;  /* 0xbfbc71c7ff1d7424 */ /* 0x000fe200078e00ff */
[----:B0-----:R-:W-:Y:S01]  /*1270*/  MOV R20, 0x1c71c714 ;  /* 0x1c71c71400147802 */ /* 0x001fe20000000f00 */
[----:B------:R-:W-:Y:S02]  /*1280*/  IMAD.MOV.U32 R5, RZ, RZ, 0x3fbeb851 ;  /* 0x3fbeb851ff057424 */ /* 0x000fe400078e00ff */
[----:B------:R-:W-:Y:S01]  /*1290*/  IMAD.MOV.U32 R6, RZ, RZ, -0x147ae148 ;  /* 0xeb851eb8ff067424 */ /* 0x000fe200078e00ff */
[----:B------:R0:W-:Y:S01]  /*12a0*/  STS.128 [UR4+0x3f0], R28 ;  /* 0x0003f01cff007988 */ /* 0x0001e20008000c04 */
[----:B------:R-:W-:Y:S02]  /*12b0*/  IMAD.MOV.U32 R7, RZ, RZ, -0x404147af ;  /* 0xbfbeb851ff077424 */ /* 0x000fe400078e00ff */
[----:B-1----:R-:W-:-:S02]  /*12c0*/  HFMA2 R8, -RZ, RZ, -3850, 0.006561279296875 ;  /* 0xeb851eb8ff087431 */ /* 0x002fc400000001ff */
[----:B------:R-:W-:Y:S02]  /*12d0*/  IMAD.MOV.U32 R40, RZ, RZ, -0x7924e497 ;  /* 0x86db1b69ff287424 */ /* 0x000fe400078e00ff */
[----:B------:R-:W-:Y:S01]  /*12e0*/  IMAD.MOV.U32 R41, RZ, RZ, 0x3fd3dcd0 ;  /* 0x3fd3dcd0ff297424 */ /* 0x000fe200078e00ff */
[----:B------:R1:W-:Y:S01]  /*12f0*/  STS.128 [UR4+0x410], R4 ;  /* 0x00041004ff007988 */ /* 0x0003e20008000c04 */
[----:B------:R-:W-:Y:S02]  /*1300*/  IMAD.MOV.U32 R43, RZ, RZ, 0x3fe45e3a ;  /* 0x3fe45e3aff2b7424 */ /* 0x000fe400078e00ff */
[----:B--2---:R-:W-:Y:S02]  /*1310*/  HFMA2 R16, -RZ, RZ, -3850, 0.006561279296875 ;  /* 0xeb851eb8ff107431 */ /* 0x004fe400000001ff */
[----:B------:R-:W-:Y:S02]  /*1320*/  IMAD.MOV.U32 R36, RZ, RZ, -0x114c28db ;  /* 0xeeb3d725ff247424 */ /* 0x000fe400078e00ff */
[----:B------:R-:W-:Y:S01]  /*1330*/  IMAD.MOV.U32 R38, RZ, RZ, 0x3be189f0 ;  /* 0x3be189f0ff267424 */ /* 0x000fe200078e00ff */
[----:B------:R2:W-:Y:S01]  /*1340*/  STS.128 [UR4+0x110], R40 ;  /* 0x00011028ff007988 */ /* 0x0005e20008000c04 */
[----:B------:R-:W-:-:S02]  /*1350*/  IMAD.MOV.U32 R39, RZ, RZ, 0x3fb0e3b9 ;  /* 0x3fb0e3b9ff277424 */ /* 0x000fc400078e00ff */
[----:B0-----:R-:W-:Y:S02]  /*1360*/  HFMA2 R28, -RZ, RZ, -3850, 0.006561279296875 ;  /* 0xeb851eb8ff1c7431 */ /* 0x001fe400000001ff */
[----:B------:R-:W-:Y:S02]  /*1370*/  IMAD.MOV.U32 R32, RZ, RZ, -0x5555554f ;  /* 0xaaaaaab1ff207424 */ /* 0x000fe400078e00ff */
[----:B------:R-:W-:Y:S01]  /*1380*/  IMAD.MOV.U32 R33, RZ, RZ, 0x3fd0aaaa ;  /* 0x3fd0aaaaff217424 */ /* 0x000fe200078e00ff */
[----:B------:R0:W-:Y:S01]  /*1390*/  STS.128 [UR4+0x2e0], R36 ;  /* 0x0002e024ff007988 */ /* 0x0001e20008000c04 */
[----:B------:R-:W-:Y:S02]  /*13a0*/  IMAD.MOV.U32 R34, RZ, RZ, -0x5555554f ;  /* 0xaaaaaab1ff227424 */ /* 0x000fe400078e00ff */
[----:B-1----:R-:W-:Y:S02]  /*13b0*/  HFMA2 R5, -RZ, RZ, 1.966796875, -0.53955078125 ;  /* 0x3fdeb851ff057431 */ /* 0x002fe400000001ff */
[----:B------:R-:W-:-:S02]  /*13c0*/  IMAD.MOV.U32 R35, RZ, RZ, 0x3fd0aaaa ;  /* 0x3fd0aaaaff237424 */ /* 0x000fc400078e00ff */
[----:B------:R-:W-:Y:S02]  /*13d0*/  IMAD.MOV.U32 R12, RZ, RZ, -0x66666666 ;  /* 0x9999999aff0c7424 */ /* 0x000fe400078e00ff */
[----:B------:R-:W-:Y:S01]  /*13e0*/  IMAD.MOV.U32 R13, RZ, RZ, 0x3fc99999 ;  /* 0x3fc99999ff0d7424 */ /* 0x000fe200078e00ff */
[----:B------:R1:W-:Y:S01]  /*13f0*/  STS.128 [UR4+0x370], R32 ;  /* 0x00037020ff007988 */ /* 0x0003e20008000c04 */
[----:B------:R-:W-:Y:S01]  /*1400*/  IMAD.MOV.U32 R14, RZ, RZ, -0x66666666 ;  /* 0x9999999aff0e7424 */ /* 0x000fe200078e00ff */
[----:B--2---:R-:W-:Y:S01]  /*1410*/  MOV R42, 0x8d88b4f6 ;  /* 0x8d88b4f6002a7802 */ /* 0x004fe20000000f00 */
[----:B------:R-:W-:Y:S02]  /*1420*/  IMAD.MOV.U32 R24, RZ, RZ, -0x66666666 ;  /* 0x9999999aff187424 */ /* 0x000fe400078e00ff */
[----:B------:R-:W-:Y:S01]  /*1430*/  IMAD.MOV.U32 R25, RZ, RZ, 0x3fc99999 ;  /* 0x3fc99999ff197424 */ /* 0x000fe200078e00ff */
[----:B------:R-:W-:Y:S01]  /*1440*/  STS.128 [UR4+0x3a0], R12 ;  /* 0x0003a00cff007988 */ /* 0x000fe20008000c04 */
[----:B------:R-:W-:Y:S01]  /*1450*/  IMAD.MOV.U32 R26, RZ, RZ, 0x33333333 ;  /* 0x33333333ff1a7424 */ /* 0x000fe200078e00ff */
[----:B0-----:R-:W-:Y:S01]  /*1460*/  MOV R38, 0x33333333 ;  /* 0x3333333300267802 */ /* 0x001fe20000000f00 */
[----:B------:R-:W-:Y:S01]  /*1470*/  IMAD.MOV.U32 R27, RZ, RZ, 0x3fe33333 ;  /* 0x3fe33333ff1b7424 */ /* 0x000fe200078e00ff */
[----:B------:R0:W-:Y:S01]  /*1480*/  STS.128 [UR4+0x3c0], R12 ;  /* 0x0003c00cff007988 */ /* 0x0001e20008000c04 */
[----:B------:R-:W-:-:S02]  /*1490*/  IMAD.MOV.U32 R21, RZ, RZ, 0x3fdc71c7 ;  /* 0x3fdc71c7ff157424 */ /* 0x000fc400078e00ff */
[----:B------:R-:W-:Y:S01]  /*14a0*/  IMAD.MOV.U32 R22, RZ, RZ, 0x1c71c714 ;  /* 0x1c71c714ff167424 */ /* 0x000fe200078e00ff */
[----:B------:R2:W-:Y:S01]  /*14b0*/  STS.128 [UR4+0x3d0], R24 ;  /* 0x0003d018ff007988 */ /* 0x0005e20008000c04 */
[----:B------:R-:W-:Y:S01]  /*14c0*/  IMAD.MOV.U32 R23, RZ, RZ, 0x3fdc71c7 ;  /* 0x3fdc71c7ff177424 */ /* 0x000fe200078e00ff */
[----:B-1----:R-:W-:Y:S01]  /*14d0*/  MOV R34, 0x47ae147b ;  /* 0x47ae147b00227802 */ /* 0x002fe20000000f00 */
[----:B------:R-:W-:Y:S02]  /*14e0*/  IMAD.MOV.U32 R40, RZ, RZ, 0x547042d7 ;  /* 0x547042d7ff287424 */ /* 0x000fe400078e00ff */
[----:B------:R-:W-:Y:S01]  /*14f0*/  IMAD.MOV.U32 R41, RZ, RZ, 0x3fc151c4 ;  /* 0x3fc151c4ff297424 */ /* 0x000fe200078e00ff */
[----:B------:R1:W-:Y:S01]  /*1500*/  STS.128 [UR4+0x400], R20 ;  /* 0x00040014ff007988 */ /* 0x0003e20008000c04 */
[----:B------:R-:W-:Y:S02]  /*1510*/  IMAD.MOV.U32 R43, RZ, RZ, 0x3fe948fe ;  /* 0x3fe948feff2b7424 */ /* 0x000fe400078e00ff */
[----:B------:R-:W-:Y:S01]  /*1520*/  IMAD.MOV.U32 R36, RZ, RZ, -0x66666666 ;  /* 0x9999999aff247424 */ /* 0x000fe200078e00ff */
[----:B0-----:R-:W-:Y:S01]  /*1530*/  MOV R12, 0xeb851eb8 ;  /* 0xeb851eb8000c7802 */ /* 0x001fe20000000f00 */
[----:B------:R-:W-:Y:S01]  /*1540*/  IMAD.MOV.U32 R37, RZ, RZ, 0x3fc99999 ;  /* 0x3fc99999ff257424 */ /* 0x000fe200078e00ff */
[----:B------:R0:W-:Y:S01]  /*1550*/  STS.128 [UR4+0x2f0], R40 ;  /* 0x0002f028ff007988 */ /* 0x0001e20008000c04 */
[----:B------:R-:W-:Y:S01]  /*1560*/  IMAD.MOV.U32 R39, RZ, RZ, 0x3fe33333 ;  /* 0x3fe33333ff277424 */ /* 0x000fe200078e00ff */
[----:B--2---:R-:W-:Y:S01]  /*1570*/  MOV R24, 0x47ae147b ;  /* 0x47ae147b00187802 */ /* 0x004fe20000000f00 */
[----:B------:R-:W-:-:S02]  /*1580*/  IMAD.MOV.U32 R35, RZ, RZ, 0x3fc47ae1 ;  /* 0x3fc47ae1ff237424 */ /* 0x000fc400078e00ff */
[----:B------:R-:W-:Y:S01]  /*1590*/  IMAD.MOV.U32 R32, RZ, RZ, -0x147ae148 ;  /* 0xeb851eb8ff207424 */ /* 0x000fe200078e00ff */
[----:B------:R0:W-:Y:S01]  /*15a0*/  STS.128 [UR4+0x3b0], R36 ;  /* 0x0003b024ff007988 */ /* 0x0001e20008000c04 */
[----:B------:R-:W-:Y:S01]  /*15b0*/  IMAD.MOV.U32 R33, RZ, RZ, -0x404147af ;  /* 0xbfbeb851ff217424 */ /* 0x000fe200078e00ff */
[----:B-1----:R-:W-:Y:S01]  /*15c0*/  MOV R20, 0xeb851eb8 ;  /* 0xeb851eb800147802 */ /* 0x002fe20000000f00 */
[----:B------:R-:W-:Y:S02]  /*15d0*/  IMAD.MOV.U32 R9, RZ, RZ, 0x3fdeb851 ;  /* 0x3fdeb851ff097424 */ /* 0x000fe400078e00ff */
[----:B------:R-:W-:Y:S01]  /*15e0*/  IMAD.MOV.U32 R10, RZ, RZ, -0x147ae148 ;  /* 0xeb851eb8ff0a7424 */ /* 0x000fe200078e00ff */
[----:B------:R0:W-:Y:S01]  /*15f0*/  STS.128 [UR4+0x420], R32 ;  /* 0x00042020ff007988 */ /* 0x0001e20008000c04 */
[----:B------:R-:W-:Y:S02]  /*1600*/  IMAD.MOV.U32 R11, RZ, RZ, 0x3fdeb851 ;  /* 0x3fdeb851ff0b7424 */ /* 0x000fe400078e00ff */
[----:B------:R-:W-:-:S02]  /*1610*/  IMAD.MOV.U32 R13, RZ, RZ, -0x404147af ;  /* 0xbfbeb851ff0d7424 */ /* 0x000fc400078e00ff */
[----:B------:R-:W-:Y:S01]  /*1620*/  IMAD.MOV.U32 R14, RZ, RZ, -0x147ae148 ;  /* 0xeb851eb8ff0e7424 */ /* 0x000fe200078e00ff */
[----:B------:R0:W-:Y:S01]  /*1630*/  STS.128 [UR4+0x430], R8 ;  /* 0x00043008ff007988 */ /* 0x0001e20008000c04 */
[----:B------:R-:W-:Y:S02]  /*1640*/  IMAD.MOV.U32 R15, RZ, RZ, 0x3fbeb851 ;  /* 0x3fbeb851ff0f7424 */ /* 0x000fe400078e00ff */
[----:B------:R-:W-:Y:S02]  /*1650*/  IMAD.MOV.U32 R17, RZ, RZ, -0x404147af ;  /* 0xbfbeb851ff117424 */ /* 0x000fe400078e00ff */
[----:B------:R-:W-:Y:S01]  /*1660*/  IMAD.MOV.U32 R18, RZ, RZ, -0x147ae148 ;  /* 0xeb851eb8ff127424 */ /* 0x000fe200078e00ff */
[----:B------:R0:W-:Y:S01]  /*1670*/  STS.128 [UR4+0x440], R12 ;  /* 0x0004400cff007988 */ /* 0x0001e20008000c04 */
[----:B------:R-:W-:Y:S02]  /*1680*/  IMAD.MOV.U32 R19, RZ, RZ, 0x3fdeb851 ;  /* 0x3fdeb851ff137424 */ /* 0x000fe400078e00ff */
[----:B------:R-:W-:-:S02]  /*1690*/  IMAD.MOV.U32 R25, RZ, RZ, 0x3fc47ae1 ;  /* 0x3fc47ae1ff197424 */ /* 0x000fc400078e00ff */
[----:B------:R-:W-:Y:S01]  /*16a0*/  IMAD.MOV.U32 R26, RZ, RZ, -0x147ae148 ;  /* 0xeb851eb8ff1a7424 */ /* 0x000fe200078e00ff */
[----:B------:R0:W-:Y:S01]  /*16b0*/  STS.128 [UR4+0x450], R16 ;  /* 0x00045010ff007988 */ /* 0x0001e20008000c04 */
[----:B------:R-:W-:Y:S02]  /*16c0*/  IMAD.MOV.U32 R27, RZ, RZ, 0x3fdeb851 ;  /* 0x3fdeb851ff1b7424 */ /* 0x000fe400078e00ff */
[----:B------:R-:W-:Y:S02]  /*16d0*/  IMAD.MOV.U32 R29, RZ, RZ, -0x404147af ;  /* 0xbfbeb851ff1d7424 */ /* 0x000fe400078e00ff */
[----:B------:R-:W-:Y:S01]  /*16e0*/  IMAD.MOV.U32 R30, RZ, RZ, -0x147ae148 ;  /* 0xeb851eb8ff1e7424 */ /* 0x000fe200078e00ff */
[----:B------:R0:W-:Y:S01]  /*16f0*/  STS.128 [UR4+0x460], R24 ;  /* 0x00046018ff007988 */ /* 0x0001e20008000c04 */
[----:B------:R-:W-:Y:S02]  /*1700*/  IMAD.MOV.U32 R31, RZ, RZ, -0x404147af ;  /* 0xbfbeb851ff1f7424 */ /* 0x000fe400078e00ff */
[----:B------:R-:W-:-:S02]  /*1710*/  IMAD.MOV.U32 R21, RZ, RZ, 0x3fbeb851 ;  /* 0x3fbeb851ff157424 */ /* 0x000fc400078e00ff */
[----:B------:R-:W-:Y:S01]  /*1720*/  IMAD.MOV.U32 R22, RZ, RZ, -0x147ae148 ;  /* 0xeb851eb8ff167424 */ /* 0x000fe200078e00ff */
[----:B------:R0:W-:Y:S01]  /*1730*/  STS.128 [UR4+0x470], R28 ;  /* 0x0004701cff007988 */ /* 0x0001e20008000c04 */
[----:B------:R-:W-:Y:S02]  /*1740*/  IMAD.MOV.U32 R23, RZ, RZ, 0x3fdeb851 ;  /* 0x3fdeb851ff177424 */ /* 0x000fe400078e00ff */
[----:B------:R-:W-:Y:S02]  /*1750*/  IMAD.MOV.U32 R6, RZ, RZ, 0x47ae147b ;  /* 0x47ae147bff067424 */ /* 0x000fe400078e00ff */
[----:B------:R-:W-:Y:S01]  /*1760*/  IMAD.MOV.U32 R7, RZ, RZ, 0x3fc47ae1 ;  /* 0x3fc47ae1ff077424 */ /* 0x000fe200078e00ff */
[----:B------:R0:W-:Y:S04]  /*1770*/  STS.128 [UR4+0x480], R20 ;  /* 0x00048014ff007988 */ /* 0x0001e80008000c04 */
[----:B------:R0:W-:Y:S02]  /*1780*/  STS.128 [UR4+0x490], R4 ;  /* 0x00049004ff007988 */ /* 0x0001e40008000c04 */
.L_x_16:
[----:B------:R-:W-:Y:S05]  /*1790*/  BSYNC.RECONVERGENT B0 ;  /* 0x0000000000007941 */ /* 0x000fea0003800200 */
.L_x_15:
[----:B------:R-:W1:Y:S01]  /*17a0*/  LDCU UR4, c[0x0][0x3a0] ;  /* 0x00007400ff0477ac */ /* 0x000e620008000800 */
[----:B------:R-:W-:Y:S01]  /*17b0*/  BSSY.RECONVERGENT B0, `(.L_x_17) ;  /* 0x00003ce000007945 */ /* 0x000fe20003800200 */
[----:B------:R-:W2:Y:S01]  /*17c0*/  LDCU.64 UR6, c[0x0][0x3c8] ;  /* 0x00007900ff0677ac */ /* 0x000ea20008000a00 */
[----:B------:R-:W3:Y:S01]  /*17d0*/  LDCU.64 UR8, c[0x4][0x8] ;  /* 0x01000100ff0877ac */ /* 0x000ee20008000a00 */
[----:B------:R-:W-:Y:S01]  /*17e0*/  BAR.SYNC.DEFER_BLOCKING 0x0 ;  /* 0x0000000000007b1d */ /* 0x000fe20000010000 */
[----:B-1----:R-:W-:-:S13]  /*17f0*/  ISETP.GE.AND P0, PT, R2, UR4, PT ;  /* 0x0000000402007c0c */ /* 0x002fda000bf06270 */
[----:B--23--:R-:W-:Y:S05]  /*1800*/  @P0 BRA `(.L_x_18) ;  /* 0x0000003c00200947 */ /* 0x00cfea0003800000 */
[----:B0-----:R-:W0:Y:S01]  /*1810*/  LDC.64 R28, c[0x0][0x358] ;  /* 0x0000d600ff1c7b82 */ /* 0x001e220000000a00 */
[----:B------:R-:W-:-:S07]  /*1820*/  IMAD R0, R2, 0x6, RZ ;  /* 0x0000000602007824 */ /* 0x000fce00078e02ff */
[----:B------:R-:W1:Y:S08]  /*1830*/  LDC.64 R4, c[0x0][0x390] ;  /* 0x0000e400ff047b82 */ /* 0x000e700000000a00 */
[----:B------:R-:W2:Y:S01]  /*1840*/  LDC.64 R14, c[0x0][0x398] ;  /* 0x0000e600ff0e7b82 */ /* 0x000ea20000000a00 */
[----:B0-----:R-:W-:-:S07]  /*1850*/  R2UR UR12, R28 ;  /* 0x000000001c0c72ca */ /* 0x001fce00000e0000 */
[----:B------:R-:W0:Y:S01]  /*1860*/  LDC.64 R16, c[0x0][0x388] ;  /* 0x0000e200ff107b82 */ /* 0x000e220000000a00 */
[C---:B------:R-:W-:Y:S02]  /*1870*/  R2UR UR13, R29.reuse ;  /* 0x000000001d0d72ca */ /* 0x040fe400000e0000 */
[C---:B------:R-:W-:Y:S02]  /*1880*/  R2UR UR14, R28.reuse ;  /* 0x000000001c0e72ca */ /* 0x040fe400000e0000 */
[C---:B------:R-:W-:Y:S02]  /*1890*/  R2UR UR15, R29.reuse ;  /* 0x000000001d0f72ca */ /* 0x040fe400000e0000 */
[----:B------:R-:W-:Y:S01]  /*18a0*/  R2UR UR4, R28 ;  /* 0x000000001c0472ca */ /* 0x000fe200000e0000 */
[----:B-1----:R-:W-:Y:S01]  /*18b0*/  IMAD.WIDE R4, R0, 0x4, R4 ;  /* 0x0000000400047825 */ /* 0x002fe200078e0204 */
[----:B------:R-:W-:Y:S01]  /*18c0*/  R2UR UR5, R29 ;  /* 0x000000001d0572ca */ /* 0x000fe200000e0000 */
[----:B------:R-:W1:Y:S04]  /*18d0*/  LDC.64 R22, c[0x0][0x380] ;  /* 0x0000e000ff167b82 */ /* 0x000e680000000a00 */
[----:B------:R-:W0:Y:S04]  /*18e0*/  LDG.E R11, desc[UR12][R4.64+0x4] ;  /* 0x0000040c040b7981 */ /* 0x000e28000c1e1900 */
[----:B------:R-:W1:Y:S04]  /*18f0*/  LDG.E R8, desc[UR14][R4.64+0x8] ;  /* 0x0000080e04087981 */ /* 0x000e68000c1e1900 */
[----:B------:R-:W3:Y:S01]  /*1900*/  LDG.E R10, desc[UR4][R4.64] ;  /* 0x00000004040a7981 */ /* 0x000ee2000c1e1900 */
[----:B------:R-:W-:-:S02]  /*1910*/  R2UR UR16, R28 ;  /* 0x000000001c1072ca */ /* 0x000fc400000e0000 */
[C---:B------:R-:W-:Y:S01]  /*1920*/  R2UR UR17, R29.reuse ;  /* 0x000000001d1172ca */ /* 0x040fe200000e0000 */
[----:B------:R-:W-:Y:S01]  /*1930*/  IMAD R7, R2, 0x3, RZ ;  /* 0x0000000302077824 */ /* 0x000fe200078e02ff */
[C---:B------:R-:W-:Y:S01]  /*1940*/  R2UR UR20, R28.reuse ;  /* 0x000000001c1472ca */ /* 0x040fe200000e0000 */
[----:B------:R-:W4:Y:S01]  /*1950*/  LDG.E R9, desc[UR4][R4.64+0xc] ;  /* 0x00000c0404097981 */ /* 0x000f22000c1e1900 */
[C---:B------:R-:W-:Y:S02]  /*1960*/  R2UR UR21, R29.reuse ;  /* 0x000000001d1572ca */ /* 0x040fe400000e0000 */
[C---:B------:R-:W-:Y:S02]  /*1970*/  R2UR UR18, R28.reuse ;  /* 0x000000001c1272ca */ /* 0x040fe400000e0000 */
[----:B------:R-:W-:Y:S02]  /*1980*/  R2UR UR19, R29 ;  /* 0x000000001d1372ca */ /* 0x000fe400000e0000 */
[----:B------:R-:W-:-:S02]  /*1990*/  R2UR UR24, R28 ;  /* 0x000000001c1872ca */ /* 0x000fc400000e0000 */
[C---:B------:R-:W-:Y:S02]  /*19a0*/  R2UR UR25, R29.reuse ;  /* 0x000000001d1972ca */ /* 0x040fe400000e0000 */
[C---:B------:R-:W-:Y:S02]  /*19b0*/  R2UR UR22, R28.reuse ;  /* 0x000000001c1672ca */ /* 0x040fe400000e0000 */
[----:B------:R-:W-:Y:S01]  /*19c0*/  R2UR UR23, R29 ;  /* 0x000000001d1772ca */ /* 0x000fe200000e0000 */
[----:B--2---:R-:W-:Y:S01]  /*19d0*/  IMAD.WIDE R14, R7, 0x4, R14 ;  /* 0x00000004070e7825 */ /* 0x004fe200078e020e */
[----:B------:R-:W-:Y:S01]  /*19e0*/  R2UR UR26, R28 ;  /* 0x000000001c1a72ca */ /* 0x000fe200000e0000 */
[----:B------:R-:W2:Y:S01]  /*19f0*/  LDG.E R6, desc[UR12][R4.64+0x10] ;  /* 0x0000100c04067981 */ /* 0x000ea2000c1e1900 */
[----:B------:R-:W-:-:S03]  /*1a00*/  R2UR UR27, R29 ;  /* 0x000000001d1b72ca */ /* 0x000fc600000e0000 */
[----:B------:R-:W2:Y:S04]  /*1a10*/  LDG.E R7, desc[UR14][R4.64+0x14] ;  /* 0x0000140e04077981 */ /* 0x000ea8000c1e1900 */
[----:B------:R-:W5:Y:S04]  /*1a20*/  LDG.E R32, desc[UR16][R14.64] ;  /* 0x000000100e207981 */ /* 0x000f68000c1e1900 */
[----:B------:R-:W5:Y:S01]  /*1a30*/  LDG.E R5, desc[UR4][R14.64+0x4] ;  /* 0x000004040e057981 */ /* 0x000f62000c1e1900 */
[----:B------:R-:W3:Y:S01]  /*1a40*/  S2R R12, SR_CgaCtaId ;  /* 0x00000000000c7919 */ /* 0x000ee20000008800 */
[----:B------:R-:W-:Y:S01]  /*1a50*/  MOV R13, 0x400 ;  /* 0x00000400000d7802 */ /* 0x000fe20000000f00 */
[----:B------:R-:W5:Y:S01]  /*1a60*/  LDCU UR5, c[0x0][0x3b0] ;  /* 0x00007600ff0577ac */ /* 0x000f620008000800 */
[----:B------:R3:W5:Y:S01]  /*1a70*/  LDG.E R4, desc[UR12][R14.64+0x8] ;  /* 0x0000080c0e047981 */ /* 0x000762000c1e1900 */
[----:B0-----:R-:W-:-:S04]  /*1a80*/  IMAD.WIDE R18, R11, 0x8, R16 ;  /* 0x000000080b127825 */ /* 0x001fc800078e0210 */
[----:B-1----:R-:W-:Y:S02]  /*1a90*/  IMAD.WIDE R20, R8, 0x8, R22 ;  /* 0x0000000808147825 */ /* 0x002fe400078e0216 */
[----:B------:R-:W5:Y:S02]  /*1aa0*/  LDG.E.64 R18, desc[UR20][R18.64] ;  /* 0x0000001412127981 */ /* 0x000f64000c1e1b00 */
[C---:B---3--:R-:W-:Y:S02]  /*1ab0*/  IMAD.WIDE R46, R10.reuse, 0x8, R16 ;  /* 0x000000080a2e7825 */ /* 0x048fe400078e0210 */
[----:B------:R-:W3:Y:S02]  /*1ac0*/  LDG.E.64 R20, desc[UR24][R20.64] ;  /* 0x0000001814147981 */ /* 0x000ee4000c1e1b00 */
[----:B------:R-:W-:Y:S02]  /*1ad0*/  IMAD.WIDE R40, R10, 0x8, R22 ;  /* 0x000000080a287825 */ /* 0x000fe400078e0216 */
[----:B------:R-:W3:Y:S02]  /*1ae0*/  LDG.E.64 R44, desc[UR18][R46.64] ;  /* 0x000000122e2c7981 */ /* 0x000ee4000c1e1b00 */
[----:B------:R-:W-:-:S02]  /*1af0*/  IMAD.WIDE R16, R8, 0x8, R16 ;  /* 0x0000000808107825 */ /* 0x000fc400078e0210 */
[----:B------:R-:W3:Y:S02]  /*1b00*/  LDG.E.64 R36, desc[UR22][R40.64] ;  /* 0x0000001628247981 */ /* 0x000ee4000c1e1b00 */
[----:B------:R-:W-:Y:S02]  /*1b10*/  IMAD.WIDE R22, R11, 0x8, R22 ;  /* 0x000000080b167825 */ /* 0x000fe400078e0216 */
[----:B------:R-:W3:Y:S04]  /*1b20*/  LDG.E.64 R16, desc[UR14][R16.64] ;  /* 0x0000000e10107981 */ /* 0x000ee8000c1e1b00 */
[----:B------:R-:W3:Y:S01]  /*1b30*/  LDG.E.64 R22, desc[UR26][R22.64] ;  /* 0x0000001a16167981 */ /* 0x000ee2000c1e1b00 */
[C---:B------:R-:W-:Y:S01]  /*1b40*/  VIADD R25, R13.reuse, 0x4a0 ;  /* 0x000004a00d197836 */ /* 0x040fe20000000000 */
[----:B------:R-:W-:-:S04]  /*1b50*/  IADD3 R27, PT, PT, R13, 0x1ca0, RZ ;  /* 0x00001ca00d1b7810 */ /* 0x000fc80007ffe0ff */
[C---:B------:R-:W-:Y:S02]  /*1b60*/  LEA R2, R12.reuse, R25, 0x18 ;  /* 0x000000190c027211 */ /* 0x040fe400078ec0ff */
[----:B------:R-:W-:-:S03]  /*1b70*/  LEA R24, R12, R27, 0x18 ;  /* 0x0000001b0c187211 */ /* 0x000fc600078ec0ff */
[C---:B------:R-:W-:Y:S02]  /*1b80*/  IMAD R2, R3.reuse, 0x18, R2 ;  /* 0x0000001803027824 */ /* 0x040fe400078e0202 */
[----:B------:R-:W-:-:S03]  /*1b90*/  IMAD R15, R3, 0xc, R24 ;  /* 0x0000000c030f7824 */ /* 0x000fc600078e0218 */
[----:B------:R0:W-:Y:S04]  /*1ba0*/  STS.64 [R2], R10 ;  /* 0x0000000a02007388 */ /* 0x0001e80000000a00 */
[----:B----4-:R0:W-:Y:S04]  /*1bb0*/  STS.64 [R2+0x8], R8 ;  /* 0x0000080802007388 */ /* 0x0101e80000000a00 */
[----:B--2---:R0:W-:Y:S04]  /*1bc0*/  STS.64 [R2+0x10], R6 ;  /* 0x0000100602007388 */ /* 0x0041e80000000a00 */
[----:B-----5:R0:W-:Y:S04]  /*1bd0*/  STS [R15], R32 ;  /* 0x000000200f007388 */ /* 0x0201e80000000800 */
[----:B------:R0:W-:Y:S04]  /*1be0*/  STS [R15+0x4], R5 ;  /* 0x000004050f007388 */ /* 0x0001e80000000800 */
[----:B------:R0:W-:Y:S01]  /*1bf0*/  STS [R15+0x8], R4 ;  /* 0x000008040f007388 */ /* 0x0001e20000000800 */
[----:B------:R-:W-:-:S04]  /*1c00*/  UIADD3 UR4, UPT, UPT, UR5, -0x4, URZ ;  /* 0xfffffffc05047890 */ /* 0x000fc8000fffe0ff */
[----:B------:R-:W-:Y:S01]  /*1c10*/  UISETP.GE.U32.AND UP0, UPT, UR4, 0x2, UPT ;  /* 0x000000020400788c */ /* 0x000fe2000bf06070 */
[----:B---3--:R-:W-:Y:S02]  /*1c20*/  DADD R42, R44, -R18 ;  /* 0x000000002c2a7229 */ /* 0x008fe40000000812 */
[----:B------:R-:W-:Y:S02]  /*1c30*/  DADD R38, R36, -R20 ;  /* 0x0000000024267229 */ /* 0x000fe40000000814 */
[----:B------:R-:W-:Y:S02]  /*1c40*/  DADD R44, R16, -R44 ;  /* 0x00000000102c7229 */ /* 0x000fe4000000082c */
[----:B------:R-:W-:-:S04]  /*1c50*/  DADD R36, -R36, R22 ;  /* 0x0000000024247229 */ /* 0x000fc80000000116 */
[----:B------:R-:W-:-:S08]  /*1c60*/  DMUL R34, R42, R38 ;  /* 0x000000262a227228 */ /* 0x000fd00000000000 */
[----:B------:R-:W-:Y:S01]  /*1c70*/  DFMA R34, R44, R36, -R34 ;  /* 0x000000242c22722b */ /* 0x000fe20000000822 */
[----:B0-----:R-:W-:Y:S10]  /*1c80*/  BRA.U !UP0, `(.L_x_19) ;  /* 0x0000002908787547 */ /* 0x001ff4000b800000 */
[----:B------:R-:W-:-:S09]  /*1c90*/  UISETP.NE.AND UP0, UPT, UR5, 0x1, UPT ;  /* 0x000000010500788c */ /* 0x000fd2000bf05270 */
[----:B------:R-:W-:Y:S05]  /*1ca0*/  BRA.U UP0, `(.L_x_18) ;  /* 0x0000003500f87547 */ /* 0x000fea000b800000 */
[----:B------:R-:W0:Y:S01]  /*1cb0*/  LDC.64 R30, c[0x0][0x3b8] ;  /* 0x0000ee00ff1e7b82 */ /* 0x000e220000000a00 */
[----:B------:R-:W0:Y:S01]  /*1cc0*/  LDCU.64 UR4, c[0x0][0x3c0] ;  /* 0x00007800ff0477ac */ /* 0x000e220008000a00 */
[----:B------:R-:W-:Y:S01]  /*1cd0*/  VIADD R13, R13, 0x120 ;  /* 0x000001200d0d7836 */ /* 0x000fe20000000000 */
[----:B------:R-:W1:Y:S05]  /*1ce0*/  LDCU.64 UR12, c[0x0][0x3b8] ;  /* 0x00007700ff0c77ac */ /* 0x000e6a0008000a00 */
[----:B------:R-:W2:Y:S01]  /*1cf0*/  LDC R3, c[0x0][0x3b4] ;  /* 0x0000ed00ff037b82 */ /* 0x000ea20000000800 */
[----:B0-----:R-:W-:Y:S01]  /*1d00*/  DADD R4, R30, -UR4 ;  /* 0x800000041e047e29 */ /* 0x001fe20008000000 */
[----:B------:R-:W-:Y:S01]  /*1d10*/  UMOV UR4, 0x6dc9c883 ;  /* 0x6dc9c88300047882 */ /* 0x000fe20000000000 */
[----:B------:R-:W-:-:S02]  /*1d20*/  UMOV UR5, 0x3fe45f30 ;  /* 0x3fe45f3000057882 */ /* 0x000fc40000000000 */
[----:B------:R-:W-:Y:S01]  /*1d30*/  DMUL R10, R30, UR4 ;  /* 0x000000041e0a7c28 */ /* 0x000fe20008000000 */
[----:B--2---:R-:W-:-:S05]  /*1d40*/  ISETP.NE.AND P0, PT, R3, 0x1, PT ;  /* 0x000000010300780c */ /* 0x004fca0003f05270 */
[----:B------:R-:W0:Y:S01]  /*1d50*/  F2I.F64 R3, R10 ;  /* 0x0000000a00037311 */ /* 0x000e220000301100 */
[----:B-1----:R-:W-:Y:S01]  /*1d60*/  FSEL R14, R4, UR12, P0 ;  /* 0x0000000c040e7c08 */ /* 0x002fe20008000000 */
[----:B------:R-:W-:Y:S01]  /*1d70*/  UMOV UR12, 0x33145c00 ;  /* 0x33145c00000c7882 */ /* 0x000fe20000000000 */
[----:B------:R-:W-:Y:S01]  /*1d80*/  FSEL R15, R5, UR13, P0 ;  /* 0x0000000d050f7c08 */ /* 0x000fe20008000000 */
[----:B------:R-:W-:Y:S01]  /*1d90*/  UMOV UR13, 0x3c91a626 ;  /* 0x3c91a626000d7882 */ /* 0x000fe20000000000 */
[----:B------:R-:W-:-:S04]  /*1da0*/  DSETP.GE.AND P0, PT, |R30|, 2.14748364800000000000e+09, PT ;  /* 0x41e000001e00742a */ /* 0x000fc80003f06200 */
[C---:B------:R-:W-:Y:S01]  /*1db0*/  DMUL R4, R14.reuse, UR4 ;  /* 0x000000040e047c28 */ /* 0x040fe20008000000 */
[----:B------:R-:W-:Y:S01]  /*1dc0*/  UMOV UR4, 0x54442d18 ;  /* 0x54442d1800047882 */ /* 0x000fe20000000000 */
[----:B------:R-:W-:Y:S01]  /*1dd0*/  UMOV UR5, 0x3ff921fb ;  /* 0x3ff921fb00057882 */ /* 0x000fe20000000000 */
[----:B------:R-:W-:Y:S01]  /*1de0*/  DSETP.NEU.AND P1, PT, |R14|, +INF , PT ;  /* 0x7ff000000e00742a */ /* 0x000fe20003f2d200 */
[----:B0-----:R-:W0:Y:S01]  /*1df0*/  I2F.F64 R32, R3 ;  /* 0x0000000300207312 */ /* 0x001e220000201c00 */
[----:B------:R-:W-:-:S04]  /*1e00*/  DSETP.EQ.OR P0, PT, |R30|, +INF , !P0 ;  /* 0x7ff000001e00742a */ /* 0x000fc80004702600 */
[----:B------:R-:W-:-:S03]  /*1e10*/  DSETP.LTU.OR P3, PT, |R14|, 2.14748364800000000000e+09, !P1 ;  /* 0x41e000000e00742a */ /* 0x000fc60004f69600 */
[----:B------:R1:W2:Y:S01]  /*1e20*/  F2I.F64 R18, R4 ;  /* 0x0000000400127311 */ /* 0x0002a20000301100 */
[----:B0-----:R-:W-:Y:S02]  /*1e30*/  DFMA R16, R32, -UR4, R30 ;  /* 0x8000000420107c2b */ /* 0x001fe4000800001e */
[----:B------:R-:W-:Y:S01]  /*1e40*/  DMUL R30, RZ, R30 ;  /* 0x0000001eff1e7228 */ /* 0x000fe20000000000 */
[----:B-1----:R-:W-:Y:S01]  /*1e50*/  LEA R4, R12, R13, 0x18 ;  /* 0x0000000d0c047211 */ /* 0x002fe200078ec0ff */
[----:B------:R-:W-:-:S03]  /*1e60*/  IMAD.MOV.U32 R5, RZ, RZ, RZ ;  /* 0x000000ffff057224 */ /* 0x000fc600078e00ff */
[----:B--2---:R-:W0:Y:S01]  /*1e70*/  I2F.F64 R6, R18 ;  /* 0x0000001200067312 */ /* 0x004e220000201c00 */
[----:B------:R-:W-:Y:S02]  /*1e80*/  DFMA R16, R32, -UR12, R16 ;  /* 0x8000000c20107c2b */ /* 0x000fe40008000010 */
[----:B0-----:R-:W-:Y:S01]  /*1e90*/  DFMA R8, R6, -UR4, R14 ;  /* 0x8000000406087c2b */ /* 0x001fe2000800000e */
[----:B------:R-:W-:Y:S01]  /*1ea0*/  UMOV UR4, 0x252049c0 ;  /* 0x252049c000047882 */ /* 0x000fe20000000000 */
[----:B------:R-:W-:-:S04]  /*1eb0*/  UMOV UR5, 0x397b839a ;  /* 0x397b839a00057882 */ /* 0x000fc80000000000 */
[----:B------:R-:W-:Y:S02]  /*1ec0*/  DFMA R32, R32, -UR4, R16 ;  /* 0x8000000420207c2b */ /* 0x000fe40008000010 */
[----:B------:R-:W-:-:S08]  /*1ed0*/  DFMA R8, R6, -UR12, R8 ;  /* 0x8000000c06087c2b */ /* 0x000fd00008000008 */
[----:B------:R-:W-:Y:S02]  /*1ee0*/  DFMA R8, R6, -UR4, R8 ;  /* 0x8000000406087c2b */ /* 0x000fe40008000008 */
[----:B------:R-:W-:-:S10]  /*1ef0*/  DMUL R6, RZ, R14 ;  /* 0x0000000eff067228 */ /* 0x000fd40000000000 */
[----:B------:R-:W-:Y:S02]  /*1f00*/  FSEL R6, R6, R8, !P1 ;  /* 0x0000000806067208 */ /* 0x000fe40004800000 */
[----:B------:R-:W-:Y:S02]  /*1f10*/  FSEL R7, R7, R9, !P1 ;  /* 0x0000000907077208 */ /* 0x000fe40004800000 */
[----:B------:R-:W-:-:S07]  /*1f20*/  SEL R8, R18, RZ, P1 ;  /* 0x000000ff12087207 */ /* 0x000fce0000800000 */
.L_x_48:
[----:B0-----:R-:W0:Y:S01]  /*1f30*/  S2UR UR5, SR_CgaCtaId ;  /* 0x00000000000579c3 */ /* 0x001e220000008800 */
[----:B------:R-:W-:Y:S01]  /*1f40*/  UMOV UR4, 0x400 ;  /* 0x0000040000047882 */ /* 0x000fe20000000000 */
[----:B------:R-:W-:Y:S01]  /*1f50*/  IMAD R9, R5, 0x8, R4 ;  /* 0x0000000805097824 */ /* 0x000fe200078e0204 */
[----:B------:R-:W-:Y:S01]  /*1f60*/  MOV R10, 0x8 ;  /* 0x00000008000a7802 */ /* 0x000fe20000000f00 */
[----:B------:R-:W-:Y:S01]  /*1f70*/  IMAD.MOV.U32 R11, RZ, RZ, RZ ;  /* 0x000000ffff0b7224 */ /* 0x000fe200078e00ff */
[----:B0-----:R-:W-:-:S06]  /*1f80*/  ULEA UR4, UR5, UR4, 0x18 ;  /* 0x0000000405047291 */ /* 0x001fcc000f8ec0ff */
[----:B------:R-:W-:-:S07]  /*1f90*/  IMAD.U32 R12, RZ, RZ, UR4 ;  /* 0x00000004ff0c7e24 */ /* 0x000fce000f8e00ff */
.L_x_47:
[C---:B------:R-:W-:Y:S02]  /*1fa0*/  R2UR UR4, R28.reuse ;  /* 0x000000001c0472ca */ /* 0x040fe400000e0000 */
[C---:B------:R-:W-:Y:S02]  /*1fb0*/  R2UR UR5, R29.reuse ;  /* 0x000000001d0572ca */ /* 0x040fe400000e0000 */
[----:B------:R-:W-:Y:S02]  /*1fc0*/  R2UR UR12, R28 ;  /* 0x000000001c0c72ca */ /* 0x000fe400000e0000 */
[----:B------:R-:W-:-:S09]  /*1fd0*/  R2UR UR13, R29 ;  /* 0x000000001d0d72ca */ /* 0x000fd200000e0000 */
[----:B0-----:R-:W2:Y:S04]  /*1fe0*/  LDG.E.64 R16, desc[UR4][R40.64] ;  /* 0x0000000428107981 */ /* 0x001ea8000c1e1b00 */
[----:B------:R-:W3:Y:S01]  /*1ff0*/  LDG.E.64 R20, desc[UR12][R46.64] ;  /* 0x0000000c2e147981 */ /* 0x000ee2000c1e1b00 */
[----:B------:R-:W0:Y:S01]  /*2000*/  S2UR UR5, SR_CgaCtaId ;  /* 0x00000000000579c3 */ /* 0x000e220000008800 */
[----:B------:R-:W-:Y:S01]  /*2010*/  UMOV UR4, 0x400 ;  /* 0x0000040000047882 */ /* 0x000fe20000000000 */
[----:B------:R-:W-:Y:S01]  /*2020*/  IMAD.MOV.U32 R13, RZ, RZ, R8 ;  /* 0x000000ffff0d7224 */ /* 0x000fe200078e0008 */
[----:B------:R-:W-:Y:S01]  /*2030*/  UIADD3 UR4, UPT, UPT, UR4, 0x60, URZ ;  /* 0x0000006004047890 */ /* 0x000fe2000fffe0ff */
[----:B------:R-:W-:Y:S01]  /*2040*/  MOV R52, R6 ;  /* 0x0000000600347202 */ /* 0x000fe20000000f00 */
[----:B------:R-:W-:-:S02]  /*2050*/  IMAD.MOV.U32 R53, RZ, RZ, R7 ;  /* 0x000000ffff357224 */ /* 0x000fc400078e0007 */
[----:B0-----:R-:W-:-:S09]  /*2060*/  ULEA UR4, UR5, UR4, 0x18 ;  /* 0x0000000405047291 */ /* 0x001fd2000f8ec0ff */
[----:B------:R-:W2:Y:S04]  /*2070*/  LDS.64 R18, [R11+UR4] ;  /* 0x000000040b127984 */ /* 0x000ea80008000a00 */
[----:B------:R-:W0:Y:S01]  /*2080*/  LDS.64 R48, [R10+UR4] ;  /* 0x000000040a307984 */ /* 0x000e220008000a00 */
[-C--:B--2---:R-:W-:Y:S02]  /*2090*/  DFMA R16, R36, R18.reuse, R16 ;  /* 0x000000122410722b */ /* 0x084fe40000000010 */
[----:B---3--:R-:W-:-:S06]  /*20a0*/  DFMA R20, -R42, R18, R20 ;  /* 0x000000122a14722b */ /* 0x008fcc0000000114 */
[-C--:B0-----:R-:W-:Y:S02]  /*20b0*/  DFMA R50, -R38, R48.reuse, R16 ;  /* 0x000000302632722b */ /* 0x081fe40000000110 */
[----:B------:R-:W-:Y:S01]  /*20c0*/  DFMA R48, R44, R48, R20 ;  /* 0x000000302c30722b */ /* 0x000fe20000000014 */
[----:B------:R-:W-:Y:S10]  /*20d0*/  @P3 BRA `(.L_x_20) ;  /* 0x0000000000203947 */ /* 0x000ff40003800000 */
[----:B------:R-:W-:Y:S01]  /*20e0*/  BSSY.RECONVERGENT B3, `(.L_x_21) ;  /* 0x0000005000037945 */ /* 0x000fe20003800200 */
[----:B------:R-:W-:Y:S01]  /*20f0*/  IMAD.MOV.U32 R19, RZ, RZ, R14 ;  /* 0x000000ffff137224 */ /* 0x000fe200078e000e */
[----:B------:R-:W-:Y:S01]  /*2100*/  MOV R60, 0x2130 ;  /* 0x00002130003c7802 */ /* 0x000fe20000000f00 */
[----:B------:R-:W-:-:S07]  /*2110*/  IMAD.MOV.U32 R63, RZ, RZ, R15 ;  /* 0x000000ffff3f7224 */ /* 0x000fce00078e000f */
[----:B------:R-:W-:Y:S05]  /*2120*/  CALL.REL.NOINC `($_Z12assembly_rhsPdS_PiS0_iS_iidddS_S_Py$__internal_trig_reduction_slowpathd) ;  /* 0x0000003000e47944 */ /* 0x000fea0003c00000 */
[----:B------:R-:W-:Y:S05]  /*2130*/  BSYNC.RECONVERGENT B3 ;  /* 0x0000000000037941 */ /* 0x000fea0003800200 */
.L_x_21:
[----:B------:R-:W-:Y:S01]  /*2140*/  MOV R52, R26 ;  /* 0x0000001a00347202 */ /* 0x000fe20000000f00 */
[----:B------:R-:W-:-:S07]  /*2150*/  IMAD.MOV.U32 R53, RZ, RZ, R27 ;  /* 0x000000ffff357224 */ /* 0x000fce00078e001b */
.L_x_20:
[----:B------:R-:W-:Y:S01]  /*2160*/  IMAD.SHL.U32 R16, R13, 0x40, RZ ;  /* 0x000000400d107824 */ /* 0x000fe200078e00ff */
[----:B------:R-:W-:Y:S02]  /*2170*/  R2UR UR4, R28 ;  /* 0x000000001c0472ca */ /* 0x000fe400000e0000 */
[----:B------:R-:W-:Y:S02]  /*2180*/  R2UR UR5, R29 ;  /* 0x000000001d0572ca */ /* 0x000fe400000e0000 */
[----:B------:R-:W-:-:S04]  /*2190*/  LOP3.LUT R16, R16, 0x40, RZ, 0xc0, !PT ;  /* 0x0000004010107812 */ /* 0x000fc800078ec0ff */
[----:B------:R-:W-:-:S05]  /*21a0*/  IADD3 R58, P1, PT, R16, UR8, RZ ;  /* 0x00000008103a7c10 */ /* 0x000fca000ff3e0ff */
[----:B------:R-:W-:-:S05]  /*21b0*/  IMAD.X R59, RZ, RZ, UR9, P1 ;  /* 0x00000009ff3b7e24 */ /* 0x000fca00088e06ff */
[----:B------:R-:W2:Y:S04]  /*21c0*/  LDG.E.128.CONSTANT R16, desc[UR4][R58.64] ;  /* 0x000000043a107981 */ /* 0x000ea8000c1e9d00 */
[----:B------:R-:W3:Y:S04]  /*21d0*/  LDG.E.128.CONSTANT R20, desc[UR4][R58.64+0x10] ;  /* 0x000010043a147981 */ /* 0x000ee8000c1e9d00 */
[----:B------:R-:W4:Y:S01]  /*21e0*/  LDG.E.128.CONSTANT R24, desc[UR4][R58.64+0x20] ;  /* 0x000020043a187981 */ /* 0x000f22000c1e9d00 */
[----:B------:R-:W-:Y:S01]  /*21f0*/  LOP3.LUT R54, R13, 0x1, RZ, 0xc0, !PT ;  /* 0x000000010d367812 */ /* 0x000fe200078ec0ff */
[----:B------:R-:W-:Y:S01]  /*2200*/  IMAD.MOV.U32 R57, RZ, RZ, 0x3da8ff83 ;  /* 0x3da8ff83ff397424 */ /* 0x000fe200078e00ff */
[----:B------:R-:W-:Y:S01]  /*2210*/  MOV R56, 0x20fd8164 ;  /* 0x20fd816400387802 */ /* 0x000fe20000000f00 */
[----:B------:R-:W-:Y:S01]  /*2220*/  BSSY.RECONVERGENT B3, `(.L_x_22) ;  /* 0x0000030000037945 */ /* 0x000fe20003800200 */
[----:B------:R-:W-:Y:S01]  /*2230*/  ISETP.NE.U32.AND P1, PT, R54, 0x1, PT ;  /* 0x000000013600780c */ /* 0x000fe20003f25070 */
[----:B------:R-:W-:-:S03]  /*2240*/  DMUL R54, R52, R52 ;  /* 0x0000003434367228 */ /* 0x000fc60000000000 */
[----:B------:R-:W-:Y:S02]  /*2250*/  FSEL R56, R56, -8.06006814911005101289e+34, !P1 ;  /* 0xf9785eba38387808 */ /* 0x000fe40004800000 */
[----:B------:R-:W-:-:S06]  /*2260*/  FSEL R57, -R57, 0.11223486810922622681, !P1 ;  /* 0x3de5db6539397808 */ /* 0x000fcc0004800100 */
[----:B--2---:R-:W-:-:S08]  /*2270*/  DFMA R16, R54, R56, R16 ;  /* 0x000000383610722b */ /* 0x004fd00000000010 */
[----:B------:R-:W-:-:S08]  /*2280*/  DFMA R16, R54, R16, R18 ;  /* 0x000000103610722b */ /* 0x000fd00000000012 */
[----:B---3--:R-:W-:-:S08]  /*2290*/  DFMA R16, R54, R16, R20 ;  /* 0x000000103610722b */ /* 0x008fd00000000014 */
[----:B------:R-:W-:-:S08]  /*22a0*/  DFMA R16, R54, R16, R22 ;  /* 0x000000103610722b */ /* 0x000fd00000000016 */
[----:B----4-:R-:W-:-:S08]  /*22b0*/  DFMA R16, R54, R16, R24 ;  /* 0x000000103610722b */ /* 0x010fd00000000018 */
[----:B------:R-:W-:-:S08]  /*22c0*/  DFMA R16, R54, R16, R26 ;  /* 0x000000103610722b */ /* 0x000fd0000000001a */
[----:B------:R-:W-:Y:S02]  /*22d0*/  DFMA R18, R16, R52, R52 ;  /* 0x000000341012722b */ /* 0x000fe40000000034 */
[----:B------:R-:W-:-:S10]  /*22e0*/  DFMA R16, R54, R16, 1 ;  /* 0x3ff000003610742b */ /* 0x000fd40000000010 */
[----:B------:R-:W-:Y:S02]  /*22f0*/  FSEL R18, R16, R18, !P1 ;  /* 0x0000001210127208 */ /* 0x000fe40004800000 */
[----:B------:R-:W-:Y:S02]  /*2300*/  FSEL R19, R17, R19, !P1 ;  /* 0x0000001311137208 */ /* 0x000fe40004800000 */
[----:B------:R-:W-:-:S04]  /*2310*/  LOP3.LUT P1, RZ, R13, 0x2, RZ, 0xc0, !PT ;  /* 0x000000020dff7812 */ /* 0x000fc8000782c0ff */
[----:B------:R-:W-:-:S10]  /*2320*/  DADD R16, RZ, -R18 ;  /* 0x00000000ff107229 */ /* 0x000fd40000000812 */
[----:B------:R-:W-:Y:S02]  /*2330*/  FSEL R54, R18, R16, !P1 ;  /* 0x0000001012367208 */ /* 0x000fe40004800000 */
[----:B------:R-:W-:-:S06]  /*2340*/  FSEL R55, R19, R17, !P1 ;  /* 0x0000001113377208 */ /* 0x000fcc0004800000 */
[----:B------:R-:W-:-:S14]  /*2350*/  DSETP.NEU.AND P1, PT, |R54|, +INF , PT ;  /* 0x7ff000003600742a */ /* 0x000fdc0003f2d200 */
[----:B------:R-:W-:Y:S01]  /*2360*/  @!P1 DMUL R58, RZ, R54 ;  /* 0x00000036ff3a9228 */ /* 0x000fe20000000000 */
[----:B------:R-:W-:Y:S01]  /*2370*/  @!P1 IMAD.MOV.U32 R13, RZ, RZ, 0x1 ;  /* 0x00000001ff0d9424 */ /* 0x000fe200078e00ff */
[----:B------:R-:W-:Y:S09]  /*2380*/  @!P1 BRA `(.L_x_23) ;  /* 0x0000000000649947 */ /* 0x000ff20003800000 */
[----:B------:R-:W-:Y:S01]  /*2390*/  UMOV UR4, 0x6dc9c883 ;  /* 0x6dc9c88300047882 */ /* 0x000fe20000000000 */
[----:B------:R-:W-:Y:S01]  /*23a0*/  UMOV UR5, 0x3fe45f30 ;  /* 0x3fe45f3000057882 */ /* 0x000fe20000000000 */
[C---:B------:R-:W-:Y:S01]  /*23b0*/  DSETP.GE.AND P1, PT, |R54|.reuse, 2.14748364800000000000e+09, PT ;  /* 0x41e000003600742a */ /* 0x040fe20003f26200 */
[----:B------:R-:W-:Y:S01]  /*23c0*/  BSSY.RECONVERGENT B4, `(.L_x_24) ;  /* 0x0000014000047945 */ /* 0x000fe20003800200 */
[----:B------:R-:W-:Y:S01]  /*23d0*/  DMUL R16, R54, UR4 ;  /* 0x0000000436107c28 */ /* 0x000fe20008000000 */
[----:B------:R-:W-:Y:S01]  /*23e0*/  UMOV UR4, 0x54442d18 ;  /* 0x54442d1800047882 */ /* 0x000fe20000000000 */
[----:B------:R-:W-:-:S04]  /*23f0*/  UMOV UR5, 0x3ff921fb ;  /* 0x3ff921fb00057882 */ /* 0x000fc80000000000 */
[----:B------:R-:W0:Y:S08]  /*2400*/  F2I.F64 R13, R16 ;  /* 0x00000010000d7311 */ /* 0x000e300000301100 */
[----:B0-----:R-:W0:Y:S02]  /*2410*/  I2F.F64 R58, R13 ;  /* 0x0000000d003a7312 */ /* 0x001e240000201c00 */
[----:B0-----:R-:W-:Y:S01]  /*2420*/  DFMA R18, R58, -UR4, R54 ;  /* 0x800000043a127c2b */ /* 0x001fe20008000036 */
[----:B------:R-:W-:Y:S01]  /*2430*/  UMOV UR4, 0x33145c00 ;  /* 0x33145c0000047882 */ /* 0x000fe20000000000 */
[----:B------:R-:W-:-:S06]  /*2440*/  UMOV UR5, 0x3c91a626 ;  /* 0x3c91a62600057882 */ /* 0x000fcc0000000000 */
[----:B------:R-:W-:Y:S01]  /*2450*/  DFMA R18, R58, -UR4, R18 ;  /* 0x800000043a127c2b */ /* 0x000fe20008000012 */
[----:B------:R-:W-:Y:S01]  /*2460*/  UMOV UR4, 0x252049c0 ;  /* 0x252049c000047882 */ /* 0x000fe20000000000 */
[----:B------:R-:W-:-:S06]  /*2470*/  UMOV UR5, 0x397b839a ;  /* 0x397b839a00057882 */ /* 0x000fcc0000000000 */
[----:B------:R-:W-:Y:S01]  /*2480*/  DFMA R58, R58, -UR4, R18 ;  /* 0x800000043a3a7c2b */ /* 0x000fe20008000012 */
[----:B------:R-:W-:Y:S10]  /*2490*/  @!P1 BRA `(.L_x_25) ;  /* 0x0000000000189947 */ /* 0x000ff40003800000 */
[----:B------:R-:W-:Y:S01]  /*24a0*/  IMAD.MOV.U32 R19, RZ, RZ, R54 ;  /* 0x000000ffff137224 */ /* 0x000fe200078e0036 */
[----:B------:R-:W-:Y:S02]  /*24b0*/  MOV R63, R55 ;  /* 0x00000037003f7202 */ /* 0x000fe40000000f00 */
[----:B------:R-:W-:-:S07]  /*24c0*/  MOV R60, 0x24e0 ;  /* 0x000024e0003c7802 */ /* 0x000fce0000000f00 */
[----:B------:R-:W-:Y:S05]  /*24d0*/  CALL.REL.NOINC `($_Z12assembly_rhsPdS_PiS0_iS_iidddS_S_Py$__internal_trig_reduction_slowpathd) ;  /* 0x0000002c00f87944 */ /* 0x000fea0003c00000 */
[----:B------:R-:W-:Y:S02]  /*24e0*/  IMAD.MOV.U32 R58, RZ, RZ, R26 ;  /* 0x000000ffff3a7224 */ /* 0x000fe400078e001a */
[----:B------:R-:W-:-:S07]  /*24f0*/  IMAD.MOV.U32 R59, RZ, RZ, R27 ;  /* 0x000000ffff3b7224 */ /* 0x000fce00078e001b */
.L_x_25:
[----:B------:R-:W-:Y:S05]  /*2500*/  BSYNC.RECONVERGENT B4 ;  /* 0x0000000000047941 */ /* 0x000fea0003800200 */
.L_x_24:
[----:B------:R-:W-:-:S07]  /*2510*/  VIADD R13, R13, 0x1 ;  /* 0x000000010d0d7836 */ /* 0x000fce0000000000 */
.L_x_23:
[----:B------:R-:W-:Y:S05]  /*2520*/  BSYNC.RECONVERGENT B3 ;  /* 0x0000000000037941 */ /* 0x000fea0003800200 */
.L_x_22:
[----:B------:R-:W-:Y:S02]  /*2530*/  SHF.L.U32 R16, R13, 0x6, RZ ;  /* 0x000000060d107819 */ /* 0x000fe400000006ff */
[----:B------:R-:W-:Y:S02]  /*2540*/  R2UR UR4, R28 ;  /* 0x000000001c0472ca */ /* 0x000fe400000e0000 */
[----:B------:R-:W-:Y:S02]  /*2550*/  LOP3.LUT R16, R16, 0x40, RZ, 0xc0, !PT ;  /* 0x0000004010107812 */ /* 0x000fe400078ec0ff */
[----:B------:R-:W-:Y:S02]  /*2560*/  R2UR UR5, R29 ;  /* 0x000000001d0572ca */ /* 0x000fe400000e0000 */
[----:B------:R-:W-:-:S05]  /*2570*/  IADD3 R60, P1, PT, R16, UR8, RZ ;  /* 0x00000008103c7c10 */ /* 0x000fca000ff3e0ff */
[----:B------:R-:W-:-:S06]  /*2580*/  IMAD.X R61, RZ, RZ, UR9, P1 ;  /* 0x00000009ff3d7e24 */ /* 0x000fcc00088e06ff */
[----:B------:R-:W2:Y:S04]  /*2590*/  LDG.E.128.CONSTANT R16, desc[UR4][R60.64] ;  /* 0x000000043c107981 */ /* 0x000ea8000c1e9d00 */
[----:B------:R-:W3:Y:S04]  /*25a0*/  LDG.E.128.CONSTANT R20, desc[UR4][R60.64+0x10] ;  /* 0x000010043c147981 */ /* 0x000ee8000c1e9d00 */
[----:B------:R-:W4:Y:S01]  /*25b0*/  LDG.E.128.CONSTANT R24, desc[UR4][R60.64+0x20] ;  /* 0x000020043c187981 */ /* 0x000f22000c1e9d00 */
[----:B------:R-:W-:Y:S01]  /*25c0*/  LOP3.LUT R52, R13, 0x1, RZ, 0xc0, !PT ;  /* 0x000000010d347812 */ /* 0x000fe200078ec0ff */
[----:B------:R-:W-:Y:S01]  /*25d0*/  IMAD.MOV.U32 R56, RZ, RZ, 0x20fd8164 ;  /* 0x20fd8164ff387424 */ /* 0x000fe200078e00ff */
[----:B------:R-:W-:Y:S01]  /*25e0*/  DSETP.NEU.AND P2, PT, |R54|, +INF , PT ;  /* 0x7ff000003600742a */ /* 0x000fe20003f4d200 */
[----:B------:R-:W-:Y:S01]  /*25f0*/  IMAD.MOV.U32 R57, RZ, RZ, 0x3da8ff83 ;  /* 0x3da8ff83ff397424 */ /* 0x000fe200078e00ff */
[----:B------:R-:W-:Y:S01]  /*2600*/  ISETP.NE.U32.AND P1, PT, R52, 0x1, PT ;  /* 0x000000013400780c */ /* 0x000fe20003f25070 */
[----:B------:R-:W-:Y:S01]  /*2610*/  DMUL R52, R58, R58 ;  /* 0x0000003a3a347228 */ /* 0x000fe20000000000 */
[----:B------:R-:W-:Y:S02]  /*2620*/  BSSY.RECONVERGENT B3, `(.L_x_26) ;  /* 0x000002b000037945 */ /* 0x000fe40003800200 */
[----:B------:R-:W-:-:S02]  /*2630*/  FSEL R56, R56, -8.06006814911005101289e+34, !P1 ;  /* 0xf9785eba38387808 */ /* 0x000fc40004800000 */
[----:B------:R-:W-:-:S06]  /*2640*/  FSEL R57, -R57, 0.11223486810922622681, !P1 ;  /* 0x3de5db6539397808 */ /* 0x000fcc0004800100 */
[----:B--2---:R-:W-:Y:S02]  /*2650*/  DFMA R16, R52, R56, R16 ;  /* 0x000000383410722b */ /* 0x004fe40000000010 */
[----:B------:R-:W-:-:S06]  /*2660*/  @!P2 DMUL R56, RZ, R54 ;  /* 0x00000036ff38a228 */ /* 0x000fcc0000000000 */
        /* <DEDUP_REMOVED lines=9> */
[----:B------:R-:W-:Y:S02]  /*2700*/  LOP3.LUT P1, RZ, R13, 0x2, RZ, 0xc0, !PT ;  /* 0x000000020dff7812 */ /* 0x000fe4000782c0ff */
[----:B------:R-:W-:Y:S02]  /*2710*/  @!P2 MOV R13, RZ ;  /* 0x000000ff000da202 */ /* 0x000fe40000000f00 */
[----:B------:R-:W-:-:S10]  /*2720*/  DADD R16, RZ, -R18 ;  /* 0x00000000ff107229 */ /* 0x000fd40000000812 */
[----:B------:R-:W-:Y:S02]  /*2730*/  FSEL R52, R18, R16, !P1 ;  /* 0x0000001012347208 */ /* 0x000fe40004800000 */
[----:B------:R-:W-:-:S06]  /*2740*/  FSEL R53, R19, R17, !P1 ;  /* 0x0000001113357208 */ /* 0x000fcc0004800000 */
[----:B------:R-:W-:Y:S01]  /*2750*/  DFMA R52, R50, R52, 2 ;  /* 0x400000003234742b */ /* 0x000fe20000000034 */
[----:B------:R-:W-:Y:S10]  /*2760*/  @!P2 BRA `(.L_x_27) ;  /* 0x000000000058a947 */ /* 0x000ff40003800000 */
[----:B------:R-:W-:Y:S01]  /*2770*/  UMOV UR4, 0x6dc9c883 ;  /* 0x6dc9c88300047882 */ /* 0x000fe20000000000 */
[----:B------:R-:W-:Y:S01]  /*2780*/  UMOV UR5, 0x3fe45f30 ;  /* 0x3fe45f3000057882 */ /* 0x000fe20000000000 */
[C---:B------:R-:W-:Y:S02]  /*2790*/  DSETP.GE.AND P1, PT, |R54|.reuse, 2.14748364800000000000e+09, PT ;  /* 0x41e000003600742a */ /* 0x040fe40003f26200 */
        /* <DEDUP_REMOVED lines=14> */
[----:B------:R-:W-:Y:S01]  /*2880*/  MOV R60, 0x28b0 ;  /* 0x000028b0003c7802 */ /* 0x000fe20000000f00 */
[----:B------:R-:W-:-:S07]  /*2890*/  IMAD.MOV.U32 R63, RZ, RZ, R55 ;  /* 0x000000ffff3f7224 */ /* 0x000fce00078e0037 */
[----:B------:R-:W-:Y:S05]  /*28a0*/  CALL.REL.NOINC `($_Z12assembly_rhsPdS_PiS0_iS_iidddS_S_Py$__internal_trig_reduction_slowpathd) ;  /* 0x0000002c00047944 */ /* 0x000fea0003c00000 */
[----:B------:R-:W-:Y:S01]  /*28b0*/  IMAD.MOV.U32 R56, RZ, RZ, R26 ;  /* 0x000000ffff387224 */ /* 0x000fe200078e001a */
[----:B------:R-:W-:-:S07]  /*28c0*/  MOV R57, R27 ;  /* 0x0000001b00397202 */ /* 0x000fce0000000f00 */
.L_x_27:
[----:B------:R-:W-:Y:S05]  /*28d0*/  BSYNC.RECONVERGENT B3 ;  /* 0x0000000000037941 */ /* 0x000fea0003800200 */
.L_x_26:
        /* <DEDUP_REMOVED lines=8> */
[----:B------:R0:W4:Y:S01]  /*2960*/  LDG.E.128.CONSTANT R24, desc[UR4][R60.64+0x20] ;  /* 0x000020043c187981 */ /* 0x000122000c1e9d00 */
[----:B------:R-:W-:Y:S01]  /*2970*/  DMUL R58, R48, R48 ;  /* 0x00000030303a7228 */ /* 0x000fe20000000000 */
[----:B------:R-:W-:Y:S01]  /*2980*/  LOP3.LUT R54, R13, 0x1, RZ, 0xc0, !PT ;  /* 0x000000010d367812 */ /* 0x000fe200078ec0ff */
[----:B------:R-:W-:Y:S01]  /*2990*/  IMAD.MOV.U32 R64, RZ, RZ, 0x20fd8164 ;  /* 0x20fd8164ff407424 */ /* 0x000fe200078e00ff */
[----:B------:R-:W-:Y:S01]  /*29a0*/  MOV R55, 0x3ff71547 ;  /* 0x3ff7154700377802 */ /* 0x000fe20000000f00 */
[----:B------:R-:W-:Y:S01]  /*29b0*/  IMAD.MOV.U32 R62, RZ, RZ, 0x3da8ff83 ;  /* 0x3da8ff83ff3e7424 */ /* 0x000fe200078e00ff */
[----:B------:R-:W-:Y:S01]  /*29c0*/  ISETP.NE.U32.AND P1, PT, R54, 0x1, PT ;  /* 0x000000013600780c */ /* 0x000fe20003f25070 */
[----:B------:R-:W-:Y:S01]  /*29d0*/  IMAD.MOV.U32 R54, RZ, RZ, 0x652b82fe ;  /* 0x652b82feff367424 */ /* 0x000fe200078e00ff */
[----:B------:R-:W-:Y:S01]  /*29e0*/  UMOV UR4, 0xfefa39ef ;  /* 0xfefa39ef00047882 */ /* 0x000fe20000000000 */
[----:B------:R-:W-:Y:S01]  /*29f0*/  DFMA R58, R50, -R50, -R58 ;  /* 0x80000032323a722b */ /* 0x000fe2000000083a */
[----:B------:R-:W-:Y:S01]  /*2a00*/  FSEL R64, R64, -8.06006814911005101289e+34, !P1 ;  /* 0xf9785eba40407808 */ /* 0x000fe20004800000 */
[----:B0-----:R-:W-:Y:S01]  /*2a10*/  DMUL R60, R56, R56 ;  /* 0x00000038383c7228 */ /* 0x001fe20000000000 */
[----:B------:R-:W-:Y:S01]  /*2a20*/  FSEL R65, -R62, 0.11223486810922622681, !P1 ;  /* 0x3de5db653e417808 */ /* 0x000fe20004800100 */
[----:B------:R-:W-:Y:S01]  /*2a30*/  UMOV UR5, 0x3fe62e42 ;  /* 0x3fe62e4200057882 */ /* 0x000fe20000000000 */
[----:B------:R-:W-:Y:S03]  /*2a40*/  BSSY.RECONVERGENT B1, `(.L_x_28) ;  /* 0x0000048000017945 */ /* 0x000fe60003800200 */
[----:B------:R-:W-:-:S02]  /*2a50*/  DFMA R54, R58, R54, 6.75539944105574400000e+15 ;  /* 0x433800003a36742b */ /* 0x000fc40000000036 */
[----:B--2---:R-:W-:-:S06]  /*2a60*/  DFMA R64, R60, R64, R16 ;  /* 0x000000403c40722b */ /* 0x004fcc0000000010 */
[----:B------:R-:W-:Y:S02]  /*2a70*/  DADD R16, R54, -6.75539944105574400000e+15 ;  /* 0xc338000036107429 */ /* 0x000fe40000000000 */
[----:B------:R-:W-:-:S06]  /*2a80*/  DFMA R18, R60, R64, R18 ;  /* 0x000000403c12722b */ /* 0x000fcc0000000012 */
[----:B------:R-:W-:Y:S01]  /*2a90*/  DFMA R62, R16, -UR4, R58 ;  /* 0x80000004103e7c2b */ /* 0x000fe2000800003a */
[----:B------:R-:W-:Y:S01]  /*2aa0*/  UMOV UR4, 0x3b39803f ;  /* 0x3b39803f00047882 */ /* 0x000fe20000000000 */
[----:B------:R-:W-:Y:S01]  /*2ab0*/  UMOV UR5, 0x3c7abc9e ;  /* 0x3c7abc9e00057882 */ /* 0x000fe20000000000 */
[----:B---3--:R-:W-:-:S05]  /*2ac0*/  DFMA R18, R60, R18, R20 ;  /* 0x000000123c12722b */ /* 0x008fca0000000014 */
[----:B------:R-:W-:Y:S01]  /*2ad0*/  DFMA R62, R16, -UR4, R62 ;  /* 0x80000004103e7c2b */ /* 0x000fe2000800003e */
[----:B------:R-:W-:Y:S01]  /*2ae0*/  UMOV UR4, 0x69ce2bdf ;  /* 0x69ce2bdf00047882 */ /* 0x000fe20000000000 */
[----:B------:R-:W-:Y:S01]  /*2af0*/  IMAD.MOV.U32 R16, RZ, RZ, -0x35dec16 ;  /* 0xfca213eaff107424 */ /* 0x000fe200078e00ff */
[----:B------:R-:W-:Y:S01]  /*2b00*/  MOV R17, 0x3e928af3 ;  /* 0x3e928af300117802 */ /* 0x000fe20000000f00 */
[----:B------:R-:W-:Y:S01]  /*2b10*/  UMOV UR5, 0x3e5ade15 ;  /* 0x3e5ade1500057882 */ /* 0x000fe20000000000 */
[----:B------:R-:W0:Y:S01]  /*2b20*/  LDC.64 R20, c[0x0][0x3b8] ;  /* 0x0000ee00ff147b82 */ /* 0x000e220000000a00 */
[----:B------:R-:W-:-:S03]  /*2b30*/  DFMA R18, R60, R18, R22 ;  /* 0x000000123c12722b */ /* 0x000fc60000000016 */
[----:B------:R-:W-:Y:S01]  /*2b40*/  DFMA R16, R62, UR4, R16 ;  /* 0x000000043e107c2b */ /* 0x000fe20008000010 */
[----:B------:R-:W-:Y:S01]  /*2b50*/  UMOV UR4, 0x62401315 ;  /* 0x6240131500047882 */ /* 0x000fe20000000000 */
[----:B------:R-:W-:-:S03]  /*2b60*/  UMOV UR5, 0x3ec71dee ;  /* 0x3ec71dee00057882 */ /* 0x000fc60000000000 */
[----:B----4-:R-:W-:-:S03]  /*2b70*/  DFMA R18, R60, R18, R24 ;  /* 0x000000123c12722b */ /* 0x010fc60000000018 */
[----:B------:R-:W-:Y:S01]  /*2b80*/  DFMA R16, R62, R16, UR4 ;  /* 0x000000043e107e2b */ /* 0x000fe20008000010 */
[----:B------:R-:W-:Y:S01]  /*2b90*/  UMOV UR4, 0x7c89eb71 ;  /* 0x7c89eb7100047882 */ /* 0x000fe20000000000 */
[----:B------:R-:W-:-:S03]  /*2ba0*/  UMOV UR5, 0x3efa0199 ;  /* 0x3efa019900057882 */ /* 0x000fc60000000000 */
[----:B------:R-:W-:-:S03]  /*2bb0*/  DFMA R18, R60, R18, R26 ;  /* 0x000000123c12722b */ /* 0x000fc6000000001a */
[----:B------:R-:W-:Y:S01]  /*2bc0*/  DFMA R16, R62, R16, UR4 ;  /* 0x000000043e107e2b */ /* 0x000fe20008000010 */
[----:B------:R-:W-:Y:S01]  /*2bd0*/  UMOV UR4, 0x14761f65 ;  /* 0x14761f6500047882 */ /* 0x000fe20000000000 */
[----:B------:R-:W-:Y:S01]  /*2be0*/  UMOV UR5, 0x3f2a01a0 ;  /* 0x3f2a01a000057882 */ /* 0x000fe20000000000 */
[----:B0-----:R-:W-:Y:S02]  /*2bf0*/  DSETP.NEU.AND P4, PT, |R20|, +INF , PT ;  /* 0x7ff000001400742a */ /* 0x001fe40003f8d200 */
[----:B------:R-:W-:-:S03]  /*2c00*/  DFMA R56, R18, R56, R56 ;  /* 0x000000381238722b */ /* 0x000fc60000000038 */
[----:B------:R-:W-:Y:S01]  /*2c10*/  DFMA R16, R62, R16, UR4 ;  /* 0x000000043e107e2b */ /* 0x000fe20008000010 */
[----:B------:R-:W-:Y:S01]  /*2c20*/  UMOV UR4, 0x1852b7af ;  /* 0x1852b7af00047882 */ /* 0x000fe20000000000 */
[----:B------:R-:W-:Y:S01]  /*2c30*/  UMOV UR5, 0x3f56c16c ;  /* 0x3f56c16c00057882 */ /* 0x000fe20000000000 */
[----:B------:R-:W-:Y:S01]  /*2c40*/  DFMA R18, R60, R18, 1 ;  /* 0x3ff000003c12742b */ /* 0x000fe20000000012 */
[----:B------:R-:W-:-:S04]  /*2c50*/  FSEL R21, R30, R32, !P4 ;  /* 0x000000201e157208 */ /* 0x000fc80006000000 */
[----:B------:R-:W-:Y:S01]  /*2c60*/  DFMA R16, R62, R16, UR4 ;  /* 0x000000043e107e2b */ /* 0x000fe20008000010 */
[----:B------:R-:W-:Y:S01]  /*2c70*/  UMOV UR4, 0x11122322 ;  /* 0x1112232200047882 */ /* 0x000fe20000000000 */
[----:B------:R-:W-:-:S03]  /*2c80*/  UMOV UR5, 0x3f811111 ;  /* 0x3f81111100057882 */ /* 0x000fc60000000000 */
[----:B------:R-:W-:Y:S02]  /*2c90*/  FSEL R18, R18, R56, !P1 ;  /* 0x0000003812127208 */ /* 0x000fe40004800000 */
[----:B------:R-:W-:Y:S01]  /*2ca0*/  FSEL R19, R19, R57, !P1 ;  /* 0x0000003913137208 */ /* 0x000fe20004800000 */
[----:B------:R-:W-:Y:S01]  /*2cb0*/  DFMA R16, R62, R16, UR4 ;  /* 0x000000043e107e2b */ /* 0x000fe20008000010 */
[----:B------:R-:W-:Y:S01]  /*2cc0*/  UMOV UR4, 0x555502a1 ;  /* 0x555502a100047882 */ /* 0x000fe20000000000 */
[----:B------:R-:W-:Y:S01]  /*2cd0*/  UMOV UR5, 0x3fa55555 ;  /* 0x3fa5555500057882 */ /* 0x000fe20000000000 */
[----:B------:R-:W-:-:S05]  /*2ce0*/  LOP3.LUT P1, RZ, R13, 0x2, RZ, 0xc0, !PT ;  /* 0x000000020dff7812 */ /* 0x000fca000782c0ff */
[----:B------:R-:W-:Y:S01]  /*2cf0*/  DFMA R16, R62, R16, UR4 ;  /* 0x000000043e107e2b */ /* 0x000fe20008000010 */
[----:B------:R-:W-:Y:S01]  /*2d00*/  UMOV UR4, 0x55555511 ;  /* 0x5555551100047882 */ /* 0x000fe20000000000 */
[----:B------:R-:W-:-:S06]  /*2d10*/  UMOV UR5, 0x3fc55555 ;  /* 0x3fc5555500057882 */ /* 0x000fcc0000000000 */
[----:B------:R-:W-:Y:S01]  /*2d20*/  DFMA R16, R62, R16, UR4 ;  /* 0x000000043e107e2b */ /* 0x000fe20008000010 */
[----:B------:R-:W-:Y:S01]  /*2d30*/  UMOV UR4, 0xb ;  /* 0x0000000b00047882 */ /* 0x000fe20000000000 */
[----:B------:R-:W-:-:S06]  /*2d40*/  UMOV UR5, 0x3fe00000 ;  /* 0x3fe0000000057882 */ /* 0x000fcc0000000000 */
[----:B------:R-:W-:-:S08]  /*2d50*/  DFMA R16, R62, R16, UR4 ;  /* 0x000000043e107e2b */ /* 0x000fd00008000010 */
[----:B------:R-:W-:Y:S02]  /*2d60*/  DFMA R22, R62, R16, 1 ;  /* 0x3ff000003e16742b */ /* 0x000fe40000000010 */
[----:B------:R-:W-:-:S06]  /*2d70*/  DADD R16, RZ, -R18 ;  /* 0x00000000ff107229 */ /* 0x000fcc0000000812 */
[----:B------:R-:W-:-:S04]  /*2d80*/  DFMA R62, R62, R22, 1 ;  /* 0x3ff000003e3e742b */ /* 0x000fc80000000016 */
[----:B------:R-:W-:Y:S02]  /*2d90*/  FSEL R16, R18, R16, !P1 ;  /* 0x0000001012107208 */ /* 0x000fe40004800000 */
[----:B------:R-:W-:Y:S02]  /*2da0*/  FSEL R17, R19, R17, !P1 ;  /* 0x0000001113117208 */ /* 0x000fe40004800000 */
[----:B------:R-:W-:-:S04]  /*2db0*/  FSETP.GEU.AND P1, PT, |R59|, 4.1917929649353027344, PT ;  /* 0x4086232b3b00780b */ /* 0x000fc80003f2e200 */
[----:B------:R-:W-:Y:S01]  /*2dc0*/  DFMA R52, R48, R16, R52 ;  /* 0x000000103034722b */ /* 0x000fe20000000034 */
[----:B------:R-:W-:Y:S02]  /*2dd0*/  IMAD R17, R54, 0x100000, R63 ;  /* 0x0010000036117824 */ /* 0x000fe400078e023f */
[----:B------:R-:W-:-:S06]  /*2de0*/  IMAD.MOV.U32 R16, RZ, RZ, R62 ;  /* 0x000000ffff107224 */ /* 0x000fcc00078e003e */
[----:B------:R-:W-:Y:S05]  /*2df0*/  @!P1 BRA `(.L_x_29) ;  /* 0x0000000000309947 */ /* 0x000fea0003800000 */
[----:B------:R-:W-:Y:S01]  /*2e00*/  FSETP.GEU.AND P2, PT, |R59|, 4.2275390625, PT ;  /* 0x408748003b00780b */ /* 0x000fe20003f4e200 */
[C---:B------:R-:W-:Y:S02]  /*2e10*/  DADD R16, R58.reuse, +INF ;  /* 0x7ff000003a107429 */ /* 0x040fe40000000000 */
[----:B------:R-:W-:-:S08]  /*2e20*/  DSETP.GEU.AND P1, PT, R58, RZ, PT ;  /* 0x000000ff3a00722a */ /* 0x000fd00003f2e000 */
[----:B------:R-:W-:Y:S02]  /*2e30*/  FSEL R16, R16, RZ, P1 ;  /* 0x000000ff10107208 */ /* 0x000fe40000800000 */
[----:B------:R-:W-:Y:S02]  /*2e40*/  @!P2 LEA.HI R13, R54, R54, RZ, 0x1 ;  /* 0x00000036360da211 */ /* 0x000fe400078f08ff */
[----:B------:R-:W-:Y:S02]  /*2e50*/  FSEL R17, R17, RZ, P1 ;  /* 0x000000ff11117208 */ /* 0x000fe40000800000 */
[----:B------:R-:W-:-:S04]  /*2e60*/  @!P2 SHF.R.S32.HI R13, RZ, 0x1, R13 ;  /* 0x00000001ff0da819 */ /* 0x000fc8000001140d */
[----:B------:R-:W-:Y:S01]  /*2e70*/  @!P2 LEA R63, R13, R63, 0x14 ;  /* 0x0000003f0d3fa211 */ /* 0x000fe200078ea0ff */
[----:B------:R-:W-:-:S05]  /*2e80*/  @!P2 IMAD.IADD R18, R54, 0x1, -R13 ;  /* 0x000000013612a824 */ /* 0x000fca00078e0a0d */
[----:B------:R-:W-:Y:S01]  /*2e90*/  @!P2 LEA R19, R18, 0x3ff00000, 0x14 ;  /* 0x3ff000001213a811 */ /* 0x000fe200078ea0ff */
[----:B------:R-:W-:-:S06]  /*2ea0*/  @!P2 IMAD.MOV.U32 R18, RZ, RZ, RZ ;  /* 0x000000ffff12a224 */ /* 0x000fcc00078e00ff */
[----:B------:R-:W-:-:S11]  /*2eb0*/  @!P2 DMUL R16, R62, R18 ;  /* 0x000000123e10a228 */ /* 0x000fd60000000000 */
.L_x_29:
[----:B------:R-:W-:Y:S05]  /*2ec0*/  BSYNC.RECONVERGENT B1 ;  /* 0x0000000000017941 */ /* 0x000fea0003800200 */
.L_x_28:
[----:B------:R-:W-:Y:S01]  /*2ed0*/  DFMA R52, R16, UR6, R52 ;  /* 0x0000000610347c2b */ /* 0x000fe20008000034 */
[----:B------:R-:W-:Y:S01]  /*2ee0*/  FSEL R59, R31, R33, !P4 ;  /* 0x000000211f3b7208 */ /* 0x000fe20006000000 */
[----:B------:R-:W-:Y:S01]  /*2ef0*/  IMAD.MOV.U32 R58, RZ, RZ, R21 ;  /* 0x000000ffff3a7224 */ /* 0x000fe200078e0015 */
[----:B------:R-:W-:Y:S01]  /*2f00*/  SEL R13, R3, RZ, P4 ;  /* 0x000000ff030d7207 */ /* 0x000fe20002000000 */
[----:B------:R-:W-:Y:S07]  /*2f10*/  @P0 BRA `(.L_x_30) ;  /* 0x0000000000240947 */ /* 0x000fee0003800000 */
[----:B------:R-:W0:Y:S01]  /*2f20*/  LDCU.64 UR4, c[0x0][0x3b8] ;  /* 0x00007700ff0477ac */ /* 0x000e220008000a00 */
[----:B------:R-:W-:Y:S01]  /*2f30*/  BSSY.RECONVERGENT B3, `(.L_x_31) ;  /* 0x0000005000037945 */ /* 0x000fe20003800200 */
[----:B------:R-:W-:Y:S01]  /*2f40*/  MOV R60, 0x2f80 ;  /* 0x00002f80003c7802 */ /* 0x000fe20000000f00 */
[----:B0-----:R-:W-:Y:S01]  /*2f50*/  IMAD.U32 R19, RZ, RZ, UR4 ;  /* 0x00000004ff137e24 */ /* 0x001fe2000f8e00ff */
[----:B------:R-:W-:-:S07]  /*2f60*/  MOV R63, UR5 ;  /* 0x00000005003f7c02 */ /* 0x000fce0008000f00 */
[----:B------:R-:W-:Y:S05]  /*2f70*/  CALL.REL.NOINC `($_Z12assembly_rhsPdS_PiS0_iS_iidddS_S_Py$__internal_trig_reduction_slowpathd) ;  /* 0x0000002400507944 */ /* 0x000fea0003c00000 */
[----:B------:R-:W-:Y:S05]  /*2f80*/  BSYNC.RECONVERGENT B3 ;  /* 0x0000000000037941 */ /* 0x000fea0003800200 */
.L_x_31:
[----:B------:R-:W-:Y:S02]  /*2f90*/  IMAD.MOV.U32 R58, RZ, RZ, R26 ;  /* 0x000000ffff3a7224 */ /* 0x000fe400078e001a */
[----:B------:R-:W-:-:S07]  /*2fa0*/  IMAD.MOV.U32 R59, RZ, RZ, R27 ;  /* 0x000000ffff3b7224 */ /* 0x000fce00078e001b */
.L_x_30:
[----:B------:R-:W-:Y:S01]  /*2fb0*/  IMAD.SHL.U32 R16, R13, 0x40, RZ ;  /* 0x000000400d107824 */ /* 0x000fe200078e00ff */
[----:B------:R-:W-:Y:S02]  /*2fc0*/  R2UR UR4, R28 ;  /* 0x000000001c0472ca */ /* 0x000fe400000e0000 */
[----:B------:R-:W-:Y:S02]  /*2fd0*/  R2UR UR5, R29 ;  /* 0x000000001d0572ca */ /* 0x000fe400000e0000 */
[----:B------:R-:W-:-:S04]  /*2fe0*/  LOP3.LUT R16, R16, 0x40, RZ, 0xc0, !PT ;  /* 0x0000004010107812 */ /* 0x000fc800078ec0ff */
[----:B------:R-:W-:-:S04]  /*2ff0*/  IADD3 R60, P1, PT, R16, UR8, RZ ;  /* 0x00000008103c7c10 */ /* 0x000fc8000ff3e0ff */
[----:B------:R-:W-:-:S05]  /*3000*/  IADD3.X R61, PT, PT, RZ, UR9, RZ, P1, !PT ;  /* 0x00000009ff3d7c10 */ /* 0x000fca0008ffe4ff */
[----:B------:R-:W2:Y:S04]  /*3010*/  LDG.E.128.CONSTANT R16, desc[UR4][R60.64] ;  /* 0x000000043c107981 */ /* 0x000ea8000c1e9d00 */
[----:B------:R-:W3:Y:S04]  /*3020*/  LDG.E.128.CONSTANT R20, desc[UR4][R60.64+0x10] ;  /* 0x000010043c147981 */ /* 0x000ee8000c1e9d00 */
[----:B------:R0:W4:Y:S01]  /*3030*/  LDG.E.128.CONSTANT R24, desc[UR4][R60.64+0x20] ;  /* 0x000020043c187981 */ /* 0x000122000c1e9d00 */
[----:B------:R-:W-:Y:S01]  /*3040*/  LOP3.LUT R54, R13, 0x1, RZ, 0xc0, !PT ;  /* 0x000000010d367812 */ /* 0x000fe200078ec0ff */
[----:B------:R-:W-:-:S02]  /*3050*/  IMAD.MOV.U32 R56, RZ, RZ, 0x20fd8164 ;  /* 0x20fd8164ff387424 */ /* 0x000fc400078e00ff */
[----:B------:R-:W-:Y:S01]  /*3060*/  IMAD.MOV.U32 R57, RZ, RZ, 0x3da8ff83 ;  /* 0x3da8ff83ff397424 */ /* 0x000fe200078e00ff */
[----:B------:R-:W-:Y:S01]  /*3070*/  ISETP.NE.U32.AND P1, PT, R54, 0x1, PT ;  /* 0x000000013600780c */ /* 0x000fe20003f25070 */
[----:B------:R-:W-:-:S03]  /*3080*/  DMUL R54, R58, R58 ;  /* 0x0000003a3a367228 */ /* 0x000fc60000000000 */
[----:B------:R-:W-:Y:S01]  /*3090*/  FSEL R56, R56, -8.06006814911005101289e+34, !P1 ;  /* 0xf9785eba38387808 */ /* 0x000fe20004800000 */
[----:B0-----:R-:W-:Y:S01]  /*30a0*/  IMAD.MOV.U32 R61, RZ, RZ, R31 ;  /* 0x000000ffff3d7224 */ /* 0x001fe200078e001f */
[----:B------:R-:W-:Y:S02]  /*30b0*/  FSEL R57, -R57, 0.11223486810922622681, !P1 ;  /* 0x3de5db6539397808 */ /* 0x000fe40004800100 */
[----:B------:R-:W-:-:S04]  /*30c0*/  MOV R60, R30 ;  /* 0x0000001e003c7202 */ /* 0x000fc80000000f00 */
[----:B--2---:R-:W-:-:S08]  /*30d0*/  DFMA R16, R54, R56, R16 ;  /* 0x000000383610722b */ /* 0x004fd00000000010 */
[C---:B------:R-:W-:Y:S01]  /*30e0*/  DFMA R16, R54.reuse, R16, R18 ;  /* 0x000000103610722b */ /* 0x040fe20000000012 */
[----:B------:R-:W0:Y:S07]  /*30f0*/  LDC.64 R18, c[0x0][0x3b8] ;  /* 0x0000ee00ff127b82 */ /* 0x000e2e0000000a00 */
[----:B---3--:R-:W-:-:S08]  /*3100*/  DFMA R16, R54, R16, R20 ;  /* 0x000000103610722b */ /* 0x008fd00000000014 */
[----:B------:R-:W-:-:S08]  /*3110*/  DFMA R16, R54, R16, R22 ;  /* 0x000000103610722b */ /* 0x000fd00000000016 */
[----:B----4-:R-:W-:Y:S02]  /*3120*/  DFMA R16, R54, R16, R24 ;  /* 0x000000103610722b */ /* 0x010fe40000000018 */
[----:B0-----:R-:W-:-:S06]  /*3130*/  DSETP.NEU.AND P2, PT, |R18|, +INF , PT ;  /* 0x7ff000001200742a */ /* 0x001fcc0003f4d200 */
[----:B------:R-:W-:-:S08]  /*3140*/  DFMA R16, R54, R16, R26 ;  /* 0x000000103610722b */ /* 0x000fd0000000001a */
[----:B------:R-:W-:Y:S02]  /*3150*/  DFMA R58, R16, R58, R58 ;  /* 0x0000003a103a722b */ /* 0x000fe4000000003a */
[----:B------:R-:W-:-:S10]  /*3160*/  DFMA R16, R54, R16, 1 ;  /* 0x3ff000003610742b */ /* 0x000fd40000000010 */
[----:B------:R-:W-:Y:S02]  /*3170*/  FSEL R20, R16, R58, !P1 ;  /* 0x0000003a10147208 */ /* 0x000fe40004800000 */
[----:B------:R-:W-:Y:S02]  /*3180*/  FSEL R21, R17, R59, !P1 ;  /* 0x0000003b11157208 */ /* 0x000fe40004800000 */
[----:B------:R-:W-:Y:S01]  /*3190*/  LOP3.LUT P1, RZ, R13, 0x2, RZ, 0xc0, !PT ;  /* 0x000000020dff7812 */ /* 0x000fe2000782c0ff */
[----:B------:R-:W-:-:S03]  /*31a0*/  IMAD.MOV.U32 R13, RZ, RZ, 0x1 ;  /* 0x00000001ff0d7424 */ /* 0x000fc600078e00ff */
[----:B------:R-:W-:-:S10]  /*31b0*/  DADD R16, RZ, -R20 ;  /* 0x00000000ff107229 */ /* 0x000fd40000000814 */
[----:B------:R-:W-:Y:S02]  /*31c0*/  FSEL R54, R20, R16, !P1 ;  /* 0x0000001014367208 */ /* 0x000fe40004800000 */
[----:B------:R-:W-:Y:S01]  /*31d0*/  FSEL R55, R21, R17, !P1 ;  /* 0x0000001115377208 */ /* 0x000fe20004800000 */
[----:B------:R-:W-:Y:S06]  /*31e0*/  @!P2 BRA `(.L_x_32) ;  /* 0x00000000003ca947 */ /* 0x000fec0003800000 */
[----:B------:R-:W-:Y:S01]  /*31f0*/  DSETP.GE.AND P1, PT, |R18|, 2.14748364800000000000e+09, PT ;  /* 0x41e000001200742a */ /* 0x000fe20003f26200 */
[----:B------:R-:W-:Y:S01]  /*3200*/  IMAD.MOV.U32 R13, RZ, RZ, R3 ;  /* 0x000000ffff0d7224 */ /* 0x000fe200078e0003 */
[----:B------:R-:W-:Y:S01]  /*3210*/  MOV R61, R33 ;  /* 0x00000021003d7202 */ /* 0x000fe20000000f00 */
[----:B------:R-:W-:-:S11]  /*3220*/  IMAD.MOV.U32 R60, RZ, RZ, R32 ;  /* 0x000000ffff3c7224 */ /* 0x000fd600078e0020 */
[----:B------:R-:W-:Y:S05]  /*3230*/  @!P1 BRA `(.L_x_33) ;  /* 0x0000000000249947 */ /* 0x000fea0003800000 */
[----:B------:R-:W0:Y:S01]  /*3240*/  LDCU.64 UR4, c[0x0][0x3b8] ;  /* 0x00007700ff0477ac */ /* 0x000e220008000a00 */
[----:B------:R-:W-:Y:S01]  /*3250*/  BSSY.RECONVERGENT B3, `(.L_x_34) ;  /* 0x0000005000037945 */ /* 0x000fe20003800200 */
[----:B------:R-:W-:Y:S01]  /*3260*/  MOV R60, 0x32a0 ;  /* 0x000032a0003c7802 */ /* 0x000fe20000000f00 */
[----:B0-----:R-:W-:Y:S02]  /*3270*/  IMAD.U32 R19, RZ, RZ, UR4 ;  /* 0x00000004ff137e24 */ /* 0x001fe4000f8e00ff */
[----:B------:R-:W-:-:S07]  /*3280*/  IMAD.U32 R63, RZ, RZ, UR5 ;  /* 0x00000005ff3f7e24 */ /* 0x000fce000f8e00ff */
[----:B------:R-:W-:Y:S05]  /*3290*/  CALL.REL.NOINC `($_Z12assembly_rhsPdS_PiS0_iS_iidddS_S_Py$__internal_trig_reduction_slowpathd) ;  /* 0x0000002000887944 */ /* 0x000fea0003c00000 */
[----:B------:R-:W-:Y:S05]  /*32a0*/  BSYNC.RECONVERGENT B3 ;  /* 0x0000000000037941 */ /* 0x000fea0003800200 */
.L_x_34:
[----:B------:R-:W-:Y:S01]  /*32b0*/  IMAD.MOV.U32 R60, RZ, RZ, R26 ;  /* 0x000000ffff3c7224 */ /* 0x000fe200078e001a */
[----:B------:R-:W-:-:S07]  /*32c0*/  MOV R61, R27 ;  /* 0x0000001b003d7202 */ /* 0x000fce0000000f00 */
.L_x_33:
[----:B------:R-:W-:-:S07]  /*32d0*/  VIADD R13, R13, 0x1 ;  /* 0x000000010d0d7836 */ /* 0x000fce0000000000 */
.L_x_32:
        /* <DEDUP_REMOVED lines=9> */
[----:B------:R-:W-:Y:S01]  /*3370*/  LOP3.LUT R56, R13, 0x1, RZ, 0xc0, !PT ;  /* 0x000000010d387812 */ /* 0x000fe200078ec0ff */
[----:B------:R-:W-:Y:S01]  /*3380*/  IMAD.MOV.U32 R57, RZ, RZ, 0x3da8ff83 ;  /* 0x3da8ff83ff397424 */ /* 0x000fe200078e00ff */
[----:B------:R-:W-:Y:S01]  /*3390*/  DMUL R58, R60, R60 ;  /* 0x0000003c3c3a7228 */ /* 0x000fe20000000000 */
[----:B------:R-:W-:Y:S01]  /*33a0*/  BSSY.RECONVERGENT B3, `(.L_x_35) ;  /* 0x0000030000037945 */ /* 0x000fe20003800200 */
[----:B------:R-:W-:Y:S01]  /*33b0*/  ISETP.NE.U32.AND P1, PT, R56, 0x1, PT ;  /* 0x000000013800780c */ /* 0x000fe20003f25070 */
[----:B------:R-:W-:Y:S01]  /*33c0*/  DSETP.NEU.AND P2, PT, |R50|, +INF , PT ;  /* 0x7ff000003200742a */ /* 0x000fe20003f4d200 */
[----:B------:R-:W-:-:S02]  /*33d0*/  MOV R56, 0x20fd8164 ;  /* 0x20fd816400387802 */ /* 0x000fc40000000f00 */
[----:B------:R-:W-:Y:S02]  /*33e0*/  FSEL R57, -R57, 0.11223486810922622681, !P1 ;  /* 0x3de5db6539397808 */ /* 0x000fe40004800100 */
[----:B------:R-:W-:-:S09]  /*33f0*/  FSEL R56, R56, -8.06006814911005101289e+34, !P1 ;  /* 0xf9785eba38387808 */ /* 0x000fd20004800000 */
[----:B0-----:R-:W-:Y:S02]  /*3400*/  @!P2 DMUL R62, RZ, R50 ;  /* 0x00000032ff3ea228 */ /* 0x001fe40000000000 */
        /* <DEDUP_REMOVED lines=10> */
[----:B------:R-:W-:Y:S01]  /*34b0*/  LOP3.LUT P1, RZ, R13, 0x2, RZ, 0xc0, !PT ;  /* 0x000000020dff7812 */ /* 0x000fe2000782c0ff */
[----:B------:R-:W-:-:S03]  /*34c0*/  @!P2 IMAD.MOV.U32 R13, RZ, RZ, 0x1 ;  /* 0x00000001ff0da424 */ /* 0x000fc600078e00ff */
[----:B------:R-:W-:-:S10]  /*34d0*/  DADD R16, RZ, -R18 ;  /* 0x00000000ff107229 */ /* 0x000fd40000000812 */
[----:B------:R-:W-:Y:S02]  /*34e0*/  FSEL R56, R18, R16, !P1 ;  /* 0x0000001012387208 */ /* 0x000fe40004800000 */
[----:B------:R-:W-:Y:S01]  /*34f0*/  FSEL R57, R19, R17, !P1 ;  /* 0x0000001113397208 */ /* 0x000fe20004800000 */
[----:B------:R-:W-:Y:S06]  /*3500*/  @!P2 BRA `(.L_x_36) ;  /* 0x000000000064a947 */ /* 0x000fec0003800000 */
        /* <DEDUP_REMOVED lines=23> */
.L_x_38:
[----:B------:R-:W-:Y:S05]  /*3680*/  BSYNC.RECONVERGENT B4 ;  /* 0x0000000000047941 */ /* 0x000fea0003800200 */
.L_x_37:
[----:B------:R-:W-:-:S07]  /*3690*/  VIADD R13, R13, 0x1 ;  /* 0x000000010d0d7836 */ /* 0x000fce0000000000 */
.L_x_36:
[----:B------:R-:W-:Y:S05]  /*36a0*/  BSYNC.RECONVERGENT B3 ;  /* 0x0000000000037941 */ /* 0x000fea0003800200 */
.L_x_35:
        /* <DEDUP_REMOVED lines=14> */
[----:B------:R-:W-:Y:S01]  /*3790*/  IMAD.MOV.U32 R58, RZ, RZ, 0x20fd8164 ;  /* 0x20fd8164ff3a7424 */ /* 0x000fe200078e00ff */
[----:B------:R-:W-:-:S02]  /*37a0*/  DSETP.NEU.AND P2, PT, |R48|, +INF , PT ;  /* 0x7ff000003000742a */ /* 0x000fc40003f4d200 */
[----:B------:R-:W-:Y:S02]  /*37b0*/  FSEL R59, -R59, 0.11223486810922622681, !P1 ;  /* 0x3de5db653b3b7808 */ /* 0x000fe40004800100 */
[----:B------:R-:W-:-:S10]  /*37c0*/  FSEL R58, R58, -8.06006814911005101289e+34, !P1 ;  /* 0xf9785eba3a3a7808 */ /* 0x000fd40004800000 */
        /* <DEDUP_REMOVED lines=15> */
[----:B------:R-:W-:Y:S01]  /*38c0*/  FSEL R59, R19, R17, !P1 ;  /* 0x00000011133b7208 */ /* 0x000fe20004800000 */
[----:B------:R-:W-:Y:S06]  /*38d0*/  @!P2 BRA `(.L_x_40) ;  /* 0x000000000058a947 */ /* 0x000fec0003800000 */
        /* <DEDUP_REMOVED lines=22> */
.L_x_40:
[----:B------:R-:W-:Y:S05]  /*3a40*/  BSYNC.RECONVERGENT B3 ;  /* 0x0000000000037941 */ /* 0x000fea0003800200 */
.L_x_39:
        /* <DEDUP_REMOVED lines=10> */
[----:B------:R-:W-:Y:S01]  /*3af0*/  DMUL R62, R64, R64 ;  /* 0x00000040403e7228 */ /* 0x000fe20000000000 */
[----:B------:R-:W-:Y:S01]  /*3b00*/  MOV R61, 0x3da8ff83 ;  /* 0x3da8ff83003d7802 */ /* 0x000fe20000000f00 */
[----:B------:R-:W-:Y:S01]  /*3b10*/  BSSY.RECONVERGENT B3, `(.L_x_41) ;  /* 0x0000036000037945 */ /* 0x000fe20003800200 */
[----:B------:R-:W-:Y:S01]  /*3b20*/  ISETP.NE.U32.AND P1, PT, R60, 0x1, PT ;  /* 0x000000013c00780c */ /* 0x000fe20003f25070 */
[----:B------:R-:W-:-:S03]  /*3b30*/  IMAD.MOV.U32 R60, RZ, RZ, 0x20fd8164 ;  /* 0x20fd8164ff3c7424 */ /* 0x000fc600078e00ff */
[----:B------:R-:W-:Y:S02]  /*3b40*/  FSEL R61, -R61, 0.11223486810922622681, !P1 ;  /* 0x3de5db653d3d7808 */ /* 0x000fe40004800100 */
[----:B------:R-:W-:-:S06]  /*3b50*/  FSEL R60, R60, -8.06006814911005101289e+34, !P1 ;  /* 0xf9785eba3c3c7808 */ /* 0x000fcc0004800000 */
[----:B--2---:R-:W-:-:S08]  /*3b60*/  DFMA R16, R62, R60, R16 ;  /* 0x0000003c3e10722b */ /* 0x004fd00000000010 */
[----:B------:R-:W-:Y:S02]  /*3b70*/  DFMA R16, R62, R16, R18 ;  /* 0x000000103e10722b */ /* 0x000fe40000000012 */
[----:B------:R-:W-:-:S06]  /*3b80*/  DMUL R18, R50, R56 ;  /* 0x0000003832127228 */ /* 0x000fcc0000000000 */
[----:B---3--:R-:W-:Y:S02]  /*3b90*/  DFMA R16, R62, R16, R20 ;  /* 0x000000103e10722b */ /* 0x008fe40000000014 */
[----:B------:R-:W-:-:S06]  /*3ba0*/  DMUL R18, R56, R18 ;  /* 0x0000001238127228 */ /* 0x000fcc0000000000 */
[----:B------:R-:W-:Y:S02]  /*3bb0*/  DFMA R16, R62, R16, R22 ;  /* 0x000000103e10722b */ /* 0x000fe40000000016 */
[----:B------:R-:W-:-:S06]  /*3bc0*/  DFMA R18, R48, R54, -R18 ;  /* 0x000000363012722b */ /* 0x000fcc0000000812 */
        /* <DEDUP_REMOVED lines=9> */
[----:B------:R-:W-:Y:S01]  /*3c60*/  FSEL R21, R21, R17, !P1 ;  /* 0x0000001115157208 */ /* 0x000fe20004800000 */
[----:B------:R-:W-:Y:S02]  /*3c70*/  DMUL R16, R48, R56 ;  /* 0x0000003830107228 */ /* 0x000fe40000000000 */
[----:B------:R-:W-:-:S03]  /*3c80*/  DSETP.NEU.AND P1, PT, |R50|, +INF , PT ;  /* 0x7ff000003200742a */ /* 0x000fc60003f2d200 */
[----:B------:R-:W-:-:S03]  /*3c90*/  DMUL R58, R58, R20 ;  /* 0x000000143a3a7228 */ /* 0x000fc60000000000 */
[----:B------:R-:W-:-:S05]  /*3ca0*/  DMUL R56, R56, R16 ;  /* 0x0000001038387228 */ /* 0x000fca0000000000 */
[----:B------:R-:W-:-:S03]  /*3cb0*/  DMUL R58, R54, R58 ;  /* 0x0000003a363a7228 */ /* 0x000fc60000000000 */
[----:B------:R-:W-:Y:S01]  /*3cc0*/  @!P1 DMUL R60, RZ, R50 ;  /* 0x00000032ff3c9228 */ /* 0x000fe20000000000 */
[----:B------:R-:W-:Y:S01]  /*3cd0*/  @!P1 IMAD.MOV.U32 R13, RZ, RZ, RZ ;  /* 0x000000ffff0d9224 */ /* 0x000fe200078e00ff */
[----:B------:R-:W-:-:S03]  /*3ce0*/  DFMA R56, R50, R54, R56 ;  /* 0x000000363238722b */ /* 0x000fc60000000038 */
[----:B------:R-:W-:Y:S01]  /*3cf0*/  DFMA R58, R52, R18, R58 ;  /* 0x00000012343a722b */ /* 0x000fe2000000003a */
        /* <DEDUP_REMOVED lines=21> */
[----:B------:R-:W-:Y:S01]  /*3e50*/  MOV R60, R26 ;  /* 0x0000001a003c7202 */ /* 0x000fe20000000f00 */
[----:B------:R-:W-:-:S07]  /*3e60*/  IMAD.MOV.U32 R61, RZ, RZ, R27 ;  /* 0x000000ffff3d7224 */ /* 0x000fce00078e001b */
.L_x_42:
[----:B------:R-:W-:Y:S05]  /*3e70*/  BSYNC.RECONVERGENT B3 ;  /* 0x0000000000037941 */ /* 0x000fea0003800200 */
.L_x_41:
        /* <DEDUP_REMOVED lines=11> */
[----:B------:R-:W-:Y:S01]  /*3f30*/  DMUL R62, R60, R60 ;  /* 0x0000003c3c3e7228 */ /* 0x000fe20000000000 */
[----:B------:R-:W-:Y:S01]  /*3f40*/  BSSY.RECONVERGENT B3, `(.L_x_43) ;  /* 0x000002e000037945 */ /* 0x000fe20003800200 */
[----:B------:R-:W-:Y:S01]  /*3f50*/  ISETP.NE.U32.AND P1, PT, R50, 0x1, PT ;  /* 0x000000013200780c */ /* 0x000fe20003f25070 */
[----:B------:R-:W-:Y:S01]  /*3f60*/  HFMA2 R50, -RZ, RZ, 0.00974273681640625, -2.12192535400390625e-05 ;  /* 0x20fd8164ff327431 */ /* 0x000fe200000001ff */
[----:B------:R-:W-:-:S02]  /*3f70*/  DSETP.NEU.AND P2, PT, |R48|, +INF , PT ;  /* 0x7ff000003000742a */ /* 0x000fc40003f4d200 */
[----:B------:R-:W-:Y:S02]  /*3f80*/  FSEL R51, -R51, 0.11223486810922622681, !P1 ;  /* 0x3de5db6533337808 */ /* 0x000fe40004800100 */
[----:B------:R-:W-:-:S06]  /*3f90*/  FSEL R50, R50, -8.06006814911005101289e+34, !P1 ;  /* 0xf9785eba32327808 */ /* 0x000fcc0004800000 */
[----:B--2---:R-:W-:-:S08]  /*3fa0*/  DFMA R16, R62, R50, R16 ;  /* 0x000000323e10722b */ /* 0x004fd00000000010 */
[----:B------:R-:W-:-:S08]  /*3fb0*/  DFMA R16, R62, R16, R18 ;  /* 0x000000103e10722b */ /* 0x000fd00000000012 */
[----:B---3--:R-:W-:-:S08]  /*3fc0*/  DFMA R16, R62, R16, R20 ;  /* 0x000000103e10722b */ /* 0x008fd00000000014 */
[----:B------:R-:W-:-:S08]  /*3fd0*/  DFMA R16, R62, R16, R22 ;  /* 0x000000103e10722b */ /* 0x000fd00000000016 */
[----:B----4-:R-:W-:-:S08]  /*3fe0*/  DFMA R16, R62, R16, R24 ;  /* 0x000000103e10722b */ /* 0x010fd00000000018 */
[----:B------:R-:W-:Y:S02]  /*3ff0*/  DFMA R16, R62, R16, R26 ;  /* 0x000000103e10722b */ /* 0x000fe4000000001a */
[----:B------:R-:W-:-:S06]  /*4000*/  @!P2 DMUL R26, RZ, R48 ;  /* 0x00000030ff1aa228 */ /* 0x000fcc0000000000 */
        /* <DEDUP_REMOVED lines=31> */
.L_x_46:
[----:B------:R-:W-:Y:S05]  /*4200*/  BSYNC.RECONVERGENT B4 ;  /* 0x0000000000047941 */ /* 0x000fea0003800200 */
.L_x_45:
[----:B------:R-:W-:-:S07]  /*4210*/  VIADD R13, R13, 0x1 ;  /* 0x000000010d0d7836 */ /* 0x000fce0000000000 */
.L_x_44:
[----:B------:R-:W-:Y:S05]  /*4220*/  BSYNC.RECONVERGENT B3 ;  /* 0x0000000000037941 */ /* 0x000fea0003800200 */
.L_x_43:
[----:B------:R-:W-:Y:S01]  /*4230*/  IMAD.SHL.U32 R16, R13, 0x40, RZ ;  /* 0x000000400d107824 */ /* 0x000fe200078e00ff */
[----:B------:R-:W-:Y:S01]  /*4240*/  R2UR UR4, R28 ;  /* 0x000000001c0472ca */ /* 0x000fe200000e0000 */
[----:B------:R-:W0:Y:S01]  /*4250*/  LDC.64 R48, c[0x0][0x3d0] ;  /* 0x0000f400ff307b82 */ /* 0x000e220000000a00 */
[----:B------:R-:W-:Y:S02]  /*4260*/  R2UR UR5, R29 ;  /* 0x000000001d0572ca */ /* 0x000fe400000e0000 */
[----:B------:R-:W-:Y:S02]  /*4270*/  LOP3.LUT R50, R13, 0x1, RZ, 0xc0, !PT ;  /* 0x000000010d327812 */ /* 0x000fe400078ec0ff */
[----:B------:R-:W-:Y:S01]  /*4280*/  MOV R60, 0x20fd8164 ;  /* 0x20fd8164003c7802 */ /* 0x000fe20000000f00 */
[----:B------:R-:W-:Y:S01]  /*4290*/  IMAD.IADD R64, R0, 0x1, R5 ;  /* 0x0000000100407824 */ /* 0x000fe200078e0205 */
[----:B------:R-:W-:Y:S01]  /*42a0*/  LOP3.LUT R16, R16, 0x40, RZ, 0xc0, !PT ;  /* 0x0000004010107812 */ /* 0x000fe200078ec0ff */
[----:B------:R-:W-:Y:S03]  /*42b0*/  LDS.64 R66, [R12] ;  /* 0x000000000c427984 */ /* 0x000fe60000000a00 */
[----:B------:R-:W-:-:S05]  /*42c0*/  IADD3 R62, P1, PT, R16, UR8, RZ ;  /* 0x00000008103e7c10 */ /* 0x000fca000ff3e0ff */
[----:B------:R-:W-:-:S05]  /*42d0*/  IMAD.X R63, RZ, RZ, UR9, P1 ;  /* 0x00000009ff3f7e24 */ /* 0x000fca00088e06ff */
[----:B------:R-:W2:Y:S04]  /*42e0*/  LDG.E.128.CONSTANT R16, desc[UR4][R62.64] ;  /* 0x000000043e107981 */ /* 0x000ea8000c1e9d00 */
[----:B------:R-:W3:Y:S01]  /*42f0*/  LDG.E.128.CONSTANT R20, desc[UR4][R62.64+0x10] ;  /* 0x000010043e147981 */ /* 0x000ee2000c1e9d00 */
[----:B------:R-:W-:Y:S01]  /*4300*/  ISETP.NE.U32.AND P1, PT, R50, 0x1, PT ;  /* 0x000000013200780c */ /* 0x000fe20003f25070 */
[----:B------:R-:W-:Y:S02]  /*4310*/  IMAD.MOV.U32 R50, RZ, RZ, 0x3da8ff83 ;  /* 0x3da8ff83ff327424 */ /* 0x000fe400078e00ff */
[----:B0-----:R-:W-:Y:S01]  /*4320*/  IMAD.WIDE R48, R64, 0x8, R48 ;  /* 0x0000000840307825 */ /* 0x001fe200078e0230 */
[----:B------:R-:W-:Y:S02]  /*4330*/  FSEL R60, R60, -8.06006814911005101289e+34, !P1 ;  /* 0xf9785eba3c3c7808 */ /* 0x000fe40004800000 */
[----:B------:R-:W-:Y:S01]  /*4340*/  FSEL R61, -R50, 0.11223486810922622681, !P1 ;  /* 0x3de5db65323d7808 */ /* 0x000fe20004800100 */
[----:B------:R-:W-:-:S08]  /*4350*/  DMUL R50, R26, R26 ;  /* 0x0000001a1a327228 */ /* 0x000fd00000000000 */
[C---:B--2---:R-:W-:Y:S01]  /*4360*/  DFMA R16, R50.reuse, R60, R16 ;  /* 0x0000003c3210722b */ /* 0x044fe20000000010 */
[----:B------:R-:W2:Y:S07]  /*4370*/  LDG.E.64 R60, desc[UR4][R48.64] ;  /* 0x00000004303c7981 */ /* 0x000eae000c1e1b00 */
[----:B------:R-:W-:-:S08]  /*4380*/  DFMA R16, R50, R16, R18 ;  /* 0x000000103210722b */ /* 0x000fd00000000012 */
[C---:B---3--:R-:W-:Y:S01]  /*4390*/  DFMA R16, R50.reuse, R16, R20 ;  /* 0x000000103210722b */ /* 0x048fe20000000014 */
[----:B------:R-:W0:Y:S07]  /*43a0*/  LDS.64 R20, [R9] ;  /* 0x0000000009147984 */ /* 0x000e2e0000000a00 */
[----:B------:R-:W-:Y:S02]  /*43b0*/  DFMA R22, R50, R16, R22 ;  /* 0x000000103216722b */ /* 0x000fe40000000016 */
[----:B------:R-:W3:Y:S01]  /*43c0*/  LDG.E.128.CONSTANT R16, desc[UR4][R62.64+0x20] ;  /* 0x000020043e107981 */ /* 0x000ee2000c1e9d00 */
[----:B0-----:R-:W-:-:S08]  /*43d0*/  DMUL R58, R58, R20 ;  /* 0x000000143a3a7228 */ /* 0x001fd00000000000 */
[----:B------:R-:W-:-:S08]  /*43e0*/  DMUL R58, R58, R66 ;  /* 0x000000423a3a7228 */ /* 0x000fd00000000000 */
[----:B--2---:R-:W-:Y:S02]  /*43f0*/  DFMA R60, R34, R58, R60 ;  /* 0x0000003a223c722b */ /* 0x004fe4000000003c */
[----:B------:R-:W0:Y:S05]  /*4400*/  LDC.64 R58, c[0x0][0x3d8] ;  /* 0x0000f600ff3a7b82 */ /* 0x000e2a0000000a00 */
[----:B------:R-:W-:Y:S01]  /*4410*/  STG.E.64 desc[UR4][R48.64], R60 ;  /* 0x0000003c30007986 */ /* 0x000fe2000c101b04 */
[----:B0-----:R-:W-:-:S05]  /*4420*/  IMAD.WIDE R68, R64, 0x8, R58 ;  /* 0x0000000840447825 */ /* 0x001fca00078e023a */
[----:B------:R-:W2:Y:S01]  /*4430*/  LDG.E.64 R58, desc[UR4][R68.64] ;  /* 0x00000004443a7981 */ /* 0x000ea2000c1e1b00 */
[----:B---3--:R-:W-:Y:S01]  /*4440*/  DFMA R16, R50, R22, R16 ;  /* 0x000000163210722b */ /* 0x008fe20000000010 */
[----:B------:R-:W-:Y:S01]  /*4450*/  IADD3 R10, PT, PT, R10, 0x10, RZ ;  /* 0x000000100a0a7810 */ /* 0x000fe20007ffe0ff */
[----:B------:R-:W-:Y:S01]  /*4460*/  DMUL R56, R52, R56 ;  /* 0x0000003834387228 */ /* 0x000fe20000000000 */
[----:B------:R-:W0:Y:S01]  /*4470*/  LDC.64 R22, c[0x0][0x3e0] ;  /* 0x0000f800ff167b82 */ /* 0x000e220000000a00 */
[----:B------:R-:W-:Y:S01]  /*4480*/  R2UR UR12, R28 ;  /* 0x000000001c0c72ca */ /* 0x000fe200000e0000 */
[----:B------:R-:W-:Y:S01]  /*4490*/  VIADD R11, R11, 0x10 ;  /* 0x000000100b0b7836 */ /* 0x000fe20000000000 */
[----:B------:R-:W-:Y:S01]  /*44a0*/  R2UR UR13, R29 ;  /* 0x000000001d0d72ca */ /* 0x000fe200000e0000 */
[----:B------:R-:W-:Y:S01]  /*44b0*/  VIADD R9, R9, 0x30 ;  /* 0x0000003009097836 */ /* 0x000fe20000000000 */
[----:B------:R-:W-:Y:S01]  /*44c0*/  DFMA R16, R50, R16, R18 ;  /* 0x000000103210722b */ /* 0x000fe20000000012 */
[----:B------:R-:W-:-:S07]  /*44d0*/  VIADD R12, R12, 0x8 ;  /* 0x000000080c0c7836 */ /* 0x000fce0000000000 */
[----:B------:R-:W-:Y:S02]  /*44e0*/  DFMA R26, R16, R26, R26 ;  /* 0x0000001a101a722b */ /* 0x000fe4000000001a */
[----:B------:R-:W-:Y:S01]  /*44f0*/  DFMA R16, R50, R16, 1 ;  /* 0x3ff000003210742b */ /* 0x000fe20000000010 */
[----:B0-----:R-:W-:-:S09]  /*4500*/  IMAD.WIDE R64, R64, 0x8, R22 ;  /* 0x0000000840407825 */ /* 0x001fd200078e0216 */
[----:B------:R-:W-:Y:S02]  /*4510*/  FSEL R16, R16, R26, !P1 ;  /* 0x0000001a10107208 */ /* 0x000fe40004800000 */
[----:B------:R-:W-:Y:S02]  /*4520*/  FSEL R17, R17, R27, !P1 ;  /* 0x0000001b11117208 */ /* 0x000fe40004800000 */
[----:B------:R-:W-:Y:S01]  /*4530*/  LOP3.LUT P1, RZ, R13, 0x2, RZ, 0xc0, !PT ;  /* 0x000000020dff7812 */ /* 0x000fe2000782c0ff */
[----:B------:R-:W-:-:S03]  /*4540*/  IMAD R13, R5, 0x4, R2 ;  /* 0x00000004050d7824 */ /* 0x000fc600078e0202 */
[----:B------:R-:W-:-:S10]  /*4550*/  DADD R18, RZ, -R16 ;  /* 0x00000000ff127229 */ /* 0x000fd40000000810 */
[----:B------:R-:W-:Y:S02]  /*4560*/  FSEL R18, R16, R18, !P1 ;  /* 0x0000001210127208 */ /* 0x000fe40004800000 */
[----:B------:R-:W-:Y:S01]  /*4570*/  FSEL R19, R17, R19, !P1 ;  /* 0x0000001311137208 */ /* 0x000fe20004800000 */
[----:B------:R-:W0:Y:S01]  /*4580*/  LDS R16, [R13] ;  /* 0x000000000d107984 */ /* 0x000e220000000800 */
[----:B------:R-:W-:-:S04]  /*4590*/  ISETP.NE.AND P1, PT, R10, 0xc8, PT ;  /* 0x000000c80a00780c */ /* 0x000fc80003f25270 */
[----:B------:R-:W-:-:S08]  /*45a0*/  DMUL R18, R24, R18 ;  /* 0x0000001218127228 */ /* 0x000fd00000000000 */
[----:B------:R-:W-:-:S08]  /*45b0*/  DFMA R18, R54, R18, -R56 ;  /* 0x000000123612722b */ /* 0x000fd00000000838 */
[----:B------:R-:W-:-:S08]  /*45c0*/  DMUL R18, R18, R20 ;  /* 0x0000001412127228 */ /* 0x000fd00000000000 */
[----:B------:R-:W-:Y:S01]  /*45d0*/  DMUL R18, R66, R18 ;  /* 0x0000001242127228 */ /* 0x000fe20000000000 */
[----:B0-----:R-:W-:-:S07]  /*45e0*/  SHF.R.S32.HI R17, RZ, 0x1f, R16 ;  /* 0x0000001fff117819 */ /* 0x001fce0000011410 */
[----:B--2---:R-:W-:-:S07]  /*45f0*/  DFMA R18, R34, R18, R58 ;  /* 0x000000122212722b */ /* 0x004fce000000003a */
[----:B------:R0:W-:Y:S04]  /*4600*/  STG.E.64 desc[UR4][R68.64], R18 ;  /* 0x0000001244007986 */ /* 0x0001e8000c101b04 */
[----:B------:R0:W-:Y:S01]  /*4610*/  STG.E.64 desc[UR12][R64.64], R16 ;  /* 0x0000001040007986 */ /* 0x0001e2000c101b0c */
[----:B------:R-:W-:Y:S05]  /*4620*/  @P1 BRA `(.L_x_47) ;  /* 0xffffffd8005c1947 */ /* 0x000fea000383ffff */
[----:B------:R-:W-:-:S04]  /*4630*/  IADD3 R5, PT, PT, R5, 0x1, RZ ;  /* 0x0000000105057810 */ /* 0x000fc80007ffe0ff */
[----:B------:R-:W-:-:S13]  /*4640*/  ISETP.NE.AND P1, PT, R5, 0x6, PT ;  /* 0x000000060500780c */ /* 0x000fda0003f25270 */
[----:B------:R-:W-:Y:S05]  /*4650*/  @!P1 BRA `(.L_x_18) ;  /* 0x0000000c008c9947 */ /* 0x000fea0003800000 */
[----:B------:R-:W-:Y:S05]  /*4660*/  BRA `(.L_x_48) ;  /* 0xffffffd800307947 */ /* 0x000fea000383ffff */
.L_x_19:
[----:B------:R-:W-:Y:S01]  /*4670*/  LEA R0, R12, R13, 0x18 ;  /* 0x0000000d0c007211 */ /* 0x000fe200078ec0ff */
[----:B------:R-:W0:Y:S04]  /*4680*/  LDCU.64 UR4, c[0x0][0x358] ;  /* 0x00006b00ff0477ac */ /* 0x000e280008000a00 */
[----:B------:R-:W-:Y:S04]  /*4690*/  LDS.128 R12, [R0+0x360] ;  /* 0x00036000000c7984 */ /* 0x000fe80000000c00 */
[----:B------:R-:W1:Y:S04]  /*46a0*/  LDS.128 R16, [R0+0x380] ;  /* 0x0003800000107984 */ /* 0x000e680000000c00 */
[----:B------:R-:W2:Y:S04]  /*46b0*/  LDS.128 R20, [R0+0x390] ;  /* 0x0003900000147984 */ /* 0x000ea80000000c00 */
[----:B------:R-:W3:Y:S04]  /*46c0*/  LDS.128 R24, [R0+0x3a0] ;  /* 0x0003a00000187984 */ /* 0x000ee80000000c00 */
[----:B------:R-:W4:Y:S04]  /*46d0*/  LDS.128 R28, [R0+0x3e0] ;  /* 0x0003e000001c7984 */ /* 0x000f280000000c00 */
[----:B------:R-:W5:Y:S04]  /*46e0*/  LDS.128 R40, [R0+0x3f0] ;  /* 0x0003f00000287984 */ /* 0x000f680000000c00 */
[----:B------:R-:W0:Y:S04]  /*46f0*/  LDS.128 R44, [R0+0x420] ;  /* 0x00042000002c7984 */ /* 0x000e280000000c00 */
[----:B------:R-:W0:Y:S04]  /*4700*/  LDS.128 R48, [R0+0x400] ;  /* 0x0004000000307984 */ /* 0x000e280000000c00 */
[----:B------:R-:W-:Y:S01]  /*4710*/  LDS.128 R36, [R0+0x410] ;  /* 0x0004100000247984 */ /* 0x000fe20000000c00 */
[----:B-1----:R-:W-:-:S02]  /*4720*/  DMUL R62, R12, R16 ;  /* 0x000000100c3e7228 */ /* 0x002fc40000000000 */
[C---:B------:R-:W-:Y:S01]  /*4730*/  DMUL R64, R12.reuse, R18 ;  /* 0x000000120c407228 */ /* 0x040fe20000000000 */
[----:B------:R-:W1:Y:S01]  /*4740*/  LDS.128 R16, [R0+0x430] ;  /* 0x0004300000107984 */ /* 0x000e620000000c00 */
[----:B--2---:R-:W-:Y:S02]  /*4750*/  DMUL R20, R12, R20 ;  /* 0x000000140c147228 */ /* 0x004fe40000000000 */
[----:B------:R-:W-:Y:S02]  /*4760*/  DMUL R70, R14, R22 ;  /* 0x000000160e467228 */ /* 0x000fe40000000000 */
[----:B---3--:R-:W-:Y:S02]  /*4770*/  DMUL R12, R24, R14 ;  /* 0x0000000e180c7228 */ /* 0x008fe40000000000 */
[----:B------:R-:W-:Y:S02]  /*4780*/  DMUL R26, R14, R26 ;  /* 0x0000001a0e1a7228 */ /* 0x000fe40000000000 */
[----:B----4-:R-:W-:-:S02]  /*4790*/  DFMA R22, R62, R28, RZ ;  /* 0x0000001c3e16722b */ /* 0x010fc400000000ff */
[-C--:B------:R-:W-:Y:S02]  /*47a0*/  DFMA R24, R64, R28.reuse, RZ ;  /* 0x0000001c4018722b */ /* 0x080fe400000000ff */
[----:B------:R-:W-:Y:S02]  /*47b0*/  DFMA R52, R20, R28, RZ ;  /* 0x0000001c1434722b */ /* 0x000fe400000000ff */
[-C--:B------:R-:W-:Y:S02]  /*47c0*/  DFMA R54, R62, R30.reuse, RZ ;  /* 0x0000001e3e36722b */ /* 0x080fe400000000ff */
[-C--:B------:R-:W-:Y:S02]  /*47d0*/  DFMA R56, R64, R30.reuse, RZ ;  /* 0x0000001e4038722b */ /* 0x080fe400000000ff */
[----:B------:R-:W-:Y:S02]  /*47e0*/  DFMA R58, R20, R30, RZ ;  /* 0x0000001e143a722b */ /* 0x000fe400000000ff */
[----:B-----5:R-:W-:-:S02]  /*47f0*/  DFMA R30, R62, R40, RZ ;  /* 0x000000283e1e722b */ /* 0x020fc400000000ff */
[-C--:B------:R-:W-:Y:S02]  /*4800*/  DFMA R28, R64, R40.reuse, RZ ;  /* 0x00000028401c722b */ /* 0x080fe400000000ff */
[----:B------:R-:W-:Y:S02]  /*4810*/  DFMA R14, R20, R40, RZ ;  /* 0x00000028140e722b */ /* 0x000fe400000000ff */
[-C--:B------:R-:W-:Y:S02]  /*4820*/  DFMA R66, R62, R42.reuse, RZ ;  /* 0x0000002a3e42722b */ /* 0x080fe400000000ff */
[-C--:B------:R-:W-:Y:S02]  /*4830*/  DFMA R60, R64, R42.reuse, RZ ;  /* 0x0000002a403c722b */ /* 0x080fe400000000ff */
[----:B------:R-:W-:Y:S02]  /*4840*/  DFMA R68, R20, R42, RZ ;  /* 0x0000002a1444722b */ /* 0x000fe400000000ff */
[----:B0-----:R-:W-:-:S02]  /*4850*/  DFMA R42, R70, R44, R30 ;  /* 0x0000002c462a722b */ /* 0x001fc4000000001e */
[-C--:B------:R-:W-:Y:S02]  /*4860*/  DFMA R40, R12, R44.reuse, R28 ;  /* 0x0000002c0c28722b */ /* 0x080fe4000000001c */
[----:B------:R-:W-:Y:S02]  /*4870*/  DFMA R44, R26, R44, R14 ;  /* 0x0000002c1a2c722b */ /* 0x000fe4000000000e */
[-C--:B------:R-:W-:Y:S02]  /*4880*/  DFMA R66, R70, R46.reuse, R66 ;  /* 0x0000002e4642722b */ /* 0x080fe40000000042 */
[-C--:B------:R-:W-:Y:S02]  /*4890*/  DFMA R60, R12, R46.reuse, R60 ;  /* 0x0000002e0c3c722b */ /* 0x080fe4000000003c */
[----:B------:R-:W-:Y:S02]  /*48a0*/  DFMA R68, R26, R46, R68 ;  /* 0x0000002e1a44722b */ /* 0x000fe40000000044 */
[----:B------:R-:W-:-:S02]  /*48b0*/  DFMA R30, R62, R48, RZ ;  /* 0x000000303e1e722b */ /* 0x000fc400000000ff */
[-C--:B------:R-:W-:Y:S02]  /*48c0*/  DFMA R28, R64, R48.reuse, RZ ;  /* 0x00000030401c722b */ /* 0x080fe400000000ff */
[----:B------:R-:W-:Y:S02]  /*48d0*/  DFMA R14, R20, R48, RZ ;  /* 0x00000030140e722b */ /* 0x000fe400000000ff */
[----:B------:R-:W-:Y:S02]  /*48e0*/  DFMA R46, R64, R50, RZ ;  /* 0x00000032402e722b */ /* 0x000fe400000000ff */
[-C--:B-1----:R-:W-:Y:S02]  /*48f0*/  DFMA R64, R70, R16.reuse, R30 ;  /* 0x000000104640722b */ /* 0x082fe4000000001e */
[----:B------:R-:W-:Y:S02]  /*4900*/  DFMA R48, R12, R16, R28 ;  /* 0x000000100c30722b */ /* 0x000fe4000000001c */
[-C--:B------:R-:W-:Y:S01]  /*4910*/  DFMA R22, R70, R36.reuse, R22 ;  /* 0x000000244616722b */ /* 0x080fe20000000016 */
[----:B------:R-:W-:Y:S01]  /*4920*/  LDS.128 R28, [R0+0x370] ;  /* 0x00037000001c7984 */ /* 0x000fe20000000c00 */
[----:B------:R-:W-:-:S02]  /*4930*/  DFMA R24, R12, R36, R24 ;  /* 0x000000240c18722b */ /* 0x000fc40000000018 */
[----:B------:R-:W-:Y:S02]  /*4940*/  DFMA R52, R26, R36, R52 ;  /* 0x000000241a34722b */ /* 0x000fe40000000034 */
[-C--:B------:R-:W-:Y:S02]  /*4950*/  DFMA R54, R70, R38.reuse, R54 ;  /* 0x000000264636722b */ /* 0x080fe40000000036 */
[-C--:B------:R-:W-:Y:S02]  /*4960*/  DFMA R56, R12, R38.reuse, R56 ;  /* 0x000000260c38722b */ /* 0x080fe40000000038 */
[----:B------:R-:W-:Y:S02]  /*4970*/  DFMA R58, R26, R38, R58 ;  /* 0x000000261a3a722b */ /* 0x000fe4000000003a */
[----:B------:R-:W-:Y:S01]  /*4980*/  DFMA R46, R12, R18, R46 ;  /* 0x000000120c2e722b */ /* 0x000fe2000000002e */
[----:B------:R-:W0:Y:S01]  /*4990*/  LDS.128 R36, [R0+0x3b0] ;  /* 0x0003b00000247984 */ /* 0x000e220000000c00 */
[----:B------:R-:W-:-:S02]  /*49a0*/  DFMA R16, R26, R16, R14 ;  /* 0x000000101a10722b */ /* 0x000fc4000000000e */
[-C--:B------:R-:W-:Y:S01]  /*49b0*/  DFMA R62, R62, R50.reuse, RZ ;  /* 0x000000323e3e722b */ /* 0x080fe200000000ff */
[----:B------:R-:W1:Y:S01]  /*49c0*/  LDS.128 R12, [R0+0x3c0] ;  /* 0x0003c000000c7984 */ /* 0x000e620000000c00 */
[----:B------:R-:W-:-:S06]  /*49d0*/  DFMA R20, R20, R50, RZ ;  /* 0x000000321414722b */ /* 0x000fcc00000000ff */
[-C--:B------:R-:W-:Y:S02]  /*49e0*/  DFMA R62, R70, R18.reuse, R62 ;  /* 0x00000012463e722b */ /* 0x080fe4000000003e */
[----:B------:R-:W-:Y:S01]  /*49f0*/  DFMA R26, R26, R18, R20 ;  /* 0x000000121a1a722b */ /* 0x000fe20000000014 */
[----:B------:R-:W2:Y:S02]  /*4a00*/  LDC.64 R18, c[0x0][0x3a8] ;  /* 0x0000ea00ff127b82 */ /* 0x000ea40000000a00 */
[--C-:B--2---:R-:W-:Y:S01]  /*4a10*/  IMAD.WIDE R20, R5, 0x8, R18.reuse ;  /* 0x0000000805147825 */ /* 0x104fe200078e0212 */
[C---:B0-----:R-:W-:Y:S02]  /*4a20*/  DMUL R70, R28.reuse, R36 ;  /* 0x000000241c467228 */ /* 0x041fe40000000000 */
[C---:B------:R-:W-:Y:S02]  /*4a30*/  DMUL R72, R28.reuse, R38 ;  /* 0x000000261c487228 */ /* 0x040fe40000000000 */
[----:B-1----:R-:W-:Y:S01]  /*4a40*/  DMUL R12, R28, R12 ;  /* 0x0000000c1c0c7228 */ /* 0x002fe20000000000 */
[----:B------:R-:W2:Y:S01]  /*4a50*/  LDG.E.64 R20, desc[UR4][R20.64] ;  /* 0x0000000414147981 */ /* 0x000ea2000c1e1b00 */
[----:B------:R-:W-:-:S03]  /*4a60*/  IMAD.WIDE R28, R32, 0x8, R18 ;  /* 0x00000008201c7825 */ /* 0x000fc600078e0212 */
[----:B------:R-:W0:Y:S04]  /*4a70*/  LDS.128 R36, [R0+0x440] ;  /* 0x0004400000247984 */ /* 0x000e280000000c00 */
[----:B------:R-:W2:Y:S01]  /*4a80*/  LDG.E.64 R28, desc[UR4][R28.64] ;  /* 0x000000041c1c7981 */ /* 0x000ea2000c1e1b00 */
[----:B------:R-:W-:-:S06]  /*4a90*/  IMAD.WIDE R4, R4, 0x8, R18 ;  /* 0x0000000804047825 */ /* 0x000fcc00078e0212 */
[----:B------:R-:W3:Y:S01]  /*4aa0*/  LDG.E.64 R4, desc[UR4][R4.64] ;  /* 0x0000000404047981 */ /* 0x000ee2000c1e1b00 */
[-C--:B0-----:R-:W-:Y:S02]  /*4ab0*/  DFMA R22, R70, R36.reuse, R22 ;  /* 0x000000244616722b */ /* 0x081fe40000000016 */
[-C--:B------:R-:W-:Y:S02]  /*4ac0*/  DFMA R24, R72, R36.reuse, R24 ;  /* 0x000000244818722b */ /* 0x080fe40000000018 */
[----:B------:R-:W-:Y:S02]  /*4ad0*/  DFMA R52, R12, R36, R52 ;  /* 0x000000240c34722b */ /* 0x000fe40000000034 */
[-C--:B------:R-:W-:Y:S02]  /*4ae0*/  DFMA R54, R70, R38.reuse, R54 ;  /* 0x000000264636722b */ /* 0x080fe40000000036 */
[-C--:B------:R-:W-:Y:S02]  /*4af0*/  DFMA R56, R72, R38.reuse, R56 ;  /* 0x000000264838722b */ /* 0x080fe40000000038 */
[----:B------:R-:W-:Y:S01]  /*4b00*/  DFMA R58, R12, R38, R58 ;  /* 0x000000260c3a722b */ /* 0x000fe2000000003a */
[----:B------:R-:W0:Y:S02]  /*4b10*/  LDS.128 R36, [R0+0x450] ;  /* 0x0004500000247984 */ /* 0x000e240000000c00 */
[----:B0-----:R-:W-:-:S02]  /*4b20*/  DFMA R42, R70, R36, R42 ;  /* 0x00000024462a722b */ /* 0x001fc4000000002a */
        /* <DEDUP_REMOVED lines=9> */
[----:B------:R-:W-:Y:S01]  /*4bc0*/  DMUL R14, R30, R14 ;  /* 0x0000000e1e0e7228 */ /* 0x000fe20000000000 */
[----:B------:R-:W0:Y:S01]  /*4bd0*/  LDC R2, c[0x0][0x360] ;  /* 0x0000d800ff027b82 */ /* 0x000e220000000800 */
[--C-:B------:R-:W-:Y:S01]  /*4be0*/  SHF.R.S32.HI R51, RZ, 0x1f, R10.reuse ;  /* 0x0000001fff337819 */ /* 0x100fe2000001140a */
[----:B------:R-:W-:Y:S01]  /*4bf0*/  IMAD.MOV.U32 R50, RZ, RZ, R10 ;  /* 0x000000ffff327224 */ /* 0x000fe200078e000a */
[----:B------:R-:W-:Y:S01]  /*4c00*/  DFMA R62, R70, R38, R62 ;  /* 0x00000026463e722b */ /* 0x000fe2000000003e */
[----:B0-----:R-:W-:Y:S01]  /*4c10*/  IMAD R2, R2, UR10, R3 ;  /* 0x0000000a02027c24 */ /* 0x001fe2000f8e0203 */
[----:B--2---:R-:W-:-:S02]  /*4c20*/  DSETP.GEU.AND P1, PT, R20, R28, PT ;  /* 0x0000001c1400722a */ /* 0x004fc40003f2e000 */
[----:B------:R-:W-:-:S04]  /*4c30*/  DSETP.GT.AND P0, PT, R20, R28, PT ;  /* 0x0000001c1400722a */ /* 0x000fc80003f04000 */
[CC--:B------:R-:W-:Y:S02]  /*4c40*/  FSEL R16, R20.reuse, R28.reuse, !P1 ;  /* 0x0000001c14107208 */ /* 0x0c0fe40004800000 */
[CC--:B------:R-:W-:Y:S02]  /*4c50*/  FSEL R17, R21.reuse, R29.reuse, !P1 ;  /* 0x0000001d15117208 */ /* 0x0c0fe40004800000 */
[----:B------:R-:W-:Y:S02]  /*4c60*/  FSEL R18, R20, R28, P0 ;  /* 0x0000001c14127208 */ /* 0x000fe40000000000 */
[----:B------:R-:W-:Y:S02]  /*4c70*/  FSEL R19, R21, R29, P0 ;  /* 0x0000001d15137208 */ /* 0x000fe40000000000 */
[----:B---3--:R-:W-:-:S04]  /*4c80*/  DSETP.GEU.AND P1, PT, R4, R16, PT ;  /* 0x000000100400722a */ /* 0x008fc80003f2e000 */
[----:B------:R-:W-:Y:S02]  /*4c90*/  DSETP.GT.AND P0, PT, R4, R18, PT ;  /* 0x000000120400722a */ /* 0x000fe40003f04000 */
[C---:B------:R-:W-:Y:S02]  /*4ca0*/  FSEL R20, R4.reuse, R16, !P1 ;  /* 0x0000001004147208 */ /* 0x040fe40004800000 */
[C---:B------:R-:W-:Y:S02]  /*4cb0*/  FSEL R21, R5.reuse, R17, !P1 ;  /* 0x0000001105157208 */ /* 0x040fe40004800000 */
[----:B------:R-:W-:Y:S02]  /*4cc0*/  FSEL R4, R4, R18, P0 ;  /* 0x0000001204047208 */ /* 0x000fe40000000000 */
[----:B------:R-:W-:Y:S02]  /*4cd0*/  FSEL R5, R5, R19, P0 ;  /* 0x0000001305057208 */ /* 0x000fe40000000000 */
[----:B------:R-:W0:Y:S04]  /*4ce0*/  LDS.128 R16, [R0+0x3d0] ;  /* 0x0003d00000107984 */ /* 0x000e280000000c00 */
[----:B------:R-:W-:-:S02]  /*4cf0*/  DADD R4, R4, R20 ;  /* 0x0000000004047229 */ /* 0x000fc40000000014 */
[----:B0-----:R-:W-:Y:S02]  /*4d00*/  DMUL R20, R16, R30 ;  /* 0x0000001e10147228 */ /* 0x001fe40000000000 */
[----:B------:R-:W-:Y:S01]  /*4d10*/  DMUL R30, R30, R18 ;  /* 0x000000121e1e7228 */ /* 0x000fe20000000000 */
[----:B------:R-:W0:Y:S03]  /*4d20*/  LDS.128 R16, [R0+0x470] ;  /* 0x0004700000107984 */ /* 0x000e260000000c00 */
[----:B------:R-:W-:Y:S02]  /*4d30*/  DMUL R4, R4, 0.5 ;  /* 0x3fe0000004047828 */ /* 0x000fe40000000000 */
[-C--:B0-----:R-:W-:Y:S02]  /*4d40*/  DFMA R22, R14, R16.reuse, R22 ;  /* 0x000000100e16722b */ /* 0x081fe40000000016 */
[----:B------:R-:W-:-:S02]  /*4d50*/  DFMA R24, R20, R16, R24 ;  /* 0x000000101418722b */ /* 0x000fc40000000018 */
[----:B------:R-:W-:Y:S01]  /*4d60*/  DFMA R52, R30, R16, R52 ;  /* 0x000000101e34722b */ /* 0x000fe20000000034 */
[----:B------:R-:W0:Y:S03]  /*4d70*/  LDC.64 R16, c[0x0][0x3d0] ;  /* 0x0000f400ff107b82 */ /* 0x000e260000000a00 */
[C---:B------:R-:W-:Y:S02]  /*4d80*/  DMUL R22, R34.reuse, R22 ;  /* 0x0000001622167228 */ /* 0x040fe40000000000 */
[----:B------:R-:W-:-:S06]  /*4d90*/  DMUL R24, R34, R24 ;  /* 0x0000001822187228 */ /* 0x000fcc0000000000 */
[----:B------:R-:W-:-:S08]  /*4da0*/  DFMA R22, R22, R4, RZ ;  /* 0x000000041616722b */ /* 0x000fd000000000ff */
[----:B------:R-:W-:Y:S01]  /*4db0*/  DFMA R28, R24, R4, R22 ;  /* 0x00000004181c722b */ /* 0x000fe20000000016 */
[----:B------:R-:W-:-:S04]  /*4dc0*/  IMAD R23, R2, 0x6, RZ ;  /* 0x0000000602177824 */ /* 0x000fc800078e02ff */
[----:B0-----:R-:W-:Y:S02]  /*4dd0*/  IMAD.WIDE R24, R23, 0x8, R16 ;  /* 0x0000000817187825 */ /* 0x001fe400078e0210 */
[----:B------:R-:W0:Y:S03]  /*4de0*/  LDC.64 R16, c[0x0][0x3d8] ;  /* 0x0000f600ff107b82 */ /* 0x000e260000000a00 */
[----:B------:R-:W2:Y:S01]  /*4df0*/  LDG.E.64 R2, desc[UR4][R24.64] ;  /* 0x0000000418027981 */ /* 0x000ea2000c1e1b00 */
[----:B------:R-:W-:-:S08]  /*4e00*/  DMUL R52, R34, R52 ;  /* 0x0000003422347228 */ /* 0x000fd00000000000 */
[----:B------:R-:W-:-:S08]  /*4e10*/  DFMA R28, R52, R4, R28 ;  /* 0x00000004341c722b */ /* 0x000fd0000000001c */
[----:B--2---:R-:W-:Y:S01]  /*4e20*/  DFMA R32, RZ, R28, R2 ;  /* 0x0000001cff20722b */ /* 0x004fe20000000002 */
[----:B0-----:R-:W-:-:S06]  /*4e30*/  IMAD.WIDE R2, R23, 0x8, R16 ;  /* 0x0000000817027825 */ /* 0x001fcc00078e0210 */
[----:B------:R-:W-:Y:S04]  /*4e40*/  STG.E.64 desc[UR4][R24.64], R32 ;  /* 0x0000002018007986 */ /* 0x000fe8000c101b04 */
[----:B------:R-:W2:Y:S01]  /*4e50*/  LDG.E.64 R16, desc[UR4][R2.64] ;  /* 0x0000000402107981 */ /* 0x000ea2000c1e1b00 */
[----:B------:R-:W-:Y:S02]  /*4e60*/  DFMA R54, R14, R18, R54 ;  /* 0x000000120e36722b */ /* 0x000fe40000000036 */
[----:B--2---:R-:W-:Y:S01]  /*4e70*/  DADD R28, -R28, R16 ;  /* 0x000000001c1c7229 */ /* 0x004fe20000000110 */
[----:B------:R-:W0:Y:S06]  /*4e80*/  LDC.64 R16, c[0x0][0x3e0] ;  /* 0x0000f800ff107b82 */ /* 0x000e2c0000000a00 */
[----:B------:R1:W-:Y:S01]  /*4e90*/  STG.E.64 desc[UR4][R2.64], R28 ;  /* 0x0000001c02007986 */ /* 0x0003e2000c101b04 */
[----:B0-----:R-:W-:-:S05]  /*4ea0*/  IMAD.WIDE R22, R23, 0x8, R16 ;  /* 0x0000000817167825 */ /* 0x001fca00078e0210 */
[----:B------:R-:W-:Y:S04]  /*4eb0*/  STG.E.64 desc[UR4][R22.64], R50 ;  /* 0x0000003216007986 */ /* 0x000fe8000c101b04 */
[----:B------:R-:W1:Y:S01]  /*4ec0*/  LDG.E.64 R16, desc[UR4][R24.64+0x8] ;  /* 0x0000080418107981 */ /* 0x000e62000c1e1b00 */
[----:B------:R-:W-:Y:S02]  /*4ed0*/  DFMA R56, R20, R18, R56 ;  /* 0x000000121438722b */ /* 0x000fe40000000038 */
[----:B------:R-:W-:Y:S02]  /*4ee0*/  DMUL R54, R34, R54 ;  /* 0x0000003622367228 */ /* 0x000fe40000000000 */
[----:B------:R-:W-:-:S04]  /*4ef0*/  DFMA R58, R30, R18, R58 ;  /* 0x000000121e3a722b */ /* 0x000fc8000000003a */
[----:B------:R-:W-:Y:S02]  /*4f00*/  DMUL R56, R34, R56 ;  /* 0x0000003822387228 */ /* 0x000fe40000000000 */
[----:B------:R-:W-:Y:S02]  /*4f10*/  DFMA R54, R54, R4, RZ ;  /* 0x000000043636722b */ /* 0x000fe400000000ff */
[----:B------:R-:W-:-:S06]  /*4f20*/  DMUL R58, R34, R58 ;  /* 0x0000003a223a7228 */ /* 0x000fcc0000000000 */
[----:B------:R-:W-:-:S08]  /*4f30*/  DFMA R54, R56, R4, R54 ;  /* 0x000000043836722b */ /* 0x000fd00000000036 */
[----:B------:R-:W-:-:S08]  /*4f40*/  DFMA R54, R58, R4, R54 ;  /* 0x000000043a36722b */ /* 0x000fd00000000036 */
[----:B-1----:R-:W-:-:S07]  /*4f50*/  DFMA R28, RZ, R54, R16 ;  /* 0x00000036ff1c722b */ /* 0x002fce0000000010 */
[----:B------:R-:W-:Y:S04]  /*4f60*/  STG.E.64 desc[UR4][R24.64+0x8], R28 ;  /* 0x0000081c18007986 */ /* 0x000fe8000c101b04 */
[----:B------:R-:W2:Y:S01]  /*4f70*/  LDG.E.64 R16, desc[UR4][R2.64+0x8] ;  /* 0x0000080402107981 */ /* 0x000ea2000c1e1b00 */
[--C-:B------:R-:W-:Y:S01]  /*4f80*/  SHF.R.S32.HI R33, RZ, 0x1f, R11.reuse ;  /* 0x0000001fff217819 */ /* 0x100fe2000001140b */
[----:B------:R-:W-:Y:S01]  /*4f90*/  IMAD.MOV.U32 R32, RZ, RZ, R11 ;  /* 0x000000ffff207224 */ /* 0x000fe200078e000b */
[----:B--2---:R-:W-:Y:S01]  /*4fa0*/  DADD R54, -R54, R16 ;  /* 0x0000000036367229 */ /* 0x004fe20000000110 */
[----:B------:R-:W0:Y:S06]  /*4fb0*/  LDS.128 R16, [R0+0x480] ;  /* 0x0004800000107984 */ /* 0x000e2c0000000c00 */
[----:B------:R-:W-:Y:S04]  /*4fc0*/  STG.E.64 desc[UR4][R2.64+0x8], R54 ;  /* 0x0000083602007986 */ /* 0x000fe8000c101b04 */
[----:B------:R1:W-:Y:S04]  /*4fd0*/  STG.E.64 desc[UR4][R22.64+0x8], R32 ;  /* 0x0000082016007986 */ /* 0x0003e8000c101b04 */
[----:B------:R-:W2:Y:S01]  /*4fe0*/  LDG.E.64 R10, desc[UR4][R24.64+0x10] ;  /* 0x00001004180a7981 */ /* 0x000ea2000c1e1b00 */
[----:B0-----:R-:W-:-:S02]  /*4ff0*/  DFMA R42, R14, R16, R42 ;  /* 0x000000100e2a722b */ /* 0x001fc4000000002a */
[----:B------:R-:W-:-:S06]  /*5000*/  DFMA R40, R20, R16, R40 ;  /* 0x000000101428722b */ /* 0x000fcc0000000028 */
[C---:B------:R-:W-:Y:S02]  /*5010*/  DMUL R42, R34.reuse, R42 ;  /* 0x0000002a222a7228 */ /* 0x040fe40000000000 */
[----:B------:R-:W-:Y:S02]  /*5020*/  DMUL R40, R34, R40 ;  /* 0x0000002822287228 */ /* 0x000fe40000000000 */
[----:B------:R-:W-:-:S04]  /*5030*/  DFMA R44, R30, R16, R44 ;  /* 0x000000101e2c722b */ /* 0x000fc8000000002c */
[----:B------:R-:W-:-:S04]  /*5040*/  DFMA R42, R42, R4, RZ ;  /* 0x000000042a2a722b */ /* 0x000fc800000000ff */
[----:B------:R-:W-:-:S04]  /*5050*/  DMUL R44, R34, R44 ;  /* 0x0000002c222c7228 */ /* 0x000fc80000000000 */
[----:B------:R-:W-:-:S08]  /*5060*/  DFMA R40, R40, R4, R42 ;  /* 0x000000042828722b */ /* 0x000fd0000000002a */
[----:B------:R-:W-:-:S08]  /*5070*/  DFMA R40, R44, R4, R40 ;  /* 0x000000042c28722b */ /* 0x000fd00000000028 */
[----:B--2---:R-:W-:-:S07]  /*5080*/  DFMA R10, RZ, R40, R10 ;  /* 0x00000028ff0a722b */ /* 0x004fce000000000a */
[----:B------:R0:W-:Y:S04]  /*5090*/  STG.E.64 desc[UR4][R24.64+0x10], R10 ;  /* 0x0000100a18007986 */ /* 0x0001e8000c101b04 */
[----:B------:R-:W2:Y:S01]  /*50a0*/  LDG.E.64 R16, desc[UR4][R2.64+0x10] ;  /* 0x0000100402107981 */ /* 0x000ea2000c1e1b00 */
[--C-:B------:R-:W-:Y:S01]  /*50b0*/  SHF.R.S32.HI R29, RZ, 0x1f, R8.reuse ;  /* 0x0000001fff1d7819 */ /* 0x100fe20000011408 */
[----:B------:R-:W-:Y:S01]  /*50c0*/  IMAD.MOV.U32 R28, RZ, RZ, R8 ;  /* 0x000000ffff1c7224 */ /* 0x000fe200078e0008 */
[-C--:B------:R-:W-:Y:S02]  /*50d0*/  DFMA R66, R14, R18.reuse, R66 ;  /* 0x000000120e42722b */ /* 0x080fe40000000042 */
[----:B------:R-:W-:-:S06]  /*50e0*/  DFMA R60, R20, R18, R60 ;  /* 0x00000012143c722b */ /* 0x000fcc000000003c */
[C---:B------:R-:W-:Y:S02]  /*50f0*/  DMUL R66, R34.reuse, R66 ;  /* 0x0000004222427228 */ /* 0x040fe40000000000 */
[----:B------:R-:W-:Y:S02]  /*5100*/  DMUL R60, R34, R60 ;  /* 0x0000003c223c7228 */ /* 0x000fe40000000000 */
[----:B------:R-:W-:Y:S02]  /*5110*/  DFMA R68, R30, R18, R68 ;  /* 0x000000121e44722b */ /* 0x000fe40000000044 */
[----:B--2---:R-:W-:-:S07]  /*5120*/  DADD R16, -R40, R16 ;  /* 0x0000000028107229 */ /* 0x004fce0000000110 */
[----:B------:R2:W-:Y:S04]  /*5130*/  STG.E.64 desc[UR4][R2.64+0x10], R16 ;  /* 0x0000101002007986 */ /* 0x0005e8000c101b04 */
[----:B------:R-:W-:Y:S04]  /*5140*/  STG.E.64 desc[UR4][R22.64+0x10], R28 ;  /* 0x0000101c16007986 */ /* 0x000fe8000c101b04 */
[----:B-1----:R-:W3:Y:S01]  /*5150*/  LDG.E.64 R32, desc[UR4][R24.64+0x18] ;  /* 0x0000180418207981 */ /* 0x002ee2000c1e1b00 */
[----:B------:R-:W-:Y:S02]  /*5160*/  DFMA R66, R66, R4, RZ ;  /* 0x000000044242722b */ /* 0x000fe400000000ff */
[----:B------:R-:W-:-:S06]  /*5170*/  DMUL R68, R34, R68 ;  /* 0x0000004422447228 */ /* 0x000fcc0000000000 */
[----:B------:R-:W-:-:S08]  /*5180*/  DFMA R60, R60, R4, R66 ;  /* 0x000000043c3c722b */ /* 0x000fd00000000042 */
[----:B------:R-:W-:-:S08]  /*5190*/  DFMA R60, R68, R4, R60 ;  /* 0x00000004443c722b */ /* 0x000fd0000000003c */
[----:B---3--:R-:W-:-:S07]  /*51a0*/  DFMA R32, RZ, R60, R32 ;  /* 0x0000003cff20722b */ /* 0x008fce0000000020 */
[----:B------:R-:W-:Y:S04]  /*51b0*/  STG.E.64 desc[UR4][R24.64+0x18], R32 ;  /* 0x0000182018007986 */ /* 0x000fe8000c101b04 */
[----:B0-----:R-:W3:Y:S01]  /*51c0*/  LDG.E.64 R10, desc[UR4][R2.64+0x18] ;  /* 0x00001804020a7981 */ /* 0x001ee2000c1e1b00 */
[----:B--2---:R-:W-:Y:S02]  /*51d0*/  SHF.R.S32.HI R17, RZ, 0x1f, R9 ;  /* 0x0000001fff117819 */ /* 0x004fe40000011409 */
[----:B------:R-:W-:Y:S01]  /*51e0*/  MOV R16, R9 ;  /* 0x0000000900107202 */ /* 0x000fe20000000f00 */
[----:B---3--:R-:W-:Y:S01]  /*51f0*/  DADD R60, -R60, R10 ;  /* 0x000000003c3c7229 */ /* 0x008fe2000000010a */
        /* <DEDUP_REMOVED lines=14> */
[----:B------:R-:W-:Y:S04]  /*52e0*/  STG.E.64 desc[UR4][R24.64+0x20], R18 ;  /* 0x0000201218007986 */ /* 0x000fe8000c101b04 */
[----:B------:R-:W2:Y:S01]  /*52f0*/  LDG.E.64 R8, desc[UR4][R2.64+0x20] ;  /* 0x0000200402087981 */ /* 0x000ea2000c1e1b00 */
[--C-:B-1----:R-:W-:Y:S01]  /*5300*/  SHF.R.S32.HI R17, RZ, 0x1f, R6.reuse ;  /* 0x0000001fff117819 */ /* 0x102fe20000011406 */
[----:B------:R-:W-:Y:S01]  /*5310*/  IMAD.MOV.U32 R16, RZ, RZ, R6 ;  /* 0x000000ffff107224 */ /* 0x000fe200078e0006 */
[----:B------:R-:W-:Y:S02]  /*5320*/  DFMA R46, R72, R38, R46 ;  /* 0x00000026482e722b */ /* 0x000fe4000000002e */
[----:B------:R-:W-:Y:S02]  /*5330*/  DFMA R62, R14, R10, R62 ;  /* 0x0000000a0e3e722b */ /* 0x000fe4000000003e */
[----:B------:R-:W-:-:S04]  /*5340*/  DFMA R26, R12, R38, R26 ;  /* 0x000000260c1a722b */ /* 0x000fc8000000001a */
[----:B------:R-:W-:Y:S02]  /*5350*/  DFMA R46, R20, R10, R46 ;  /* 0x0000000a142e722b */ /* 0x000fe4000000002e */
[----:B------:R-:W-:Y:S02]  /*5360*/  DMUL R62, R34, R62 ;  /* 0x0000003e223e7228 */ /* 0x000fe40000000000 */
[----:B------:R-:W-:Y:S02]  /*5370*/  DFMA R26, R30, R10, R26 ;  /* 0x0000000a1e1a722b */ /* 0x000fe4000000001a */
[----:B--2---:R-:W-:-:S07]  /*5380*/  DADD R8, -R36, R8 ;  /* 0x0000000024087229 */ /* 0x004fce0000000108 */
[----:B------:R0:W-:Y:S04]  /*5390*/  STG.E.64 desc[UR4][R2.64+0x20], R8 ;  /* 0x0000200802007986 */ /* 0x0001e8000c101b04 */
[----:B------:R1:W-:Y:S04]  /*53a0*/  STG.E.64 desc[UR4][R22.64+0x20], R16 ;  /* 0x0000201016007986 */ /* 0x0003e8000c101b04 */
[----:B------:R-:W2:Y:S01]  /*53b0*/  LDG.E.64 R28, desc[UR4][R24.64+0x28] ;  /* 0x00002804181c7981 */ /* 0x000ea2000c1e1b00 */
[----:B------:R-:W-:Y:S02]  /*53c0*/  DMUL R46, R34, R46 ;  /* 0x0000002e222e7228 */ /* 0x000fe40000000000 */
[----:B------:R-:W-:-:S02]  /*53d0*/  DFMA R62, R62, R4, RZ ;  /* 0x000000043e3e722b */ /* 0x000fc400000000ff */
[----:B------:R-:W-:-:S06]  /*53e0*/  DMUL R26, R34, R26 ;  /* 0x0000001a221a7228 */ /* 0x000fcc0000000000 */
[----:B------:R-:W-:-:S08]  /*53f0*/  DFMA R46, R46, R4, R62 ;  /* 0x000000042e2e722b */ /* 0x000fd0000000003e */
[----:B------:R-:W-:-:S08]  /*5400*/  DFMA R26, R26, R4, R46 ;  /* 0x000000041a1a722b */ /* 0x000fd0000000002e */
[----:B--2---:R-:W-:-:S07]  /*5410*/  DFMA R28, RZ, R26, R28 ;  /* 0x0000001aff1c722b */ /* 0x004fce000000001c */
[----:B------:R1:W-:Y:S04]  /*5420*/  STG.E.64 desc[UR4][R24.64+0x28], R28 ;  /* 0x0000281c18007986 */ /* 0x0003e8000c101b04 */
[----:B------:R-:W2:Y:S01]  /*5430*/  LDG.E.64 R4, desc[UR4][R2.64+0x28] ;  /* 0x0000280402047981 */ /* 0x000ea2000c1e1b00 */
[--C-:B0-----:R-:W-:Y:S01]  /*5440*/  SHF.R.S32.HI R9, RZ, 0x1f, R7.reuse ;  /* 0x0000001fff097819 */ /* 0x101fe20000011407 */
[----:B------:R-:W-:Y:S01]  /*5450*/  IMAD.MOV.U32 R8, RZ, RZ, R7 ;  /* 0x000000ffff087224 */ /* 0x000fe200078e0007 */
[----:B--2---:R-:W-:-:S07]  /*5460*/  DADD R4, -R26, R4 ;  /* 0x000000001a047229 */ /* 0x004fce0000000104 */
[----:B------:R1:W-:Y:S04]  /*5470*/  STG.E.64 desc[UR4][R2.64+0x28], R4 ;  /* 0x0000280402007986 */ /* 0x0003e8000c101b04 */
[----:B------:R1:W-:Y:S02]  /*5480*/  STG.E.64 desc[UR4][R22.64+0x28], R8 ;  /* 0x0000280816007986 */ /* 0x0003e4000c101b04 */
.L_x_18:
[----:B------:R-:W-:Y:S05]  /*5490*/  BSYNC.RECONVERGENT B0 ;  /* 0x0000000000007941 */ /* 0x000fea0003800200 */
.L_x_17:
[----:B------:R-:W-:Y:S06]  /*54a0*/  BAR.SYNC.DEFER_BLOCKING 0x0 ;  /* 0x0000000000007b1d */ /* 0x000fec0000010000 */
[----:B------:R-:W-:Y:S05]  /*54b0*/  EXIT ;  /* 0x000000000000794d */ /* 0x000fea0003800000 */
        .type           $_Z12assembly_rhsPdS_PiS0_iS_iidddS_S_Py$__internal_trig_reduction_slowpathd,@function
        .size           $_Z12assembly_rhsPdS_PiS0_iS_iidddS_S_Py$__internal_trig_reduction_slowpathd,(.L_x_78 - $_Z12assembly_rhsPdS_PiS0_iS_iidddS_S_Py$__internal_trig_reduction_slowpathd)
$_Z12assembly_rhsPdS_PiS0_iS_iidddS_S_Py$__internal_trig_reduction_slowpathd:
[----:B------:R-:W-:Y:S01]  /*54c0*/  SHF.R.U32.HI R65, RZ, 0x14, R63 ;  /* 0x00000014ff417819 */ /* 0x000fe2000001163f */
[----:B------:R-:W-:-:S03]  /*54d0*/  IMAD.MOV.U32 R22, RZ, RZ, RZ ;  /* 0x000000ffff167224 */ /* 0x000fc600078e00ff */
[----:B------:R-:W-:-:S04]  /*54e0*/  LOP3.LUT R16, R65, 0x7ff, RZ, 0xc0, !PT ;  /* 0x000007ff41107812 */ /* 0x000fc800078ec0ff */
[----:B------:R-:W-:-:S13]  /*54f0*/  ISETP.NE.AND P1, PT, R16, 0x7ff, PT ;  /* 0x000007ff1000780c */ /* 0x000fda0003f25270 */
[----:B------:R-:W-:Y:S05]  /*5500*/  @!P1 BRA `(.L_x_49) ;  /* 0x0000000800449947 */ /* 0x000fea0003800000 */
[----:B------:R-:W-:Y:S01]  /*5510*/  IADD3 R16, PT, PT, R16, -0x400, RZ ;  /* 0xfffffc0010107810 */ /* 0x000fe20007ffe0ff */
[----:B------:R-:W-:Y:S01]  /*5520*/  BSSY.RECONVERGENT B1, `(.L_x_50) ;  /* 0x000002e000017945 */ /* 0x000fe20003800200 */
[----:B------:R-:W-:Y:S02]  /*5530*/  CS2R R26, SRZ ;  /* 0x00000000001a7805 */ /* 0x000fe4000001ff00 */
[----:B------:R-:W-:Y:S02]  /*5540*/  SHF.R.U32.HI R13, RZ, 0x6, R16 ;  /* 0x00000006ff0d7819 */ /* 0x000fe40000011610 */
[----:B------:R-:W-:Y:S02]  /*5550*/  ISETP.GE.U32.AND P1, PT, R16, 0x80, PT ;  /* 0x000000801000780c */ /* 0x000fe40003f26070 */
[C---:B------:R-:W-:Y:S02]  /*5560*/  IADD3 R18, PT, PT, -R13.reuse, 0x13, RZ ;  /* 0x000000130d127810 */ /* 0x040fe40007ffe1ff */
[----:B------:R-:W-:-:S02]  /*5570*/  IADD3 R21, PT, PT, -R13, 0xf, RZ ;  /* 0x0000000f0d157810 */ /* 0x000fc40007ffe1ff */
[----:B------:R-:W-:-:S04]  /*5580*/  SEL R18, R18, 0x12, P1 ;  /* 0x0000001212127807 */ /* 0x000fc80000800000 */
[----:B------:R-:W-:-:S13]  /*5590*/  ISETP.GE.AND P1, PT, R21, R18, PT ;  /* 0x000000121500720c */ /* 0x000fda0003f26270 */
[----:B------:R-:W-:Y:S05]  /*55a0*/  @P1 BRA `(.L_x_51) ;  /* 0x0000000000941947 */ /* 0x000fea0003800000 */
[----:B------:R-:W0:Y:S01]  /*55b0*/  LDC.64 R66, c[0x0][0x358] ;  /* 0x0000d600ff427b82 */ /* 0x000e220000000a00 */
[C---:B------:R-:W-:Y:S01]  /*55c0*/  SHF.L.U64.HI R17, R19.reuse, 0xb, R63 ;  /* 0x0000000b13117819 */ /* 0x040fe2000001023f */
[----:B------:R-:W-:Y:S01]  /*55d0*/  BSSY.RECONVERGENT B2, `(.L_x_52) ;  /* 0x0000021000027945 */ /* 0x000fe20003800200 */
[----:B------:R-:W-:Y:S01]  /*55e0*/  IMAD.SHL.U32 R19, R19, 0x800, RZ ;  /* 0x0000080013137824 */ /* 0x000fe200078e00ff */
[----:B------:R-:W-:Y:S01]  /*55f0*/  IADD3 R16, PT, PT, RZ, -R13, -R18 ;  /* 0x8000000dff107210 */ /* 0x000fe20007ffe812 */
[----:B------:R-:W-:Y:S01]  /*5600*/  IMAD.MOV.U32 R20, RZ, RZ, RZ ;  /* 0x000000ffff147224 */ /* 0x000fe200078e00ff */
[----:B------:R-:W-:Y:S02]  /*5610*/  CS2R R26, SRZ ;  /* 0x00000000001a7805 */ /* 0x000fe4000001ff00 */
[----:B------:R-:W-:-:S07]  /*5620*/  LOP3.LUT R17, R17, 0x80000000, RZ, 0xfc, !PT ;  /* 0x8000000011117812 */ /* 0x000fce00078efcff */
.L_x_53:
[----:B------:R-:W1:Y:S01]  /*5630*/  LDC.64 R22, c[0x4][RZ] ;  /* 0x01000000ff167b82 */ /* 0x000e620000000a00 */
[----:B0-----:R-:W-:Y:S02]  /*5640*/  R2UR UR4, R66 ;  /* 0x00000000420472ca */ /* 0x001fe400000e0000 */
[----:B------:R-:W-:Y:S01]  /*5650*/  R2UR UR5, R67 ;  /* 0x00000000430572ca */ /* 0x000fe200000e0000 */
[----:B-1----:R-:W-:-:S12]  /*5660*/  IMAD.WIDE R68, R21, 0x8, R22 ;  /* 0x0000000815447825 */ /* 0x002fd800078e0216 */
[----:B------:R-:W2:Y:S01]  /*5670*/  LDG.E.64.CONSTANT R68, desc[UR4][R68.64] ;  /* 0x0000000444447981 */ /* 0x000ea2000c1e9b00 */
[----:B------:R-:W-:Y:S01]  /*5680*/  LEA R61, R20, R1, 0x3 ;  /* 0x00000001143d7211 */ /* 0x000fe200078e18ff */
[----:B------:R-:W-:Y:S02]  /*5690*/  VIADD R16, R16, 0x1 ;  /* 0x0000000110107836 */ /* 0x000fe40000000000 */
[----:B------:R-:W-:Y:S02]  /*56a0*/  VIADD R20, R20, 0x1 ;  /* 0x0000000114147836 */ /* 0x000fe40000000000 */
[----:B------:R-:W-:Y:S02]  /*56b0*/  VIADD R21, R21, 0x1 ;  /* 0x0000000115157836 */ /* 0x000fe40000000000 */
[----:B--2---:R-:W-:-:S04]  /*56c0*/  IMAD.WIDE.U32 R26, P4, R68, R19, R26 ;  /* 0x00000013441a7225 */ /* 0x004fc8000788001a */
[----:B------:R-:W-:Y:S02]  /*56d0*/  IMAD R22, R68, R17, RZ ;  /* 0x0000001144167224 */ /* 0x000fe400078e02ff */
[----:B------:R-:W-:-:S03]  /*56e0*/  IMAD R23, R69, R19, RZ ;  /* 0x0000001345177224 */ /* 0x000fc600078e02ff */
[----:B------:R-:W-:Y:S01]  /*56f0*/  IADD3 R22, P1, PT, R22, R27, RZ ;  /* 0x0000001b16167210 */ /* 0x000fe20007f3e0ff */
[----:B------:R-:W-:-:S03]  /*5700*/  IMAD.HI.U32 R27, R69, R19, RZ ;  /* 0x00000013451b7227 */ /* 0x000fc600078e00ff */
[----:B------:R-:W-:Y:S01]  /*5710*/  IADD3 R23, P2, PT, R23, R22, RZ ;  /* 0x0000001617177210 */ /* 0x000fe20007f5e0ff */
[----:B------:R-:W-:Y:S02]  /*5720*/  IMAD.MOV.U32 R22, RZ, RZ, R26 ;  /* 0x000000ffff167224 */ /* 0x000fe400078e001a */
[----:B------:R-:W-:-:S03]  /*5730*/  IMAD.HI.U32 R26, R68, R17, RZ ;  /* 0x00000011441a7227 */ /* 0x000fc600078e00ff */
[----:B------:R0:W-:Y:S01]  /*5740*/  STL.64 [R61], R22 ;  /* 0x000000163d007387 */ /* 0x0001e20000100a00 */
[----:B------:R-:W-:-:S05]  /*5750*/  IMAD.X R26, RZ, RZ, R26, P4 ;  /* 0x000000ffff1a7224 */ /* 0x000fca00020e061a */
[----:B------:R-:W-:Y:S01]  /*5760*/  IADD3.X R26, P1, PT, R27, R26, RZ, P1, !PT ;  /* 0x0000001a1b1a7210 */ /* 0x000fe20000f3e4ff */
[----:B0-----:R-:W-:-:S04]  /*5770*/  IMAD.HI.U32 R22, R69, R17, RZ ;  /* 0x0000001145167227 */ /* 0x001fc800078e00ff */
[----:B------:R-:W-:Y:S01]  /*5780*/  IMAD.X R22, RZ, RZ, R22, P1 ;  /* 0x000000ffff167224 */ /* 0x000fe200008e0616 */
[----:B------:R-:W-:Y:S01]  /*5790*/  ISETP.NE.AND P1, PT, R16, -0xf, PT ;  /* 0xfffffff11000780c */ /* 0x000fe20003f25270 */
[----:B------:R-:W-:-:S05]  /*57a0*/  IMAD R23, R69, R17, RZ ;  /* 0x0000001145177224 */ /* 0x000fca00078e02ff */
[----:B------:R-:W-:-:S04]  /*57b0*/  IADD3.X R26, P2, PT, R23, R26, RZ, P2, !PT ;  /* 0x0000001a171a7210 */ /* 0x000fc8000175e4ff */
[----:B------:R-:W-:-:S03]  /*57c0*/  IADD3.X R27, PT, PT, RZ, R22, RZ, P2, !PT ;  /* 0x00000016ff1b7210 */ /* 0x000fc600017fe4ff */
[----:B------:R-:W-:Y:S06]  /*57d0*/  @P1 BRA `(.L_x_53) ;  /* 0xfffffffc00941947 */ /* 0x000fec000383ffff */
[----:B------:R-:W-:Y:S05]  /*57e0*/  BSYNC.RECONVERGENT B2 ;  /* 0x0000000000027941 */ /* 0x000fea0003800200 */
.L_x_52:
[----:B------:R-:W-:-:S07]  /*57f0*/  IMAD.MOV.U32 R21, RZ, RZ, R18 ;  /* 0x000000ffff157224 */ /* 0x000fce00078e0012 */
.L_x_51:
[----:B------:R-:W-:Y:S05]  /*5800*/  BSYNC.RECONVERGENT B1 ;  /* 0x0000000000017941 */ /* 0x000fea0003800200 */
.L_x_50:
[----:B------:R-:W-:Y:S02]  /*5810*/  LOP3.LUT P1, R65, R65, 0x3f, RZ, 0xc0, !PT ;  /* 0x0000003f41417812 */ /* 0x000fe4000782c0ff */
[----:B------:R-:W-:-:S05]  /*5820*/  IADD3 R16, PT, PT, R13, R21, RZ ;  /* 0x000000150d107210 */ /* 0x000fca0007ffe0ff */
[----:B------:R-:W-:-:S05]  /*5830*/  IMAD.U32 R61, R16, 0x8, R1 ;  /* 0x00000008103d7824 */ /* 0x000fca00078e0001 */
[----:B------:R0:W-:Y:S04]  /*5840*/  STL.64 [R61+-0x78], R26 ;  /* 0xffff881a3d007387 */ /* 0x0001e80000100a00 */
[----:B------:R-:W0:Y:S04]  /*5850*/  @P1 LDL.64 R20, [R1+0x8] ;  /* 0x0000080001141983 */ /* 0x000e280000100a00 */
[----:B------:R-:W2:Y:S04]  /*5860*/  LDL.64 R16, [R1+0x10] ;  /* 0x0000100001107983 */ /* 0x000ea80000100a00 */
[----:B------:R-:W3:Y:S01]  /*5870*/  LDL.64 R18, [R1+0x18] ;  /* 0x0000180001127983 */ /* 0x000ee20000100a00 */
[----:B------:R-:W-:Y:S01]  /*5880*/  @P1 LOP3.LUT R13, R65, 0x3f, RZ, 0x3c, !PT ;  /* 0x0000003f410d1812 */ /* 0x000fe200078e3cff */
[----:B------:R-:W-:Y:S01]  /*5890*/  BSSY.RECONVERGENT B1, `(.L_x_54) ;  /* 0x0000034000017945 */ /* 0x000fe20003800200 */
[----:B0-----:R-:W-:-:S02]  /*58a0*/  @P1 SHF.R.U64 R26, R20, 0x1, R21 ;  /* 0x00000001141a1819 */ /* 0x001fc40000001215 */
[----:B------:R-:W-:Y:S02]  /*58b0*/  @P1 SHF.R.U32.HI R62, RZ, 0x1, R21 ;  /* 0x00000001ff3e1819 */ /* 0x000fe40000011615 */
[----:B--2---:R-:W-:Y:S02]  /*58c0*/  @P1 SHF.L.U32 R23, R16, R65, RZ ;  /* 0x0000004110171219 */ /* 0x004fe400000006ff */
[----:B------:R-:W-:Y:S02]  /*58d0*/  @P1 SHF.R.U64 R26, R26, R13, R62 ;  /* 0x0000000d1a1a1219 */ /* 0x000fe4000000123e */
[--C-:B------:R-:W-:Y:S02]  /*58e0*/  @P1 SHF.R.U32.HI R20, RZ, 0x1, R17.reuse ;  /* 0x00000001ff141819 */ /* 0x100fe40000011611 */
[C-C-:B------:R-:W-:Y:S02]  /*58f0*/  @P1 SHF.R.U64 R21, R16.reuse, 0x1, R17.reuse ;  /* 0x0000000110151819 */ /* 0x140fe40000001211 */
[----:B------:R-:W-:-:S02]  /*5900*/  @P1 SHF.L.U64.HI R22, R16, R65, R17 ;  /* 0x0000004110161219 */ /* 0x000fc40000010211 */
[----:B------:R-:W-:Y:S02]  /*5910*/  @P1 SHF.R.U32.HI R61, RZ, R13, R62 ;  /* 0x0000000dff3d1219 */ /* 0x000fe4000001163e */
[----:B------:R-:W-:Y:S02]  /*5920*/  @P1 LOP3.LUT R16, R23, R26, RZ, 0xfc, !PT ;  /* 0x0000001a17101212 */ /* 0x000fe400078efcff */
[----:B---3--:R-:W-:Y:S02]  /*5930*/  @P1 SHF.L.U32 R27, R18, R65, RZ ;  /* 0x00000041121b1219 */ /* 0x008fe400000006ff */
[--C-:B------:R-:W-:Y:S02]  /*5940*/  @P1 SHF.R.U64 R62, R21, R13, R20.reuse ;  /* 0x0000000d153e1219 */ /* 0x100fe40000001214 */
[----:B------:R-:W-:Y:S02]  /*5950*/  @P1 LOP3.LUT R17, R22, R61, RZ, 0xfc, !PT ;  /* 0x0000003d16111212 */ /* 0x000fe400078efcff */
[----:B------:R-:W-:Y:S01]  /*5960*/  @P1 SHF.R.U32.HI R22, RZ, R13, R20 ;  /* 0x0000000dff161219 */ /* 0x000fe20000011614 */
[----:B------:R-:W-:Y:S01]  /*5970*/  IMAD.SHL.U32 R20, R16, 0x4, RZ ;  /* 0x0000000410147824 */ /* 0x000fe200078e00ff */
[----:B------:R-:W-:-:S02]  /*5980*/  @P1 SHF.L.U64.HI R65, R18, R65, R19 ;  /* 0x0000004112411219 */ /* 0x000fc40000010213 */
[----:B------:R-:W-:Y:S02]  /*5990*/  @P1 LOP3.LUT R18, R27, R62, RZ, 0xfc, !PT ;  /* 0x0000003e1b121212 */ /* 0x000fe400078efcff */
[----:B------:R-:W-:Y:S02]  /*59a0*/  SHF.L.U64.HI R16, R16, 0x2, R17 ;  /* 0x0000000210107819 */ /* 0x000fe40000010211 */
[----:B------:R-:W-:Y:S02]  /*59b0*/  @P1 LOP3.LUT R19, R65, R22, RZ, 0xfc, !PT ;  /* 0x0000001641131212 */ /* 0x000fe400078efcff */
[----:B------:R-:W-:Y:S02]  /*59c0*/  SHF.L.W.U32.HI R17, R17, 0x2, R18 ;  /* 0x0000000211117819 */ /* 0x000fe40000010e12 */
[----:B------:R-:W-:Y:S02]  /*59d0*/  IADD3 RZ, P1, PT, RZ, -R20, RZ ;  /* 0x80000014ffff7210 */ /* 0x000fe40007f3e0ff */
[----:B------:R-:W-:-:S02]  /*59e0*/  LOP3.LUT R21, RZ, R16, RZ, 0x33, !PT ;  /* 0x00000010ff157212 */ /* 0x000fc400078e33ff */
[----:B------:R-:W-:Y:S02]  /*59f0*/  SHF.L.W.U32.HI R22, R18, 0x2, R19 ;  /* 0x0000000212167819 */ /* 0x000fe40000010e13 */
[----:B------:R-:W-:Y:S02]  /*5a00*/  LOP3.LUT R13, RZ, R17, RZ, 0x33, !PT ;  /* 0x00000011ff0d7212 */ /* 0x000fe400078e33ff */
[----:B------:R-:W-:Y:S02]  /*5a10*/  IADD3.X R21, P1, PT, RZ, R21, RZ, P1, !PT ;  /* 0x00000015ff157210 */ /* 0x000fe40000f3e4ff */
[----:B------:R-:W-:Y:S02]  /*5a20*/  LOP3.LUT R18, RZ, R22, RZ, 0x33, !PT ;  /* 0x00000016ff127212 */ /* 0x000fe400078e33ff */
[----:B------:R-:W-:Y:S02]  /*5a30*/  IADD3.X R26, P2, PT, RZ, R13, RZ, P1, !PT ;  /* 0x0000000dff1a7210 */ /* 0x000fe40000f5e4ff */
[----:B------:R-:W-:-:S03]  /*5a40*/  ISETP.GT.U32.AND P4, PT, R17, -0x1, PT ;  /* 0xffffffff1100780c */ /* 0x000fc60003f84070 */
[----:B------:R-:W-:Y:S01]  /*5a50*/  IMAD.X R13, RZ, RZ, R18, P2 ;  /* 0x000000ffff0d7224 */ /* 0x000fe200010e0612 */
[----:B------:R-:W-:-:S04]  /*5a60*/  ISETP.GT.AND.EX P1, PT, R22, -0x1, PT, P4 ;  /* 0xffffffff1600780c */ /* 0x000fc80003f24340 */
[----:B------:R-:W-:Y:S02]  /*5a70*/  SEL R13, R22, R13, P1 ;  /* 0x0000000d160d7207 */ /* 0x000fe40000800000 */
[----:B------:R-:W-:Y:S02]  /*5a80*/  SEL R26, R17, R26, P1 ;  /* 0x0000001a111a7207 */ /* 0x000fe40000800000 */
[----:B------:R-:W-:-:S04]  /*5a90*/  ISETP.NE.U32.AND P2, PT, R13, RZ, PT ;  /* 0x000000ff0d00720c */ /* 0x000fc80003f45070 */
[----:B------:R-:W-:Y:S01]  /*5aa0*/  SEL R17, R26, R13, !P2 ;  /* 0x0000000d1a117207 */ /* 0x000fe20005000000 */
[----:B------:R-:W-:-:S05]  /*5ab0*/  @!P1 IMAD.MOV R20, RZ, RZ, -R20 ;  /* 0x000000ffff149224 */ /* 0x000fca00078e0a14 */
[----:B------:R-:W0:Y:S02]  /*5ac0*/  FLO.U32 R17, R17 ;  /* 0x0000001100117300 */ /* 0x000e2400000e0000 */
[C---:B0-----:R-:W-:Y:S02]  /*5ad0*/  IADD3 R23, PT, PT, -R17.reuse, 0x1f, RZ ;  /* 0x0000001f11177810 */ /* 0x041fe40007ffe1ff */
[----:B------:R-:W-:Y:S02]  /*5ae0*/  IADD3 R18, PT, PT, -R17, 0x3f, RZ ;  /* 0x0000003f11127810 */ /* 0x000fe40007ffe1ff */
[----:B------:R-:W-:Y:S02]  /*5af0*/  @P2 IADD3 R18, PT, PT, R23, RZ, RZ ;  /* 0x000000ff17122210 */ /* 0x000fe40007ffe0ff */
[----:B------:R-:W-:Y:S02]  /*5b00*/  SEL R23, R16, R21, P1 ;  /* 0x0000001510177207 */ /* 0x000fe40000800000 */
[----:B------:R-:W-:-:S13]  /*5b10*/  ISETP.NE.AND P2, PT, R18, RZ, PT ;  /* 0x000000ff1200720c */ /* 0x000fda0003f45270 */
[----:B------:R-:W-:Y:S05]  /*5b20*/  @!P2 BRA `(.L_x_55) ;  /* 0x000000000028a947 */ /* 0x000fea0003800000 */
[----:B------:R-:W-:Y:S02]  /*5b30*/  LOP3.LUT R17, R18, 0x3f, RZ, 0xc0, !PT ;  /* 0x0000003f12117812 */ /* 0x000fe400078ec0ff */
[----:B------:R-:W-:Y:S02]  /*5b40*/  SHF.R.U64 R20, R20, 0x1, R23 ;  /* 0x0000000114147819 */ /* 0x000fe40000001217 */
[CC--:B------:R-:W-:Y:S02]  /*5b50*/  SHF.L.U64.HI R13, R26.reuse, R17.reuse, R13 ;  /* 0x000000111a0d7219 */ /* 0x0c0fe4000001020d */
[----:B------:R-:W-:Y:S02]  /*5b60*/  SHF.L.U32 R21, R26, R17, RZ ;  /* 0x000000111a157219 */ /* 0x000fe400000006ff */
[----:B------:R-:W-:Y:S02]  /*5b70*/  SHF.R.U32.HI R16, RZ, 0x1, R23 ;  /* 0x00000001ff107819 */ /* 0x000fe40000011617 */
[----:B------:R-:W-:-:S04]  /*5b80*/  LOP3.LUT R17, R18, 0x3f, RZ, 0xc, !PT ;  /* 0x0000003f12117812 */ /* 0x000fc800078e0cff */
[-CC-:B------:R-:W-:Y:S02]  /*5b90*/  SHF.R.U64 R20, R20, R17.reuse, R16.reuse ;  /* 0x0000001114147219 */ /* 0x180fe40000001210 */
[----:B------:R-:W-:Y:S02]  /*5ba0*/  SHF.R.U32.HI R16, RZ, R17, R16 ;  /* 0x00000011ff107219 */ /* 0x000fe40000011610 */
[----:B------:R-:W-:Y:S02]  /*5bb0*/  LOP3.LUT R26, R21, R20, RZ, 0xfc, !PT ;  /* 0x00000014151a7212 */ /* 0x000fe400078efcff */
[----:B------:R-:W-:-:S07]  /*5bc0*/  LOP3.LUT R13, R13, R16, RZ, 0xfc, !PT ;  /* 0x000000100d0d7212 */ /* 0x000fce00078efcff */
.L_x_55:
[----:B------:R-:W-:Y:S05]  /*5bd0*/  BSYNC.RECONVERGENT B1 ;  /* 0x0000000000017941 */ /* 0x000fea0003800200 */
.L_x_54:
[----:B------:R-:W-:-:S04]  /*5be0*/  IMAD.WIDE.U32 R20, R26, 0x2168c235, RZ ;  /* 0x2168c2351a147825 */ /* 0x000fc800078e00ff */
[----:B------:R-:W-:Y:S01]  /*5bf0*/  IMAD.MOV.U32 R16, RZ, RZ, R21 ;  /* 0x000000ffff107224 */ /* 0x000fe200078e0015 */
[----:B------:R-:W-:Y:S01]  /*5c00*/  IADD3 RZ, P2, PT, R20, R20, RZ ;  /* 0x0000001414ff7210 */ /* 0x000fe20007f5e0ff */
[----:B------:R-:W-:Y:S02]  /*5c10*/  IMAD.MOV.U32 R17, RZ, RZ, RZ ;  /* 0x000000ffff117224 */ /* 0x000fe400078e00ff */
[----:B------:R-:W-:-:S04]  /*5c20*/  IMAD.HI.U32 R21, R13, -0x36f0255e, RZ ;  /* 0xc90fdaa20d157827 */ /* 0x000fc800078e00ff */
[----:B------:R-:W-:-:S04]  /*5c30*/  IMAD.WIDE.U32 R16, R26, -0x36f0255e, R16 ;  /* 0xc90fdaa21a107825 */ /* 0x000fc800078e0010 */
[----:B------:R-:W-:-:S04]  /*5c40*/  IMAD.WIDE.U32 R16, P4, R13, 0x2168c235, R16 ;  /* 0x2168c2350d107825 */ /* 0x000fc80007880010 */
[----:B------:R-:W-:Y:S01]  /*5c50*/  IMAD R13, R13, -0x36f0255e, RZ ;  /* 0xc90fdaa20d0d7824 */ /* 0x000fe200078e02ff */
[----:B------:R-:W-:Y:S02]  /*5c60*/  IADD3.X R21, PT, PT, R21, RZ, RZ, P4, !PT ;  /* 0x000000ff15157210 */ /* 0x000fe400027fe4ff */
[----:B------:R-:W-:Y:S02]  /*5c70*/  IADD3.X RZ, P2, PT, R16, R16, RZ, P2, !PT ;  /* 0x0000001010ff7210 */ /* 0x000fe4000175e4ff */
[----:B------:R-:W-:-:S04]  /*5c80*/  IADD3 R13, P4, PT, R13, R17, RZ ;  /* 0x000000110d0d7210 */ /* 0x000fc80007f9e0ff */
[C---:B------:R-:W-:Y:S01]  /*5c90*/  ISETP.GT.U32.AND P5, PT, R13.reuse, RZ, PT ;  /* 0x000000ff0d00720c */ /* 0x040fe20003fa4070 */
[----:B------:R-:W-:Y:S01]  /*5ca0*/  IMAD.X R21, RZ, RZ, R21, P4 ;  /* 0x000000ffff157224 */ /* 0x000fe200020e0615 */
[----:B------:R-:W-:-:S04]  /*5cb0*/  IADD3.X R16, P4, PT, R13, R13, RZ, P2, !PT ;  /* 0x0000000d0d107210 */ /* 0x000fc8000179e4ff */
[C---:B------:R-:W-:Y:S01]  /*5cc0*/  ISETP.GT.AND.EX P2, PT, R21.reuse, RZ, PT, P5 ;  /* 0x000000ff1500720c */ /* 0x040fe20003f44350 */
[----:B------:R-:W-:-:S03]  /*5cd0*/  IMAD.X R20, R21, 0x1, R21, P4 ;  /* 0x0000000115147824 */ /* 0x000fc600020e0615 */
[----:B------:R-:W-:Y:S02]  /*5ce0*/  SEL R13, R16, R13, P2 ;  /* 0x0000000d100d7207 */ /* 0x000fe40001000000 */
[----:B------:R-:W-:Y:S02]  /*5cf0*/  SEL R20, R20, R21, P2 ;  /* 0x0000001514147207 */ /* 0x000fe40001000000 */
[----:B------:R-:W-:Y:S02]  /*5d00*/  IADD3 R13, P4, PT, R13, 0x1, RZ ;  /* 0x000000010d0d7810 */ /* 0x000fe40007f9e0ff */
[----:B------:R-:W-:Y:S02]  /*5d10*/  SEL R17, RZ, 0xffffffff, !P2 ;  /* 0xffffffffff117807 */ /* 0x000fe40005000000 */
[----:B------:R-:W-:Y:S01]  /*5d20*/  LOP3.LUT P2, R63, R63, 0x80000000, RZ, 0xc0, !PT ;  /* 0x800000003f3f7812 */ /* 0x000fe2000784c0ff */
[----:B------:R-:W-:Y:S01]  /*5d30*/  IMAD.X R20, RZ, RZ, R20, P4 ;  /* 0x000000ffff147224 */ /* 0x000fe200020e0614 */
[----:B------:R-:W-:-:S02]  /*5d40*/  IADD3 R16, PT, PT, R17, -R18, RZ ;  /* 0x8000001211107210 */ /* 0x000fc40007ffe0ff */
[----:B------:R-:W-:Y:S02]  /*5d50*/  SHF.R.U32.HI R21, RZ, 0x1e, R19 ;  /* 0x0000001eff157819 */ /* 0x000fe40000011613 */
[----:B------:R-:W-:Y:S01]  /*5d60*/  SHF.R.U64 R13, R13, 0xa, R20 ;  /* 0x0000000a0d0d7819 */ /* 0x000fe20000001214 */
[----:B------:R-:W-:Y:S01]  /*5d70*/  IMAD.SHL.U32 R16, R16, 0x100000, RZ ;  /* 0x0010000010107824 */ /* 0x000fe200078e00ff */
[----:B------:R-:W-:Y:S02]  /*5d80*/  LEA.HI R22, R22, R21, RZ, 0x1 ;  /* 0x0000001516167211 */ /* 0x000fe400078f08ff */
[----:B------:R-:W-:Y:S02]  /*5d90*/  IADD3 R13, P4, PT, R13, 0x1, RZ ;  /* 0x000000010d0d7810 */ /* 0x000fe40007f9e0ff */
[----:B------:R-:W-:Y:S01]  /*5da0*/  @!P1 LOP3.LUT R63, R63, 0x80000000, RZ, 0x3c, !PT ;  /* 0x800000003f3f9812 */ /* 0x000fe200078e3cff */
[----:B------:R-:W-:Y:S01]  /*5db0*/  @P2 IMAD.MOV R22, RZ, RZ, -R22 ;  /* 0x000000ffff162224 */ /* 0x000fe200078e0a16 */
[----:B------:R-:W-:-:S04]  /*5dc0*/  LEA.HI.X R20, R20, RZ, RZ, 0x16, P4 ;  /* 0x000000ff14147211 */ /* 0x000fc800020fb4ff */
[--C-:B------:R-:W-:Y:S02]  /*5dd0*/  SHF.R.U64 R13, R13, 0x1, R20.reuse ;  /* 0x000000010d0d7819 */ /* 0x100fe40000001214 */
[----:B------:R-:W-:Y:S02]  /*5de0*/  SHF.R.U32.HI R17, RZ, 0x1, R20 ;  /* 0x00000001ff117819 */ /* 0x000fe40000011614 */
[----:B------:R-:W-:-:S04]  /*5df0*/  IADD3 R19, P4, P5, RZ, RZ, R13 ;  /* 0x000000ffff137210 */ /* 0x000fc80007d9e00d */
[----:B------:R-:W-:-:S04]  /*5e00*/  IADD3.X R16, PT, PT, R16, 0x3fe00000, R17, P4, P5 ;  /* 0x3fe0000010107810 */ /* 0x000fc800027ea411 */
[----:B------:R-:W-:-:S07]  /*5e10*/  LOP3.LUT R63, R16, R63, RZ, 0xfc, !PT ;  /* 0x0000003f103f7212 */ /* 0x000fce00078efcff */
.L_x_49:
[----:B------:R-:W-:Y:S01]  /*5e20*/  IMAD.MOV.U32 R61, RZ, RZ, 0x0 ;  /* 0x00000000ff3d7424 */ /* 0x000fe200078e00ff */
[----:B------:R-:W-:Y:S01]  /*5e30*/  MOV R26, R19 ;  /* 0x00000013001a7202 */ /* 0x000fe20000000f00 */
[----:B------:R-:W-:Y:S02]  /*5e40*/  IMAD.MOV.U32 R13, RZ, RZ, R22 ;  /* 0x000000ffff0d7224 */ /* 0x000fe400078e0016 */
[----:B------:R-:W-:Y:S01]  /*5e50*/  IMAD.MOV.U32 R27, RZ, RZ, R63 ;  /* 0x000000ffff1b7224 */ /* 0x000fe200078e003f */
[----:B------:R-:W-:Y:S06]  /*5e60*/  RET.REL.NODEC R60 `(_Z12assembly_rhsPdS_PiS0_iS_iidddS_S_Py) ;  /* 0xffffffa03c647950 */ /* 0x000fec0003c3ffff */
.L_x_56:
        /* <DEDUP_REMOVED lines=9> */
.L_x_78:


//--------------------- .text._Z16assembly_mass_P2PdS_PiiyS_Py --------------------------
	.section	.text._Z16assembly_mass_P2PdS_PiiyS_Py,"ax",@progbits
	.align	128
        .global         _Z16assembly_mass_P2PdS_PiiyS_Py
        .type           _Z16assembly_mass_P2PdS_PiiyS_Py,@function
        .size           _Z16assembly_mass_P2PdS_PiiyS_Py,(.L_x_84 - _Z16assembly_mass_P2PdS_PiiyS_Py)
        .other          _Z16assembly_mass_P2PdS_PiiyS_Py,@"STO_CUDA_ENTRY STV_DEFAULT"
_Z16assembly_mass_P2PdS_PiiyS_Py:
.text._Z16assembly_mass_P2PdS_PiiyS_Py:
[----:B------:R-:W0:Y:S08]  /*0000*/  LDC R1, c[0x0][0x37c] ;  /* 0x0000df00ff017b82 */ /* 0x000e300000000800 */
[----:B------:R-:W1:Y:S01]  /*0010*/  LDC R6, c[0x0][0x360] ;  /* 0x0000d800ff067b82 */ /* 0x000e620000000800 */
[----:B------:R-:W2:Y:S01]  /*0020*/  S2R R100, SR_TID.X ;  /* 0x0000000000647919 */ /* 0x000ea20000002100 */
[----:B------:R-:W-:Y:S01]  /*0030*/  BSSY.RECONVERGENT B0, `(.L_x_57) ;  /* 0x00000be000007945 */ /* 0x000fe20003800200 */
[----:B0-----:R-:W-:-:S05]  /*0040*/  IADD3 R1, PT, PT, R1, -0xa8, RZ ;  /* 0xffffff5801017810 */ /* 0x001fca0007ffe0ff */
[----:B------:R-:W2:Y:S01]  /*0050*/  S2UR UR6, SR_CTAID.X ;  /* 0x00000000000679c3 */ /* 0x000ea20000002500 */
[----:B-1----:R-:W0:Y:S01]  /*0060*/  I2F.U32.RP R4, R6 ;  /* 0x0000000600047306 */ /* 0x002e220000209000 */
[C---:B------:R-:W-:Y:S01]  /*0070*/  ISETP.NE.U32.AND P1, PT, R6.reuse, RZ, PT ;  /* 0x000000ff0600720c */ /* 0x040fe20003f25070 */
[----:B--2---:R-:W-:-:S06]  /*0080*/  IMAD R0, R6, UR6, R100 ;  /* 0x0000000606007c24 */ /* 0x004fcc000f8e0264 */
[----:B0-----:R-:W0:Y:S02]  /*0090*/  MUFU.RCP R4, R4 ;  /* 0x0000000400047308 */ /* 0x001e240000001000 */
[----:B0-----:R-:W-:-:S06]  /*00a0*/  VIADD R2, R4, 0xffffffe ;  /* 0x0ffffffe04027836 */ /* 0x001fcc0000000000 */
        /* <DEDUP_REMOVED lines=17> */
[----:B------:R-:W-:Y:S02]  /*01c0*/  HFMA2 R5, -RZ, RZ, 1.93359375, -19.1875 ;  /* 0x3fbcccccff057431 */ /* 0x000fe400000001ff */
[----:B------:R-:W-:Y:S01]  /*01d0*/  IMAD.MOV.U32 R4, RZ, RZ, -0x33333333 ;  /* 0xcccccccdff047424 */ /* 0x000fe200078e00ff */
[----:B------:R-:W-:Y:S01]  /*01e0*/  MOV R7, 0x3fb0f24a ;  /* 0x3fb0f24a00077802 */ /* 0x000fe20000000f00 */
[----:B------:R-:W-:Y:S02]  /*01f0*/  IMAD.MOV.U32 R6, RZ, RZ, -0x59cbbe1f ;  /* 0xa63441e1ff067424 */ /* 0x000fe400078e00ff */
[----:B------:R-:W-:Y:S02]  /*0200*/  HFMA2 R21, -RZ, RZ, 1.921875, -12880 ;  /* 0x3fb0f24aff157431 */ /* 0x000fe400000001ff */
[----:B------:R-:W-:Y:S01]  /*0210*/  IMAD.MOV.U32 R20, RZ, RZ, -0x59cbbe1f ;  /* 0xa63441e1ff147424 */ /* 0x000fe200078e00ff */
[----:B------:R-:W-:Y:S01]  /*0220*/  MOV R23, 0x3fb0f24a ;  /* 0x3fb0f24a00177802 */ /* 0x000fe20000000f00 */
[----:B------:R-:W-:-:S02]  /*0230*/  IMAD.MOV.U32 R22, RZ, RZ, -0x59cbbe1f ;  /* 0xa63441e1ff167424 */ /* 0x000fc400078e00ff */
[----:B------:R-:W-:Y:S02]  /*0240*/  HFMA2 R9, -RZ, RZ, 1.921875, 0.00661468505859375 ;  /* 0x3fb01ec6ff097431 */ /* 0x000fe400000001ff */
[----:B------:R-:W-:Y:S02]  /*0250*/  IMAD.MOV.U32 R8, RZ, RZ, 0x6adccf48 ;  /* 0x6adccf48ff087424 */ /* 0x000fe400078e00ff */
[----:B------:R-:W-:Y:S02]  /*0260*/  HFMA2 R27, -RZ, RZ, 1.9580078125, 85.3125 ;  /* 0x3fd55555ff1b7431 */ /* 0x000fe400000001ff */
[----:B------:R-:W-:Y:S02]  /*0270*/  IMAD.MOV.U32 R10, RZ, RZ, 0x6adccf48 ;  /* 0x6adccf48ff0a7424 */ /* 0x000fe400078e00ff */
[----:B------:R-:W-:Y:S01]  /*0280*/  HFMA2 R13, -RZ, RZ, 1.9580078125, 85.3125 ;  /* 0x3fd55555ff0d7431 */ /* 0x000fe200000001ff */
[----:B------:R-:W-:Y:S01]  /*0290*/  MOV R11, 0x3fb01ec6 ;  /* 0x3fb01ec6000b7802 */ /* 0x000fe20000000f00 */
[----:B------:R-:W-:-:S02]  /*02a0*/  HFMA2 R17, -RZ, RZ, 1.919921875, -0.0008640289306640625 ;  /* 0x3fae9314ff117431 */ /* 0x000fc400000001ff */
[----:B------:R-:W-:Y:S01]  /*02b0*/  IMAD.MOV.U32 R26, RZ, RZ, 0x55555557 ;  /* 0x55555557ff1a7424 */ /* 0x000fe200078e00ff */
[----:B------:R-:W-:Y:S01]  /*02c0*/  MOV R25, 0x3fb01ec6 ;  /* 0x3fb01ec600197802 */ /* 0x000fe20000000f00 */
[----:B------:R-:W-:Y:S01]  /*02d0*/  IMAD.MOV.U32 R24, RZ, RZ, 0x6adccf48 ;  /* 0x6adccf48ff187424 */ /* 0x000fe200078e00ff */
[----:B------:R-:W-:Y:S01]  /*02e0*/  MOV R15, 0x3fd55555 ;  /* 0x3fd55555000f7802 */ /* 0x000fe20000000f00 */
[----:B------:R-:W-:Y:S01]  /*02f0*/  IMAD.MOV.U32 R12, RZ, RZ, 0x55555555 ;  /* 0x55555555ff0c7424 */ /* 0x000fe200078e00ff */
[----:B------:R-:W-:Y:S01]  /*0300*/  MOV R19, 0x3fde16ce ;  /* 0x3fde16ce00137802 */ /* 0x000fe20000000f00 */
[----:B------:R-:W-:Y:S01]  /*0310*/  IMAD.MOV.U32 R14, RZ, RZ, 0x55555555 ;  /* 0x55555555ff0e7424 */ /* 0x000fe200078e00ff */
[----:B0-----:R-:W-:Y:S01]  /*0320*/  ULEA UR4, UR5, UR4, 0x18 ;  /* 0x0000000405047291 */ /* 0x001fe2000f8ec0ff */
[----:B------:R-:W-:Y:S02]  /*0330*/  IMAD.MOV.U32 R16, RZ, RZ, 0x28c743f3 ;  /* 0x28c743f3ff107424 */ /* 0x000fe400078e00ff */
[----:B------:R-:W-:-:S02]  /*0340*/  HFMA2 R29, -RZ, RZ, 1.966796875, 0.0016613006591796875 ;  /* 0x3fde16ceff1d7431 */ /* 0x000fc400000001ff */
[----:B------:R-:W-:Y:S02]  /*0350*/  IMAD.MOV.U32 R18, RZ, RZ, -0x428c743f ;  /* 0xbd738bc1ff127424 */ /* 0x000fe400078e00ff */
[----:B------:R-:W-:Y:S02]  /*0360*/  HFMA2 R33, -RZ, RZ, 1.966796875, 0.0016613006591796875 ;  /* 0x3fde16ceff217431 */ /* 0x000fe400000001ff */
[----:B------:R-:W-:Y:S01]  /*0370*/  IMAD.MOV.U32 R28, RZ, RZ, -0x428c743f ;  /* 0xbd738bc1ff1c7424 */ /* 0x000fe200078e00ff */
[----:B------:R-:W-:Y:S01]  /*0380*/  MOV R31, 0x3fde16ce ;  /* 0x3fde16ce001f7802 */ /* 0x000fe20000000f00 */
[----:B------:R-:W-:Y:S01]  /*0390*/  IMAD.MOV.U32 R30, RZ, RZ, -0x428c743f ;  /* 0xbd738bc1ff1e7424 */ /* 0x000fe200078e00ff */
[----:B------:R-:W-:Y:S01]  /*03a0*/  MOV R35, 0x3fde16ce ;  /* 0x3fde16ce00237802 */ /* 0x000fe20000000f00 */
[----:B------:R0:W-:Y:S01]  /*03b0*/  STS.128 [UR4], R4 ;  /* 0x00000004ff007988 */ /* 0x0001e20008000c04 */
[----:B------:R-:W-:Y:S02]  /*03c0*/  IMAD.MOV.U32 R32, RZ, RZ, -0x428c743f ;  /* 0xbd738bc1ff207424 */ /* 0x000fe400078e00ff */
[----:B------:R-:W-:-:S02]  /*03d0*/  HFMA2 R39, -RZ, RZ, 1.9775390625, -6.8962574005126953125e-05 ;  /* 0x3fe98485ff277431 */ /* 0x000fc400000001ff */
[----:B------:R-:W-:Y:S01]  /*03e0*/  IMAD.MOV.U32 R34, RZ, RZ, -0x428c743f ;  /* 0xbd738bc1ff227424 */ /* 0x000fe200078e00ff */
[----:B------:R1:W-:Y:S01]  /*03f0*/  STS.128 [UR4+0x10], R20 ;  /* 0x00001014ff007988 */ /* 0x0003e20008000c04 */
[----:B------:R-:W-:Y:S01]  /*0400*/  IMAD.MOV.U32 R38, RZ, RZ, -0x671ebd64 ;  /* 0x98e1429cff267424 */ /* 0x000fe200078e00ff */
[----:B------:R-:W-:Y:S01]  /*0410*/  MOV R37, 0x3fae9314 ;  /* 0x3fae931400257802 */ /* 0x000fe20000000f00 */
[----:B------:R-:W-:Y:S01]  /*0420*/  IMAD.MOV.U32 R36, RZ, RZ, 0x28c743f3 ;  /* 0x28c743f3ff247424 */ /* 0x000fe200078e00ff */
[----:B------:R2:W-:Y:S04]  /*0430*/  STS.128 [UR4+0x20], R8 ;  /* 0x00002008ff007988 */ /* 0x0005e80008000c04 */
[----:B------:R3:W-:Y:S01]  /*0440*/  STS.128 [UR4+0x30], R24 ;  /* 0x00003018ff007988 */ /* 0x0007e20008000c04 */
[----:B0-----:R-:W-:-:S02]  /*0450*/  HFMA2 R5, -RZ, RZ, 1.9306640625, -6052 ;  /* 0x3fb9ede9ff057431 */ /* 0x001fc400000001ff */
[----:B------:R-:W-:Y:S01]  /*0460*/  IMAD.MOV.U32 R4, RZ, RZ, -0x63850a73 ;  /* 0x9c7af58dff047424 */ /* 0x000fe200078e00ff */
[----:B------:R-:W-:Y:S01]  /*0470*/  MOV R7, 0x3fb9ede9 ;  /* 0x3fb9ede900077802 */ /* 0x000fe20000000f00 */
[----:B------:R-:W-:Y:S02]  /*0480*/  IMAD.MOV.U32 R6, RZ, RZ, -0x63850a73 ;  /* 0x9c7af58dff067424 */ /* 0x000fe400078e00ff */
[----:B-1----:R-:W-:Y:S02]  /*0490*/  HFMA2 R21, -RZ, RZ, 1.9306640625, -6052 ;  /* 0x3fb9ede9ff157431 */ /* 0x002fe400000001ff */
[----:B------:R-:W-:Y:S01]  /*04a0*/  IMAD.MOV.U32 R20, RZ, RZ, -0x63850a73 ;  /* 0x9c7af58dff147424 */ /* 0x000fe200078e00ff */
[----:B------:R-:W-:Y:S01]  /*04b0*/  MOV R23, 0x3fe98485 ;  /* 0x3fe9848500177802 */ /* 0x000fe20000000f00 */
[----:B------:R-:W-:Y:S01]  /*04c0*/  IMAD.MOV.U32 R22, RZ, RZ, -0x671ebd64 ;  /* 0x98e1429cff167424 */ /* 0x000fe200078e00ff */
[----:B------:R0:W-:Y:S01]  /*04d0*/  STS.128 [UR4+0x40], R12 ;  /* 0x0000400cff007988 */ /* 0x0001e20008000c04 */
[----:B--2---:R-:W-:-:S02]  /*04e0*/  HFMA2 R9, -RZ, RZ, -1.93359375, 11832 ;  /* 0xbfbc71c7ff097431 */ /* 0x004fc400000001ff */
[----:B------:R-:W-:Y:S01]  /*04f0*/  IMAD.MOV.U32 R8, RZ, RZ, 0x1c71c714 ;  /* 0x1c71c714ff087424 */ /* 0x000fe200078e00ff */
[----:B------:R-:W-:Y:S01]  /*0500*/  MOV R11, 0xbfbc71c7 ;  /* 0xbfbc71c7000b7802 */ /* 0x000fe20000000f00 */
[----:B------:R-:W-:Y:S01]  /*0510*/  STS.128 [UR4+0x50], R16 ;  /* 0x00005010ff007988 */ /* 0x000fe20008000c04 */
[----:B---3--:R-:W-:Y:S02]  /*0520*/  HFMA2 R25, -RZ, RZ, 1.9306640625, -6052 ;  /* 0x3fb9ede9ff197431 */ /* 0x008fe400000001ff */
[----:B------:R-:W-:Y:S01]  /*0530*/  IMAD.MOV.U32 R24, RZ, RZ, -0x63850a73 ;  /* 0x9c7af58dff187424 */ /* 0x000fe200078e00ff */
[----:B------:R-:W-:Y:S01]  /*0540*/  MOV R27, 0x3fe98485 ;  /* 0x3fe98485001b7802 */ /* 0x000fe20000000f00 */
[----:B------:R1:W-:Y:S01]  /*0550*/  STS.128 [UR4+0x70], R16 ;  /* 0x00007010ff007988 */ /* 0x0003e20008000c04 */
[----:B------:R-:W-:Y:S02]  /*0560*/  IMAD.MOV.U32 R26, RZ, RZ, -0x671ebd64 ;  /* 0x98e1429cff1a7424 */ /* 0x000fe400078e00ff */
[----:B------:R-:W-:Y:S01]  /*0570*/  IMAD.MOV.U32 R10, RZ, RZ, 0x1c71c714 ;  /* 0x1c71c714ff0a7424 */ /* 0x000fe200078e00ff */
[----:B------:R-:W-:Y:S01]  /*0580*/  STS.128 [UR4+0xa0], R4 ;  /* 0x0000a004ff007988 */ /* 0x000fe20008000c04 */
[----:B0-----:R-:W-:-:S02]  /*0590*/  HFMA2 R13, -RZ, RZ, -1.916015625, -4376 ;  /* 0xbfaaec46ff0d7431 */ /* 0x001fc400000001ff */
[----:B------:R-:W-:Y:S01]  /*05a0*/  IMAD.MOV.U32 R12, RZ, RZ, -0x10efdada ;  /* 0xef102526ff0c7424 */ /* 0x000fe200078e00ff */
[----:B------:R0:W-:Y:S01]  /*05b0*/  STS.128 [UR4+0xc0], R4 ;  /* 0x0000c004ff007988 */ /* 0x0001e20008000c04 */
[----:B------:R-:W-:Y:S01]  /*05c0*/  IMAD.MOV.U32 R14, RZ, RZ, -0x74144b65 ;  /* 0x8bebb49bff0e7424 */ /* 0x000fe200078e00ff */
[----:B------:R-:W-:Y:S02]  /*05d0*/  MOV R15, 0xbf9cbfad ;  /* 0xbf9cbfad000f7802 */ /* 0x000fe40000000f00 */
[----:B------:R2:W-:Y:S01]  /*05e0*/  STS.128 [UR4+0xb0], R20 ;  /* 0x0000b014ff007988 */ /* 0x0005e20008000c04 */
[----:B-1----:R-:W-:Y:S02]  /*05f0*/  HFMA2 R19, -RZ, RZ, 1.96484375, 11832 ;  /* 0x3fdc71c7ff137431 */ /* 0x002fe400000001ff */
[----:B------:R-:W-:Y:S01]  /*0600*/  IMAD.MOV.U32 R18, RZ, RZ, 0x1c71c714 ;  /* 0x1c71c714ff127424 */ /* 0x000fe200078e00ff */
[----:B------:R-:W-:Y:S01]  /*0610*/  MOV R17, 0xbfbc71c7 ;  /* 0xbfbc71c700117802 */ /* 0x000fe20000000f00 */
[----:B------:R-:W-:Y:S01]  /*0620*/  IMAD.MOV.U32 R16, RZ, RZ, 0x1c71c714 ;  /* 0x1c71c714ff107424 */ /* 0x000fe200078e00ff */
[----:B------:R1:W-:Y:S01]  /*0630*/  STS.128 [UR4+0x60], R28 ;  /* 0x0000601cff007988 */ /* 0x0003e20008000c04 */
[----:B0-----:R-:W-:-:S02]  /*0640*/  HFMA2 R5, -RZ, RZ, 1.93359375, -1.9189453125 ;  /* 0x3fbcbfadff057431 */ /* 0x001fc400000001ff */
[----:B------:R-:W-:Y:S01]  /*0650*/  IMAD.MOV.U32 R4, RZ, RZ, -0x74144bad ;  /* 0x8bebb453ff047424 */ /* 0x000fe200078e00ff */
[----:B------:R-:W-:Y:S01]  /*0660*/  MOV R7, 0x3fbcbfad ;  /* 0x3fbcbfad00077802 */ /* 0x000fe20000000f00 */
[----:B------:R-:W-:Y:S02]  /*0670*/  IMAD.MOV.U32 R6, RZ, RZ, -0x74144bad ;  /* 0x8bebb453ff067424 */ /* 0x000fe400078e00ff */
[----:B--2---:R-:W-:Y:S02]  /*0680*/  HFMA2 R23, -RZ, RZ, 1.98046875, 13.6484375 ;  /* 0x3fec4ad3ff177431 */ /* 0x004fe400000001ff */
[----:B------:R-:W-:Y:S01]  /*0690*/  IMAD.MOV.U32 R22, RZ, RZ, -0x1b4b2f82 ;  /* 0xe4b4d07eff167424 */ /* 0x000fe200078e00ff */
[----:B------:R-:W-:Y:S01]  /*06a0*/  MOV R21, 0xbf9cbfad ;  /* 0xbf9cbfad00157802 */ /* 0x000fe20000000f00 */
[----:B------:R-:W-:Y:S01]  /*06b0*/  IMAD.MOV.U32 R20, RZ, RZ, -0x74144b65 ;  /* 0x8bebb49bff147424 */ /* 0x000fe200078e00ff */
[----:B------:R0:W-:Y:S01]  /*06c0*/  STS.128 [UR4+0x80], R32 ;  /* 0x00008020ff007988 */ /* 0x0001e20008000c04 */
[----:B-1----:R-:W-:-:S02]  /*06d0*/  HFMA2 R29, -RZ, RZ, 1.96484375, 11832 ;  /* 0x3fdc71c7ff1d7431 */ /* 0x002fc400000001ff */
[----:B------:R-:W-:Y:S01]  /*06e0*/  IMAD.MOV.U32 R28, RZ, RZ, 0x1c71c714 ;  /* 0x1c71c714ff1c7424 */ /* 0x000fe200078e00ff */
[----:B------:R1:W-:Y:S01]  /*06f0*/  STS.128 [UR4+0xd0], R24 ;  /* 0x0000d018ff007988 */ /* 0x0003e20008000c04 */
[----:B------:R-:W-:Y:S01]  /*0700*/  IMAD.MOV.U32 R30, RZ, RZ, 0x1c71c714 ;  /* 0x1c71c714ff1e7424 */ /* 0x000fe200078e00ff */
[----:B------:R-:W-:Y:S02]  /*0710*/  MOV R31, 0x3fdc71c7 ;  /* 0x3fdc71c7001f7802 */ /* 0x000fe40000000f00 */
[----:B------:R2:W-:Y:S04]  /*0720*/  STS.128 [UR4+0xe0], R8 ;  /* 0x0000e008ff007988 */ /* 0x0005e80008000c04 */
[----:B------:R3:W-:Y:S01]  /*0730*/  STS.128 [UR4+0xf0], R16 ;  /* 0x0000f010ff007988 */ /* 0x0007e20008000c04 */
[----:B0-----:R-:W-:-:S02]  /*0740*/  HFMA2 R33, -RZ, RZ, 1.98046875, 13.6484375 ;  /* 0x3fec4ad3ff217431 */ /* 0x001fc400000001ff */
[----:B------:R-:W-:Y:S01]  /*0750*/  IMAD.MOV.U32 R32, RZ, RZ, -0x1b4b2f82 ;  /* 0xe4b4d07eff207424 */ /* 0x000fe200078e00ff */
[----:B------:R0:W-:Y:S01]  /*0760*/  STS.128 [UR4+0x110], R12 ;  /* 0x0001100cff007988 */ /* 0x0001e20008000c04 */
[----:B------:R-:W-:Y:S02]  /*0770*/  IMAD.MOV.U32 R34, RZ, RZ, -0x74144bad ;  /* 0x8bebb453ff227424 */ /* 0x000fe400078e00ff */
[----:B-1----:R-:W-:Y:S02]  /*0780*/  HFMA2 R25, -RZ, RZ, -1.90234375, -1.9189453125 ;  /* 0xbf9cbfadff197431 */ /* 0x002fe400000001ff */
[----:B------:R-:W-:Y:S01]  /*0790*/  IMAD.MOV.U32 R24, RZ, RZ, -0x74144b65 ;  /* 0x8bebb49bff187424 */ /* 0x000fe200078e00ff */
[----:B------:R1:W-:Y:S01]  /*07a0*/  STS.128 [UR4+0x130], R4 ;  /* 0x00013004ff007988 */ /* 0x0003e20008000c04 */
[----:B------:R-:W-:Y:S02]  /*07b0*/  IMAD.MOV.U32 R26, RZ, RZ, -0x74144bad ;  /* 0x8bebb453ff1a7424 */ /* 0x000fe400078e00ff */
[----:B--2---:R-:W-:-:S02]  /*07c0*/  HFMA2 R11, -RZ, RZ, -1.916015625, -4376 ;  /* 0xbfaaec46ff0b7431 */ /* 0x004fc400000001ff */
[----:B------:R-:W-:Y:S01]  /*07d0*/  IMAD.MOV.U32 R10, RZ, RZ, -0x10efdb6a ;  /* 0xef102496ff0a7424 */ /* 0x000fe200078e00ff */
[----:B------:R2:W-:Y:S01]  /*07e0*/  STS.128 [UR4+0x120], R20 ;  /* 0x00012014ff007988 */ /* 0x0005e20008000c04 */
[----:B------:R-:W-:Y:S02]  /*07f0*/  IMAD.MOV.U32 R8, RZ, RZ, -0x74144b65 ;  /* 0x8bebb49bff087424 */ /* 0x000fe400078e00ff */
[----:B---3--:R-:W-:Y:S01]  /*0800*/  HFMA2 R17, -RZ, RZ, -1.90234375, -1.9189453125 ;  /* 0xbf9cbfadff117431 */ /* 0x008fe200000001ff */
[----:B------:R-:W-:Y:S01]  /*0810*/  MOV R9, 0xbf9cbfad ;  /* 0xbf9cbfad00097802 */ /* 0x000fe20000000f00 */
[----:B------:R-:W-:Y:S01]  /*0820*/  IMAD.MOV.U32 R16, RZ, RZ, -0x74144b65 ;  /* 0x8bebb49bff107424 */ /* 0x000fe200078e00ff */
[----:B------:R-:W-:Y:S01]  /*0830*/  MOV R27, 0x3fbcbfad ;  /* 0x3fbcbfad001b7802 */ /* 0x000fe20000000f00 */
[----:B0-----:R-:W-:Y:S01]  /*0840*/  HFMA2 R14, -RZ, RZ, -0.00024163722991943359375, -0.270263671875 ;  /* 0x8bebb453ff0e7431 */ /* 0x001fe200000001ff */
[----:B------:R-:W-:Y:S01]  /*0850*/  MOV R35, 0x3fbcbfad ;  /* 0x3fbcbfad00237802 */ /* 0x000fe20000000f00 */
[----:B------:R-:W-:Y:S01]  /*0860*/  IMAD.MOV.U32 R18, RZ, RZ, -0x74144b65 ;  /* 0x8bebb49bff127424 */ /* 0x000fe200078e00ff */
[----:B------:R-:W-:Y:S01]  /*0870*/  MOV R19, 0xbf9cbfad ;  /* 0xbf9cbfad00137802 */ /* 0x000fe20000000f00 */
[----:B-1----:R-:W-:-:S02]  /*0880*/  HFMA2 R4, -RZ, RZ, 0.00021851062774658203125, 3778 ;  /* 0x0b296b61ff047431 */ /* 0x002fc400000001ff */
[----:B------:R-:W-:Y:S01]  /*0890*/  IMAD.MOV.U32 R12, RZ, RZ, -0x10efdb6a ;  /* 0xef102496ff0c7424 */ /* 0x000fe200078e00ff */
[----:B------:R-:W-:Y:S01]  /*08a0*/  MOV R6, 0x269919d2 ;  /* 0x269919d200067802 */ /* 0x000fe20000000f00 */
[----:B------:R-:W-:Y:S01]  /*08b0*/  IMAD.MOV.U32 R15, RZ, RZ, 0x3fbcbfad ;  /* 0x3fbcbfadff0f7424 */ /* 0x000fe200078e00ff */
[----:B--2---:R-:W-:Y:S01]  /*08c0*/  MOV R20, 0x8bebb453 ;  /* 0x8bebb45300147802 */ /* 0x004fe20000000f00 */
[----:B------:R-:W-:Y:S01]  /*08d0*/  IMAD.MOV.U32 R21, RZ, RZ, 0x3fbcbfad ;  /* 0x3fbcbfadff157424 */ /* 0x000fe200078e00ff */
[----:B------:R0:W-:Y:S01]  /*08e0*/  STS.128 [UR4+0x100], R28 ;  /* 0x0001001cff007988 */ /* 0x0001e20008000c04 */
[----:B------:R-:W-:Y:S02]  /*08f0*/  IMAD.MOV.U32 R5, RZ, RZ, 0x3fde5bcb ;  /* 0x3fde5bcbff057424 */ /* 0x000fe400078e00ff */
[----:B------:R-:W-:Y:S01]  /*0900*/  IMAD.MOV.U32 R7, RZ, RZ, -0x404b52c0 ;  /* 0xbfb4ad40ff077424 */ /* 0x000fe200078e00ff */
[----:B------:R1:W-:Y:S04]  /*0910*/  STS.128 [UR4+0x140], R8 ;  /* 0x00014008ff007988 */ /* 0x0003e80008000c04 */
[----:B------:R2:W-:Y:S04]  /*0920*/  STS.128 [UR4+0x150], R24 ;  /* 0x00015018ff007988 */ /* 0x0005e80008000c04 */
[----:B------:R3:W-:Y:S01]  /*0930*/  STS.128 [UR4+0x160], R32 ;  /* 0x00016020ff007988 */ /* 0x0007e20008000c04 */
[----:B0-----:R-:W-:-:S02]  /*0940*/  HFMA2 R30, -RZ, RZ, -120.4375, 6748 ;  /* 0xd7876e97ff1e7431 */ /* 0x001fc400000001ff */
[----:B------:R-:W-:Y:S01]  /*0950*/  IMAD.MOV.U32 R31, RZ, RZ, 0x3fa502a5 ;  /* 0x3fa502a5ff1f7424 */ /* 0x000fe200078e00ff */
[----:B------:R0:W-:Y:S01]  /*0960*/  STS.128 [UR4+0x170], R16 ;  /* 0x00017010ff007988 */ /* 0x0001e20008000c04 */
[----:B------:R-:W-:Y:S01]  /*0970*/  MOV R28, 0x269919d2 ;  /* 0x269919d2001c7802 */ /* 0x000fe20000000f00 */
[----:B-1----:R-:W-:Y:S02]  /*0980*/  HFMA2 R8, -RZ, RZ, 0.0257720947265625, 0.00287628173828125 ;  /* 0x269919e4ff087431 */ /* 0x002fe400000001ff */
[----:B------:R-:W-:Y:S01]  /*0990*/  IMAD.MOV.U32 R29, RZ, RZ, -0x404b52c0 ;  /* 0xbfb4ad40ff1d7424 */ /* 0x000fe200078e00ff */
[----:B------:R1:W-:Y:S01]  /*09a0*/  STS.128 [UR4+0x180], R12 ;  /* 0x0001800cff007988 */ /* 0x0003e20008000c04 */
[----:B------:R-:W-:Y:S02]  /*09b0*/  IMAD.MOV.U32 R9, RZ, RZ, 0x3fd4ad40 ;  /* 0x3fd4ad40ff097424 */ /* 0x000fe400078e00ff */
[----:B--2---:R-:W-:Y:S01]  /*09c0*/  HFMA2 R24, -RZ, RZ, 0.0257720947265625, 0.002841949462890625 ;  /* 0x269919d2ff187431 */ /* 0x004fe200000001ff */
[----:B------:R-:W-:Y:S01]  /*09d0*/  MOV R10, 0x269919e4 ;  /* 0x269919e4000a7802 */ /* 0x000fe20000000f00 */
[----:B------:R2:W-:Y:S01]  /*09e0*/  STS.128 [UR4+0x190], R20 ;  /* 0x00019014ff007988 */ /* 0x0005e20008000c04 */
[----:B------:R-:W-:-:S02]  /*09f0*/  IMAD.MOV.U32 R11, RZ, RZ, 0x3fd4ad40 ;  /* 0x3fd4ad40ff0b7424 */ /* 0x000fc400078e00ff */
[----:B---3--:R-:W-:Y:S02]  /*0a00*/  HFMA2 R32, -RZ, RZ, 0.0257720947265625, 0.002841949462890625 ;  /* 0x269919d2ff207431 */ /* 0x008fe400000001ff */
[----:B------:R-:W-:Y:S01]  /*0a10*/  IMAD.MOV.U32 R25, RZ, RZ, -0x404b52c0 ;  /* 0xbfb4ad40ff197424 */ /* 0x000fe200078e00ff */
[----:B------:R3:W-:Y:S01]  /*0a20*/  STS.128 [UR4+0x1a0], R4 ;  /* 0x0001a004ff007988 */ /* 0x0007e20008000c04 */
[----:B------:R-:W-:Y:S01]  /*0a30*/  MOV R26, 0xb296b61 ;  /* 0x0b296b61001a7802 */ /* 0x000fe20000000f00 */
[----:B0-----:R-:W-:Y:S02]  /*0a40*/  HFMA2 R16, -RZ, RZ, -120.4375, 6748 ;  /* 0xd7876e97ff107431 */ /* 0x001fe400000001ff */
[----:B------:R-:W-:Y:S01]  /*0a50*/  IMAD.MOV.U32 R27, RZ, RZ, 0x3fde5bcb ;  /* 0x3fde5bcbff1b7424 */ /* 0x000fe200078e00ff */
[----:B------:R-:W-:Y:S01]  /*0a60*/  MOV R18, 0x269919e4 ;  /* 0x269919e400127802 */ /* 0x000fe20000000f00 */
[----:B------:R-:W-:Y:S02]  /*0a70*/  IMAD.MOV.U32 R17, RZ, RZ, 0x3fa502a5 ;  /* 0x3fa502a5ff117424 */ /* 0x000fe400078e00ff */
[----:B-1----:R-:W-:-:S02]  /*0a80*/  HFMA2 R12, -RZ, RZ, 0.0257720947265625, 0.002841949462890625 ;  /* 0x269919d2ff0c7431 */ /* 0x002fc400000001ff */
[----:B------:R-:W-:Y:S01]  /*0a90*/  IMAD.MOV.U32 R13, RZ, RZ, -0x404b52c0 ;  /* 0xbfb4ad40ff0d7424 */ /* 0x000fe200078e00ff */
[----:B------:R-:W-:Y:S01]  /*0aa0*/  MOV R14, 0x269919e4 ;  /* 0x269919e4000e7802 */ /* 0x000fe20000000f00 */
[----:B------:R-:W-:Y:S02]  /*0ab0*/  IMAD.MOV.U32 R15, RZ, RZ, 0x3fd4ad40 ;  /* 0x3fd4ad40ff0f7424 */ /* 0x000fe400078e00ff */
[----:B--2---:R-:W-:Y:S02]  /*0ac0*/  HFMA2 R20, -RZ, RZ, 0.00021851062774658203125, 3778 ;  /* 0x0b296b61ff147431 */ /* 0x004fe400000001ff */
[----:B------:R-:W-:Y:S01]  /*0ad0*/  IMAD.MOV.U32 R19, RZ, RZ, 0x3fd4ad40 ;  /* 0x3fd4ad40ff137424 */ /* 0x000fe200078e00ff */
[----:B------:R-:W-:Y:S01]  /*0ae0*/  MOV R34, 0x269919d2 ;  /* 0x269919d200227802 */ /* 0x000fe20000000f00 */
[----:B------:R-:W-:Y:S02]  /*0af0*/  IMAD.MOV.U32 R33, RZ, RZ, -0x404b52c0 ;  /* 0xbfb4ad40ff217424 */ /* 0x000fe400078e00ff */
[----:B---3--:R-:W-:-:S02]  /*0b00*/  HFMA2 R4, -RZ, RZ, 0.0257720947265625, 0.00287628173828125 ;  /* 0x269919e4ff047431 */ /* 0x008fc400000001ff */
[----:B------:R-:W-:Y:S01]  /*0b10*/  IMAD.MOV.U32 R35, RZ, RZ, -0x404b52c0 ;  /* 0xbfb4ad40ff237424 */ /* 0x000fe200078e00ff */
[----:B------:R-:W-:Y:S01]  /*0b20*/  MOV R22, 0x269919e4 ;  /* 0x269919e400167802 */ /* 0x000fe20000000f00 */
[----:B------:R-:W-:Y:S01]  /*0b30*/  IMAD.MOV.U32 R21, RZ, RZ, 0x3fde5bcb ;  /* 0x3fde5bcbff157424 */ /* 0x000fe200078e00ff */
[----:B------:R-:W-:Y:S01]  /*0b40*/  MOV R6, 0xd7876e97 ;  /* 0xd7876e9700067802 */ /* 0x000fe20000000f00 */
[----:B------:R-:W-:Y:S01]  /*0b50*/  IMAD.MOV.U32 R23, RZ, RZ, 0x3fd4ad40 ;  /* 0x3fd4ad40ff177424 */ /* 0x000fe200078e00ff */
[----:B------:R0:W-:Y:S01]  /*0b60*/  STS.128 [UR4+0x90], R36 ;  /* 0x00009024ff007988 */ /* 0x0001e20008000c04 */
[----:B------:R-:W-:Y:S02]  /*0b70*/  IMAD.MOV.U32 R5, RZ, RZ, 0x3fd4ad40 ;  /* 0x3fd4ad40ff057424 */ /* 0x000fe400078e00ff */
[----:B------:R-:W-:Y:S01]  /*0b80*/  IMAD.MOV.U32 R7, RZ, RZ, 0x3fa502a5 ;  /* 0x3fa502a5ff077424 */ /* 0x000fe200078e00ff */
        /* <DEDUP_REMOVED lines=8> */
.L_x_58:
[----:B------:R-:W-:Y:S05]  /*0c10*/  BSYNC.RECONVERGENT B0 ;  /* 0x0000000000007941 */ /* 0x000fea0003800200 */
.L_x_57:
[----:B------:R-:W1:Y:S01]  /*0c20*/  LDCU UR4, c[0x0][0x398] ;  /* 0x00007300ff0477ac */ /* 0x000e620008000800 */
[----:B------:R-:W-:Y:S01]  /*0c30*/  BAR.SYNC.DEFER_BLOCKING 0x0 ;  /* 0x0000000000007b1d */ /* 0x000fe20000010000 */
[----:B-1----:R-:W-:-:S13]  /*0c40*/  ISETP.GE.AND P0, PT, R0, UR4, PT ;  /* 0x0000000400007c0c */ /* 0x002fda000bf06270 */
[----:B------:R-:W-:Y:S05]  /*0c50*/  @P0 EXIT ;  /* 0x000000000000094d */ /* 0x000fea0003800000 */
[----:B------:R-:W1:Y:S01]  /*0c60*/  LDC.64 R2, c[0x0][0x390] ;  /* 0x0000e400ff027b82 */ /* 0x000e620000000a00 */
[----:B------:R-:W2:Y:S01]  /*0c70*/  LDCU.64 UR8, c[0x0][0x358] ;  /* 0x00006b00ff0877ac */ /* 0x000ea20008000a00 */
[----:B0-----:R-:W-:-:S06]  /*0c80*/  IMAD R5, R0, 0x6, RZ ;  /* 0x0000000600057824 */ /* 0x001fcc00078e02ff */
[----:B------:R-:W0:Y:S01]  /*0c90*/  LDC.64 R14, c[0x0][0x380] ;  /* 0x0000e000ff0e7b82 */ /* 0x000e220000000a00 */
[----:B-1----:R-:W-:-:S07]  /*0ca0*/  IMAD.WIDE R2, R5, 0x4, R2 ;  /* 0x0000000405027825 */ /* 0x002fce00078e0202 */
[----:B------:R-:W1:Y:S01]  /*0cb0*/  LDC.64 R4, c[0x0][0x388] ;  /* 0x0000e200ff047b82 */ /* 0x000e620000000a00 */
[----:B--2---:R-:W1:Y:S04]  /*0cc0*/  LDG.E R92, desc[UR8][R2.64] ;  /* 0x00000008025c7981 */ /* 0x004e68000c1e1900 */
[----:B------:R-:W2:Y:S04]  /*0cd0*/  LDG.E R93, desc[UR8][R2.64+0x4] ;  /* 0x00000408025d7981 */ /* 0x000ea8000c1e1900 */
[----:B------:R-:W3:Y:S04]  /*0ce0*/  LDG.E R94, desc[UR8][R2.64+0x8] ;  /* 0x00000808025e7981 */ /* 0x000ee8000c1e1900 */
[----:B------:R-:W4:Y:S04]  /*0cf0*/  LDG.E R95, desc[UR8][R2.64+0xc] ;  /* 0x00000c08025f7981 */ /* 0x000f28000c1e1900 */
[----:B------:R-:W5:Y:S04]  /*0d00*/  LDG.E R96, desc[UR8][R2.64+0x10] ;  /* 0x0000100802607981 */ /* 0x000f68000c1e1900 */
[----:B------:R0:W5:Y:S01]  /*0d10*/  LDG.E R97, desc[UR8][R2.64+0x14] ;  /* 0x0000140802617981 */ /* 0x000162000c1e1900 */
[----:B------:R-:W3:Y:S01]  /*0d20*/  S2R R17, SR_CgaCtaId ;  /* 0x0000000000117919 */ /* 0x000ee20000008800 */
[----:B0-----:R-:W-:Y:S01]  /*0d30*/  MOV R2, 0x400 ;  /* 0x0000040000027802 */ /* 0x001fe20000000f00 */
[----:B-1----:R-:W-:-:S04]  /*0d40*/  IMAD.WIDE R6, R92, 0x8, R4 ;  /* 0x000000085c067825 */ /* 0x002fc800078e0204 */
[----:B--2---:R-:W-:Y:S02]  /*0d50*/  IMAD.WIDE R8, R93, 0x8, R4 ;  /* 0x000000085d087825 */ /* 0x004fe400078e0204 */
[----:B------:R-:W2:Y:S02]  /*0d60*/  LDG.E.64 R6, desc[UR8][R6.64] ;  /* 0x0000000806067981 */ /* 0x000ea4000c1e1b00 */
[--C-:B------:R-:W-:Y:S02]  /*0d70*/  IMAD.WIDE R10, R92, 0x8, R14.reuse ;  /* 0x000000085c0a7825 */ /* 0x100fe400078e020e */
[----:B------:R-:W2:Y:S02]  /*0d80*/  LDG.E.64 R8, desc[UR8][R8.64] ;  /* 0x0000000808087981 */ /* 0x000ea4000c1e1b00 */
[C---:B---3--:R-:W-:Y:S02]  /*0d90*/  IMAD.WIDE R12, R94.reuse, 0x8, R14 ;  /* 0x000000085e0c7825 */ /* 0x048fe400078e020e */
[----:B------:R-:W3:Y:S02]  /*0da0*/  LDG.E.64 R10, desc[UR8][R10.64] ;  /* 0x000000080a0a7981 */ /* 0x000ee4000c1e1b00 */
[----:B------:R-:W-:-:S02]  /*0db0*/  IMAD.WIDE R4, R94, 0x8, R4 ;  /* 0x000000085e047825 */ /* 0x000fc400078e0204 */
[----:B------:R-:W3:Y:S02]  /*0dc0*/  LDG.E.64 R12, desc[UR8][R12.64] ;  /* 0x000000080c0c7981 */ /* 0x000ee4000c1e1b00 */
[----:B------:R-:W-:Y:S02]  /*0dd0*/  IMAD.WIDE R14, R93, 0x8, R14 ;  /* 0x000000085d0e7825 */ /* 0x000fe400078e020e */
[----:B------:R-:W3:Y:S04]  /*0de0*/  LDG.E.64 R4, desc[UR8][R4.64] ;  /* 0x0000000804047981 */ /* 0x000ee8000c1e1b00 */
[----:B------:R-:W3:Y:S01]  /*0df0*/  LDG.E.64 R14, desc[UR8][R14.64] ;  /* 0x000000080e0e7981 */ /* 0x000ee2000c1e1b00 */
[----:B------:R-:W-:-:S04]  /*0e00*/  IADD3 R0, PT, PT, R2, 0x230, RZ ;  /* 0x0000023002007810 */ /* 0x000fc80007ffe0ff */
[C---:B------:R-:W-:Y:S02]  /*0e10*/  LEA R3, R17.reuse, R0, 0x18 ;  /* 0x0000000011037211 */ /* 0x040fe400078ec0ff */
[----:B------:R-:W-:-:S03]  /*0e20*/  LEA R101, R17, R2, 0x18 ;  /* 0x0000000211657211 */ /* 0x000fc600078ec0ff */
[----:B------:R-:W-:-:S05]  /*0e30*/  IMAD R3, R100, 0x18, R3 ;  /* 0x0000001864037824 */ /* 0x000fca00078e0203 */
[----:B------:R-:W-:Y:S04]  /*0e40*/  STS.64 [R3], R92 ;  /* 0x0000005c03007388 */ /* 0x000fe80000000a00 */
[----:B----4-:R-:W-:Y:S04]  /*0e50*/  STS.64 [R3+0x8], R94 ;  /* 0x0000085e03007388 */ /* 0x010fe80000000a00 */
[----:B-----5:R-:W-:Y:S04]  /*0e60*/  STS.64 [R3+0x10], R96 ;  /* 0x0000106003007388 */ /* 0x020fe80000000a00 */
[----:B------:R-:W-:Y:S04]  /*0e70*/  LDS.128 R16, [R101] ;  /* 0x0000000065107984 */ /* 0x000fe80000000c00 */
[----:B------:R-:W-:Y:S04]  /*0e80*/  LDS.128 R20, [R101+0x40] ;  /* 0x0000400065147984 */ /* 0x000fe80000000c00 */
[----:B------:R-:W-:Y:S04]  /*0e90*/  LDS.128 R24, [R101+0x50] ;  /* 0x0000500065187984 */ /* 0x000fe80000000c00 */
[----:B------:R-:W-:Y:S04]  /*0ea0*/  LDS.128 R28, [R101+0x60] ;  /* 0x00006000651c7984 */ /* 0x000fe80000000c00 */
[----:B------:R-:W0:Y:S04]  /*0eb0*/  LDS.128 R68, [R101+0x30] ;  /* 0x0000300065447984 */ /* 0x000e280000000c00 */
[----:B------:R-:W-:Y:S04]  /*0ec0*/  LDS.128 R32, [R101+0x10] ;  /* 0x0000100065207984 */ /* 0x000fe80000000c00 */
[----:B------:R-:W-:Y:S04]  /*0ed0*/  LDS.128 R36, [R101+0x70] ;  /* 0x0000700065247984 */ /* 0x000fe80000000c00 */
[----:B------:R-:W-:Y:S04]  /*0ee0*/  LDS.128 R40, [R101+0x80] ;  /* 0x0000800065287984 */ /* 0x000fe80000000c00 */
[----:B------:R-:W-:Y:S04]  /*0ef0*/  LDS.128 R44, [R101+0x90] ;  /* 0x00009000652c7984 */ /* 0x000fe80000000c00 */
[----:B------:R-:W1:Y:S04]  /*0f00*/  LDS.128 R48, [R101+0x20] ;  /* 0x0000200065307984 */ /* 0x000e680000000c00 */
[----:B------:R-:W4:Y:S04]  /*0f10*/  LDS.128 R52, [R101+0xa0] ;  /* 0x0000a00065347984 */ /* 0x000f280000000c00 */
[----:B------:R-:W-:Y:S04]  /*0f20*/  LDS.128 R56, [R101+0xb0] ;  /* 0x0000b00065387984 */ /* 0x000fe80000000c00 */
[----:B------:R-:W5:Y:S04]  /*0f30*/  LDS.128 R60, [R101+0xc0] ;  /* 0x0000c000653c7984 */ /* 0x000f680000000c00 */
[----:B------:R-:W5:Y:S01]  /*0f40*/  LDS.128 R64, [R101+0xd0] ;  /* 0x0000d00065407984 */ /* 0x000f620000000c00 */
[----:B0-----:R-:W-:-:S03]  /*0f50*/  DMUL R2, R16, R70 ;  /* 0x0000004610027228 */ /* 0x001fc60000000000 */
[----:B------:R-:W0:Y:S04]  /*0f60*/  LDS.128 R88, [R101+0x140] ;  /* 0x0001400065587984 */ /* 0x000e280000000c00 */
[----:B------:R-:W0:Y:S04]  /*0f70*/  LDS.128 R84, [R101+0x150] ;  /* 0x0001500065547984 */ /* 0x000e280000000c00 */
[----:B------:R1:W-:Y:S04]  /*0f80*/  STL.64 [R1], R2 ;  /* 0x0000000201007387 */ /* 0x0003e80000100a00 */
[----:B------:R-:W0:Y:S04]  /*0f90*/  LDS.128 R80, [R101+0x160] ;  /* 0x0001600065507984 */ /* 0x000e280000000c00 */
[----:B------:R-:W0:Y:S01]  /*0fa0*/  LDS.128 R76, [R101+0x170] ;  /* 0x00017000654c7984 */ /* 0x000e220000000c00 */
[----:B-1----:R-:W-:-:S03]  /*0fb0*/  DMUL R2, R48, R46 ;  /* 0x0000002e30027228 */ /* 0x002fc60000000000 */
[----:B------:R-:W1:Y:S01]  /*0fc0*/  LDS.128 R72, [R101+0x180] ;  /* 0x0001800065487984 */ /* 0x000e620000000c00 */
[----:B------:R-:W-:Y:S01]  /*0fd0*/  VIADD R0, R1, 0x48 ;  /* 0x0000004801007836 */ /* 0x000fe20000000000 */
[----:B------:R-:W-:Y:S02]  /*0fe0*/  CS2R R104, SRZ ;  /* 0x0000000000687805 */ /* 0x000fe4000001ff00 */
[----:B------:R-:W-:Y:S02]  /*0ff0*/  CS2R R106, SRZ ;  /* 0x00000000006a7805 */ /* 0x000fe4000001ff00 */
[----:B------:R-:W-:Y:S02]  /*1000*/  CS2R R108, SRZ ;  /* 0x00000000006c7805 */ /* 0x000fe4000001ff00 */
[----:B------:R-:W-:Y:S01]  /*1010*/  CS2R R110, SRZ ;  /* 0x00000000006e7805 */ /* 0x000fe2000001ff00 */
[----:B------:R4:W-:Y:S01]  /*1020*/  STL.64 [R1+0x60], R2 ;  /* 0x0000600201007387 */ /* 0x0009e20000100a00 */
[----:B------:R-:W-:-:S02]  /*1030*/  CS2R R112, SRZ ;  /* 0x0000000000707805 */ /* 0x000fc4000001ff00 */
[----:B------:R-:W-:Y:S02]  /*1040*/  CS2R R114, SRZ ;  /* 0x0000000000727805 */ /* 0x000fe4000001ff00 */
[----:B------:R-:W-:Y:S02]  /*1050*/  CS2R R116, SRZ ;  /* 0x0000000000747805 */ /* 0x000fe4000001ff00 */
[----:B------:R-:W-:Y:S02]  /*1060*/  CS2R R118, SRZ ;  /* 0x0000000000767805 */ /* 0x000fe4000001ff00 */
[----:B------:R-:W-:Y:S02]  /*1070*/  CS2R R120, SRZ ;  /* 0x0000000000787805 */ /* 0x000fe4000001ff00 */
[----:B------:R-:W-:Y:S02]  /*1080*/  CS2R R122, SRZ ;  /* 0x00000000007a7805 */ /* 0x000fe4000001ff00 */
[----:B------:R-:W-:-:S02]  /*1090*/  CS2R R124, SRZ ;  /* 0x00000000007c7805 */ /* 0x000fc4000001ff00 */
[----:B------:R-:W-:Y:S02]  /*10a0*/  CS2R R126, SRZ ;  /* 0x00000000007e7805 */ /* 0x000fe4000001ff00 */
[----:B------:R-:W-:Y:S02]  /*10b0*/  CS2R R128, SRZ ;  /* 0x0000000000807805 */ /* 0x000fe4000001ff00 */
[----:B------:R-:W-:Y:S02]  /*10c0*/  CS2R R130, SRZ ;  /* 0x0000000000827805 */ /* 0x000fe4000001ff00 */
[----:B------:R-:W-:Y:S02]  /*10d0*/  CS2R R132, SRZ ;  /* 0x0000000000847805 */ /* 0x000fe4000001ff00 */
[----:B----4-:R-:W-:Y:S02]  /*10e0*/  CS2R R2, SRZ ;  /* 0x0000000000027805 */ /* 0x010fe4000001ff00 */
        /* <DEDUP_REMOVED lines=17> */
[----:B------:R-:W-:Y:S01]  /*1200*/  CS2R R180, SRZ ;  /* 0x0000000000b47805 */ /* 0x000fe2000001ff00 */
[----:B------:R-:W-:Y:S01]  /*1210*/  UMOV UR4, URZ ;  /* 0x000000ff00047c82 */ /* 0x000fe20008000000 */
[----:B--2---:R-:W-:-:S02]  /*1220*/  DADD R8, R6, -R8 ;  /* 0x0000000006087229 */ /* 0x004fc40000000808 */
[----:B---3--:R-:W-:Y:S02]  /*1230*/  DADD R12, R10, -R12 ;  /* 0x000000000a0c7229 */ /* 0x008fe4000000080c */
[----:B------:R-:W-:-:S06]  /*1240*/  DADD R4, R4, -R6 ;  /* 0x0000000004047229 */ /* 0x000fcc0000000806 */
[----:B------:R-:W-:Y:S02]  /*1250*/  DMUL R8, R8, R12 ;  /* 0x0000000c08087228 */ /* 0x000fe40000000000 */
[----:B------:R-:W-:Y:S02]  /*1260*/  DADD R14, -R10, R14 ;  /* 0x000000000a0e7229 */ /* 0x000fe4000000010e */
[----:B------:R-:W-:Y:S02]  /*1270*/  DMUL R6, R16, R22 ;  /* 0x0000001610067228 */ /* 0x000fe40000000000 */
[----:B------:R-:W-:Y:S02]  /*1280*/  DMUL R10, R18, R26 ;  /* 0x0000001a120a7228 */ /* 0x000fe40000000000 */
[----:B------:R-:W-:Y:S02]  /*1290*/  DMUL R12, R28, R18 ;  /* 0x000000121c0c7228 */ /* 0x000fe40000000000 */
[----:B------:R-:W-:-:S02]  /*12a0*/  DFMA R98, R4, R14, -R8 ;  /* 0x0000000e0462722b */ /* 0x000fc40000000808 */
[----:B------:R-:W-:Y:S02]  /*12b0*/  DMUL R4, R16, R20 ;  /* 0x0000001410047228 */ /* 0x000fe40000000000 */
[----:B------:R-:W-:Y:S01]  /*12c0*/  DMUL R8, R24, R18 ;  /* 0x0000001218087228 */ /* 0x000fe20000000000 */
[----:B------:R2:W-:Y:S01]  /*12d0*/  STL.64 [R1+0x10], R6 ;  /* 0x0000100601007387 */ /* 0x0005e20000100a00 */
[C---:B------:R-:W-:Y:S02]  /*12e0*/  DMUL R14, R32.reuse, R30 ;  /* 0x0000001e200e7228 */ /* 0x040fe40000000000 */
[C---:B------:R-:W-:Y:S01]  /*12f0*/  DMUL R16, R32.reuse, R36 ;  /* 0x0000002420107228 */ /* 0x040fe20000000000 */
[----:B------:R3:W-:Y:S01]  /*1300*/  STL.64 [R1+0x8], R4 ;  /* 0x0000080401007387 */ /* 0x0007e20000100a00 */
[----:B------:R-:W-:Y:S02]  /*1310*/  DMUL R18, R32, R38 ;  /* 0x0000002620127228 */ /* 0x000fe40000000000 */
[----:B------:R-:W-:Y:S01]  /*1320*/  DMUL R20, R40, R34 ;  /* 0x0000002228147228 */ /* 0x000fe20000000000 */
[----:B------:R4:W-:Y:S01]  /*1330*/  STL.64 [R1+0x18], R8 ;  /* 0x0000180801007387 */ /* 0x0009e20000100a00 */
[----:B------:R-:W-:-:S02]  /*1340*/  DMUL R22, R34, R42 ;  /* 0x0000002a22167228 */ /* 0x000fc40000000000 */
[----:B------:R-:W-:Y:S01]  /*1350*/  DMUL R24, R44, R34 ;  /* 0x000000222c187228 */ /* 0x000fe20000000000 */
[----:B------:R0:W-:Y:S01]  /*1360*/  STL.64 [R1+0x20], R10 ;  /* 0x0000200a01007387 */ /* 0x0001e20000100a00 */
[----:B--2---:R-:W-:Y:S02]  /*1370*/  DMUL R6, R48, R54 ;  /* 0x0000003630067228 */ /* 0x004fe40000000000 */
[----:B-----5:R-:W-:Y:S01]  /*1380*/  DMUL R32, R68, R62 ;  /* 0x0000003e44207228 */ /* 0x020fe20000000000 */
[----:B------:R2:W-:Y:S01]  /*1390*/  STL.64 [R1+0x28], R12 ;  /* 0x0000280c01007387 */ /* 0x0005e20000100a00 */
[----:B---3--:R-:W-:Y:S02]  /*13a0*/  DMUL R4, R48, R52 ;  /* 0x0000003430047228 */ /* 0x008fe40000000000 */
[----:B------:R-:W-:Y:S02]  /*13b0*/  DMUL R34, R64, R68 ;  /* 0x0000004440227228 */ /* 0x000fe40000000000 */
[----:B----4-:R-:W-:-:S02]  /*13c0*/  DMUL R8, R56, R50 ;  /* 0x0000003238087228 */ /* 0x010fc40000000000 */
[----:B------:R-:W-:Y:S01]  /*13d0*/  DMUL R36, R68, R66 ;  /* 0x0000004244247228 */ /* 0x000fe20000000000 */
[----:B------:R3:W-:Y:S01]  /*13e0*/  STL.64 [R1+0x30], R14 ;  /* 0x0000300e01007387 */ /* 0x0007e20000100a00 */
[----:B0-----:R-:W-:Y:S02]  /*13f0*/  DMUL R10, R50, R58 ;  /* 0x0000003a320a7228 */ /* 0x001fe40000000000 */
[----:B--2---:R-:W-:Y:S01]  /*1400*/  DMUL R12, R60, R50 ;  /* 0x000000323c0c7228 */ /* 0x004fe20000000000 */
[----:B------:R3:W-:Y:S04]  /*1410*/  STL.64 [R1+0x38], R16 ;  /* 0x0000381001007387 */ /* 0x0007e80000100a00 */
        /* <DEDUP_REMOVED lines=12> */
[----:B------:R3:W0:Y:S04]  /*14e0*/  LDS.128 R24, [R101+0xe0] ;  /* 0x0000e00065187984 */ /* 0x0006280000000c00 */
[----:B------:R3:W2:Y:S04]  /*14f0*/  LDS.128 R20, [R101+0xf0] ;  /* 0x0000f00065147984 */ /* 0x0006a80000000c00 */
[----:B------:R3:W4:Y:S04]  /*1500*/  LDS.128 R16, [R101+0x100] ;  /* 0x0001000065107984 */ /* 0x0007280000000c00 */
[----:B------:R3:W0:Y:S04]  /*1510*/  LDS.128 R12, [R101+0x110] ;  /* 0x00011000650c7984 */ /* 0x0006280000000c00 */
        /* <DEDUP_REMOVED lines=11> */
[----:B------:R3:W0:Y:S01]  /*15d0*/  LDS.128 R32, [R101+0x220] ;  /* 0x0002200065207984 */ /* 0x0006220000000c00 */
[----:B------:R-:W-:-:S02]  /*15e0*/  CS2R R28, SRZ ;  /* 0x00000000001c7805 */ /* 0x000fc4000001ff00 */
[----:B-12-4-:R-:W-:-:S07]  /*15f0*/  CS2R R30, SRZ ;  /* 0x00000000001e7805 */ /* 0x016fce000001ff00 */
.L_x_59:
[----:B------:R-:W0:Y:S04]  /*1600*/  LDL.64 R178, [R0+-0x48] ;  /* 0xffffb80000b27983 */ /* 0x000e280000100a00 */
[----:B------:R-:W2:Y:S04]  /*1610*/  LDL.64 R102, [R0+-0x30] ;  /* 0xffffd00000667983 */ /* 0x000ea80000100a00 */
[----:B------:R-:W4:Y:S04]  /*1620*/  LDL.64 R168, [R0+-0x18] ;  /* 0xffffe80000a87983 */ /* 0x000f280000100a00 */
[----:B------:R-:W5:Y:S04]  /*1630*/  LDL.64 R176, [R0] ;  /* 0x0000000000b07983 */ /* 0x000f680000100a00 */
[----:B------:R-:W3:Y:S04]  /*1640*/  LDL.64 R174, [R0+0x18] ;  /* 0x0000180000ae7983 */ /* 0x000ee80000100a00 */
[----:B------:R-:W3:Y:S01]  /*1650*/  LDL.64 R172, [R0+0x30] ;  /* 0x0000300000ac7983 */ /* 0x000ee20000100a00 */
[----:B0-----:R-:W-:-:S02]  /*1660*/  DMUL R170, R24, R178 ;  /* 0x000000b218aa7228 */ /* 0x001fc40000000000 */
[----:B------:R-:W-:Y:S02]  /*1670*/  DMUL R196, R16, R178 ;  /* 0x000000b210c47228 */ /* 0x000fe40000000000 */
[----:B--2---:R-:W-:Y:S02]  /*1680*/  DMUL R218, R12, R102 ;  /* 0x000000660cda7228 */ /* 0x004fe40000000000 */
[----:B------:R-:W-:Y:S02]  /*1690*/  DMUL R230, R102, R14 ;  /* 0x0000000e66e67228 */ /* 0x000fe40000000000 */
[----:B------:R-:W-:Y:S02]  /*16a0*/  DFMA R208, R24, R170, RZ ;  /* 0x000000aa18d0722b */ /* 0x000fe400000000ff */
[----:B------:R-:W-:Y:S02]  /*16b0*/  DFMA R210, R170, R26, RZ ;  /* 0x0000001aaad2722b */ /* 0x000fe400000000ff */
[----:B------:R-:W-:-:S02]  /*16c0*/  DFMA R212, R20, R170, RZ ;  /* 0x000000aa14d4722b */ /* 0x000fc400000000ff */
[----:B------:R-:W-:Y:S02]  /*16d0*/  DFMA R214, R170, R22, RZ ;  /* 0x00000016aad6722b */ /* 0x000fe400000000ff */
[----:B------:R-:W-:Y:S02]  /*16e0*/  DFMA R216, R16, R170, RZ ;  /* 0x000000aa10d8722b */ /* 0x000fe400000000ff */
[----:B------:R-:W-:Y:S02]  /*16f0*/  DFMA R182, R170, R18, RZ ;  /* 0x00000012aab6722b */ /* 0x000fe400000000ff */
[----:B------:R-:W-:Y:S02]  /*1700*/  DMUL R170, R178, R26 ;  /* 0x0000001ab2aa7228 */ /* 0x000fe40000000000 */
[----:B------:R-:W-:Y:S02]  /*1710*/  DFMA R208, R12, R218, R208 ;  /* 0x000000da0cd0722b */ /* 0x000fe400000000d0 */
[----:B------:R-:W-:-:S02]  /*1720*/  DFMA R210, R218, R14, R210 ;  /* 0x0000000edad2722b */ /* 0x000fc400000000d2 */
[----:B------:R-:W-:Y:S02]  /*1730*/  DFMA R212, R8, R218, R212 ;  /* 0x000000da08d4722b */ /* 0x000fe400000000d4 */
[----:B------:R-:W-:Y:S02]  /*1740*/  DFMA R214, R218, R10, R214 ;  /* 0x0000000adad6722b */ /* 0x000fe400000000d6 */
[----:B------:R-:W-:Y:S02]  /*1750*/  DFMA R216, R4, R218, R216 ;  /* 0x000000da04d8722b */ /* 0x000fe400000000d8 */
[----:B------:R-:W-:Y:S02]  /*1760*/  DFMA R218, R218, R6, R182 ;  /* 0x00000006dada722b */ /* 0x000fe400000000b6 */
[----:B------:R-:W-:Y:S02]  /*1770*/  DFMA R220, R24, R170, RZ ;  /* 0x000000aa18dc722b */ /* 0x000fe400000000ff */
[----:B------:R-:W-:-:S02]  /*1780*/  DFMA R222, R170, R26, RZ ;  /* 0x0000001aaade722b */ /* 0x000fc400000000ff */
[----:B------:R-:W-:Y:S02]  /*1790*/  DFMA R224, R20, R170, RZ ;  /* 0x000000aa14e0722b */ /* 0x000fe400000000ff */
[----:B------:R-:W-:Y:S02]  /*17a0*/  DFMA R226, R170, R22, RZ ;  /* 0x00000016aae2722b */ /* 0x000fe400000000ff */
[----:B------:R-:W-:Y:S02]  /*17b0*/  DFMA R228, R16, R170, RZ ;  /* 0x000000aa10e4722b */ /* 0x000fe400000000ff */
[----:B------:R-:W-:Y:S02]  /*17c0*/  DFMA R182, R170, R18, RZ ;  /* 0x00000012aab6722b */ /* 0x000fe400000000ff */
[----:B------:R-:W-:Y:S02]  /*17d0*/  DMUL R170, R20, R178 ;  /* 0x000000b214aa7228 */ /* 0x000fe40000000000 */
[----:B------:R-:W-:-:S02]  /*17e0*/  DFMA R220, R12, R230, R220 ;  /* 0x000000e60cdc722b */ /* 0x000fc400000000dc */
[----:B------:R-:W-:Y:S02]  /*17f0*/  DFMA R222, R230, R14, R222 ;  /* 0x0000000ee6de722b */ /* 0x000fe400000000de */
[----:B------:R-:W-:Y:S02]  /*1800*/  DFMA R224, R8, R230, R224 ;  /* 0x000000e608e0722b */ /* 0x000fe400000000e0 */
[----:B------:R-:W-:Y:S02]  /*1810*/  DFMA R226, R230, R10, R226 ;  /* 0x0000000ae6e2722b */ /* 0x000fe400000000e2 */
[----:B------:R-:W-:Y:S02]  /*1820*/  DFMA R228, R4, R230, R228 ;  /* 0x000000e604e4722b */ /* 0x000fe400000000e4 */
[----:B------:R-:W-:Y:S02]  /*1830*/  DFMA R230, R230, R6, R182 ;  /* 0x00000006e6e6722b */ /* 0x000fe400000000b6 */
[----:B------:R-:W-:-:S02]  /*1840*/  DMUL R182, R8, R102 ;  /* 0x0000006608b67228 */ /* 0x000fc40000000000 */
[----:B------:R-:W-:Y:S02]  /*1850*/  DFMA R234, R24, R170, RZ ;  /* 0x000000aa18ea722b */ /* 0x000fe400000000ff */
[----:B------:R-:W-:Y:S02]  /*1860*/  DFMA R242, R170, R26, RZ ;  /* 0x0000001aaaf2722b */ /* 0x000fe400000000ff */
[----:B------:R-:W-:Y:S02]  /*1870*/  DFMA R240, R20, R170, RZ ;  /* 0x000000aa14f0722b */ /* 0x000fe400000000ff */
[----:B------:R-:W-:Y:S02]  /*1880*/  DFMA R238, R170, R22, RZ ;  /* 0x00000016aaee722b */ /* 0x000fe400000000ff */
[----:B------:R-:W-:Y:S02]  /*1890*/  DFMA R236, R16, R170, RZ ;  /* 0x000000aa10ec722b */ /* 0x000fe400000000ff */
[----:B------:R-:W-:-:S02]  /*18a0*/  DFMA R184, R170, R18, RZ ;  /* 0x00000012aab8722b */ /* 0x000fc400000000ff */
[----:B------:R-:W-:Y:S02]  /*18b0*/  DMUL R170, R178, R22 ;  /* 0x00000016b2aa7228 */ /* 0x000fe40000000000 */
[----:B------:R-:W-:Y:S02]  /*18c0*/  DFMA R234, R12, R182, R234 ;  /* 0x000000b60cea722b */ /* 0x000fe400000000ea */
[----:B------:R-:W-:Y:S02]  /*18d0*/  DFMA R242, R182, R14, R242 ;  /* 0x0000000eb6f2722b */ /* 0x000fe400000000f2 */
[----:B------:R-:W-:Y:S02]  /*18e0*/  DFMA R240, R8, R182, R240 ;  /* 0x000000b608f0722b */ /* 0x000fe400000000f0 */
[----:B------:R-:W-:Y:S02]  /*18f0*/  DFMA R238, R182, R10, R238 ;  /* 0x0000000ab6ee722b */ /* 0x000fe400000000ee */
[----:B------:R-:W-:-:S02]  /*1900*/  DFMA R236, R4, R182, R236 ;  /* 0x000000b604ec722b */ /* 0x000fc400000000ec */
[----:B------:R-:W-:Y:S02]  /*1910*/  DFMA R182, R182, R6, R184 ;  /* 0x00000006b6b6722b */ /* 0x000fe400000000b8 */
[----:B------:R-:W-:Y:S02]  /*1920*/  DFMA R184, R24, R170, RZ ;  /* 0x000000aa18b8722b */ /* 0x000fe400000000ff */
[----:B------:R-:W-:Y:S02]  /*1930*/  DFMA R186, R170, R26, RZ ;  /* 0x0000001aaaba722b */ /* 0x000fe400000000ff */
[----:B------:R-:W-:Y:S02]  /*1940*/  DFMA R188, R20, R170, RZ ;  /* 0x000000aa14bc722b */ /* 0x000fe400000000ff */
[----:B------:R-:W-:Y:S02]  /*1950*/  DFMA R190, R170, R22, RZ ;  /* 0x00000016aabe722b */ /* 0x000fe400000000ff */
[----:B------:R-:W-:-:S02]  /*1960*/  DFMA R192, R16, R170, RZ ;  /* 0x000000aa10c0722b */ /* 0x000fc400000000ff */
[----:B------:R-:W-:Y:S01]  /*1970*/  DFMA R198, R170, R18, RZ ;  /* 0x00000012aac6722b */ /* 0x000fe200000000ff */
[----:B------:R-:W2:Y:S01]  /*1980*/  LDL.64 R170, [R0+0x48] ;  /* 0x0000480000aa7983 */ /* 0x000ea20000100a00 */
[----:B------:R-:W-:Y:S02]  /*1990*/  DMUL R194, R102, R10 ;  /* 0x0000000a66c27228 */ /* 0x000fe40000000000 */
[----:B------:R-:W-:Y:S02]  /*19a0*/  DMUL R206, R4, R102 ;  /* 0x0000006604ce7228 */ /* 0x000fe40000000000 */
[----:B------:R-:W-:-:S04]  /*19b0*/  DFMA R200, R196, R26, RZ ;  /* 0x0000001ac4c8722b */ /* 0x000fc800000000ff */
[----:B------:R-:W-:Y:S02]  /*19c0*/  DFMA R184, R12, R194, R184 ;  /* 0x000000c20cb8722b */ /* 0x000fe400000000b8 */
[----:B------:R-:W-:Y:S02]  /*19d0*/  DFMA R186, R194, R14, R186 ;  /* 0x0000000ec2ba722b */ /* 0x000fe400000000ba */
[----:B------:R-:W-:Y:S02]  /*19e0*/  DFMA R188, R8, R194, R188 ;  /* 0x000000c208bc722b */ /* 0x000fe400000000bc */
[----:B------:R-:W-:Y:S02]  /*19f0*/  DFMA R190, R194, R10, R190 ;  /* 0x0000000ac2be722b */ /* 0x000fe400000000be */
[----:B------:R-:W-:Y:S02]  /*1a00*/  DFMA R192, R4, R194, R192 ;  /* 0x000000c204c0722b */ /* 0x000fe400000000c0 */
[----:B------:R-:W-:-:S02]  /*1a10*/  DFMA R194, R194, R6, R198 ;  /* 0x00000006c2c2722b */ /* 0x000fc400000000c6 */
[-C--:B------:R-:W-:Y:S02]  /*1a20*/  DFMA R198, R24, R196.reuse, RZ ;  /* 0x000000c418c6722b */ /* 0x080fe400000000ff */
[----:B------:R-:W-:Y:S02]  /*1a30*/  DFMA R244, R20, R196, RZ ;  /* 0x000000c414f4722b */ /* 0x000fe400000000ff */
[----:B------:R-:W-:Y:S02]  /*1a40*/  DFMA R202, R196, R22, RZ ;  /* 0x00000016c4ca722b */ /* 0x000fe400000000ff */
[----:B------:R-:W-:Y:S02]  /*1a50*/  DFMA R204, R16, R196, RZ ;  /* 0x000000c410cc722b */ /* 0x000fe400000000ff */
[----:B------:R-:W-:Y:S02]  /*1a60*/  DFMA R232, R196, R18, RZ ;  /* 0x00000012c4e8722b */ /* 0x000fe400000000ff */
[----:B------:R-:W-:-:S02]  /*1a70*/  DFMA R196, R12, R206, R198 ;  /* 0x000000ce0cc4722b */ /* 0x000fc400000000c6 */
[----:B------:R-:W-:Y:S02]  /*1a80*/  DFMA R198, R206, R14, R200 ;  /* 0x0000000ecec6722b */ /* 0x000fe400000000c8 */
[----:B------:R-:W-:Y:S02]  /*1a90*/  DFMA R200, R8, R206, R244 ;  /* 0x000000ce08c8722b */ /* 0x000fe400000000f4 */
[----:B------:R-:W-:Y:S02]  /*1aa0*/  DFMA R202, R206, R10, R202 ;  /* 0x0000000aceca722b */ /* 0x000fe400000000ca */
[----:B------:R-:W-:Y:S02]  /*1ab0*/  DFMA R204, R4, R206, R204 ;  /* 0x000000ce04cc722b */ /* 0x000fe400000000cc */
[----:B------:R-:W-:Y:S02]  /*1ac0*/  DFMA R206, R206, R6, R232 ;  /* 0x00000006cece722b */ /* 0x000fe400000000e8 */
[----:B----4-:R-:W-:-:S08]  /*1ad0*/  DMUL R232, R88, R168 ;  /* 0x000000a858e87228 */ /* 0x010fd00000000000 */
[----:B------:R-:W-:Y:S02]  /*1ae0*/  DFMA R208, R88, R232, R208 ;  /* 0x000000e858d0722b */ /* 0x000fe400000000d0 */
[----:B------:R-:W-:Y:S02]  /*1af0*/  DFMA R210, R232, R90, R210 ;  /* 0x0000005ae8d2722b */ /* 0x000fe400000000d2 */
[----:B------:R-:W-:Y:S02]  /*1b00*/  DFMA R212, R84, R232, R212 ;  /* 0x000000e854d4722b */ /* 0x000fe400000000d4 */
[----:B------:R-:W-:Y:S02]  /*1b10*/  DFMA R214, R232, R86, R214 ;  /* 0x00000056e8d6722b */ /* 0x000fe400000000d6 */
[----:B------:R-:W-:Y:S02]  /*1b20*/  DFMA R216, R80, R232, R216 ;  /* 0x000000e850d8722b */ /* 0x000fe400000000d8 */
[----:B------:R-:W-:-:S02]  /*1b30*/  DFMA R218, R232, R82, R218 ;  /* 0x00000052e8da722b */ /* 0x000fc400000000da */
[----:B------:R-:W-:-:S08]  /*1b40*/  DMUL R232, R168, R90 ;  /* 0x0000005aa8e87228 */ /* 0x000fd00000000000 */
        /* <DEDUP_REMOVED lines=27> */
[----:B-----5:R-:W-:-:S08]  /*1d00*/  DMUL R232, R76, R176 ;  /* 0x000000b04ce87228 */ /* 0x020fd00000000000 */
        /* <DEDUP_REMOVED lines=34> */
[----:B---3--:R-:W-:-:S08]  /*1f30*/  DMUL R232, R64, R174 ;  /* 0x000000ae40e87228 */ /* 0x008fd00000000000 */
        /* <DEDUP_REMOVED lines=69> */
[----:B--2---:R-:W-:-:S08]  /*2390*/  DMUL R232, R40, R170 ;  /* 0x000000aa28e87228 */ /* 0x004fd00000000000 */
        /* <DEDUP_REMOVED lines=20> */
[----:B------:R-:W-:Y:S02]  /*24e0*/  DMUL R232, R170, R38 ;  /* 0x00000026aae87228 */ /* 0x000fe40000000000 */
[----:B------:R-:W-:-:S06]  /*24f0*/  DMUL R178, R178, R18 ;  /* 0x00000012b2b27228 */ /* 0x000fcc0000000000 */
[----:B------:R-:W-:Y:S02]  /*2500*/  DFMA R184, R40, R232, R184 ;  /* 0x000000e828b8722b */ /* 0x000fe400000000b8 */
[----:B------:R-:W-:Y:S02]  /*2510*/  DFMA R186, R232, R42, R186 ;  /* 0x0000002ae8ba722b */ /* 0x000fe400000000ba */
[----:B------:R-:W-:Y:S02]  /*2520*/  DFMA R188, R36, R232, R188 ;  /* 0x000000e824bc722b */ /* 0x000fe400000000bc */
[----:B------:R-:W-:Y:S02]  /*2530*/  DFMA R190, R232, R38, R190 ;  /* 0x00000026e8be722b */ /* 0x000fe400000000be */
[----:B------:R-:W-:Y:S02]  /*2540*/  DFMA R192, R32, R232, R192 ;  /* 0x000000e820c0722b */ /* 0x000fe400000000c0 */
[----:B------:R-:W-:-:S02]  /*2550*/  DFMA R194, R232, R34, R194 ;  /* 0x00000022e8c2722b */ /* 0x000fc400000000c2 */
[----:B------:R-:W-:Y:S02]  /*2560*/  DMUL R232, R32, R170 ;  /* 0x000000aa20e87228 */ /* 0x000fe40000000000 */
[----:B------:R-:W-:Y:S02]  /*2570*/  DFMA R180, R98, R208, R180 ;  /* 0x000000d062b4722b */ /* 0x000fe400000000b4 */
[----:B------:R-:W-:Y:S02]  /*2580*/  DMUL R248, R102, R6 ;  /* 0x0000000666f87228 */ /* 0x000fe40000000000 */
[----:B------:R-:W-:Y:S02]  /*2590*/  DFMA R246, R24, R178, RZ ;  /* 0x000000b218f6722b */ /* 0x000fe400000000ff */
        /* <DEDUP_REMOVED lines=34> */
[----:B------:R-:W-:Y:S02]  /*27c0*/  DFMA R244, R174, R66, R244 ;  /* 0x00000042aef4722b */ /* 0x000fe400000000f4 */
[----:B------:R-:W-:Y:S02]  /*27d0*/  DFMA R232, R60, R174, R232 ;  /* 0x000000ae3ce8722b */ /* 0x000fe400000000e8 */
[----:B------:R-:W-:Y:S02]  /*27e0*/  DFMA R208, R174, R62, R208 ;  /* 0x0000003eaed0722b */ /* 0x000fe400000000d0 */
[----:B------:R-:W-:-:S02]  /*27f0*/  DFMA R102, R56, R174, R102 ;  /* 0x000000ae3866722b */ /* 0x000fc40000000066 */
[----:B------:R-:W-:Y:S02]  /*2800*/  DFMA R178, R174, R58, R178 ;  /* 0x0000003aaeb2722b */ /* 0x000fe400000000b2 */
[----:B------:R-:W-:Y:S02]  /*2810*/  DMUL R170, R170, R34 ;  /* 0x00000022aaaa7228 */ /* 0x000fe40000000000 */
[----:B------:R-:W-:Y:S02]  /*2820*/  DFMA R246, R52, R172, R246 ;  /* 0x000000ac34f6722b */ /* 0x000fe400000000f6 */
[----:B------:R-:W-:Y:S02]  /*2830*/  DFMA R244, R172, R54, R244 ;  /* 0x00000036acf4722b */ /* 0x000fe400000000f4 */
[----:B------:R-:W-:Y:S02]  /*2840*/  DFMA R232, R48, R172, R232 ;  /* 0x000000ac30e8722b */ /* 0x000fe400000000e8 */
[----:B------:R-:W-:-:S02]  /*2850*/  DFMA R208, R172, R50, R208 ;  /* 0x00000032acd0722b */ /* 0x000fc400000000d0 */
[----:B------:R-:W-:Y:S02]  /*2860*/  DFMA R102, R44, R172, R102 ;  /* 0x000000ac2c66722b */ /* 0x000fe40000000066 */
[----:B------:R-:W-:Y:S01]  /*2870*/  DFMA R178, R172, R46, R178 ;  /* 0x0000002eacb2722b */ /* 0x000fe200000000b2 */
[----:B------:R-:W-:Y:S01]  /*2880*/  UIADD3 UR4, UPT, UPT, UR4, 0x1, URZ ;  /* 0x0000000104047890 */ /* 0x000fe2000fffe0ff */
[----:B------:R-:W-:Y:S02]  /*2890*/  DFMA R246, R40, R170, R246 ;  /* 0x000000aa28f6722b */ /* 0x000fe400000000f6 */
[----:B------:R-:W-:Y:S01]  /*28a0*/  DFMA R244, R170, R42, R244 ;  /* 0x0000002aaaf4722b */ /* 0x000fe200000000f4 */
[----:B------:R-:W-:Y:S01]  /*28b0*/  UISETP.NE.AND UP0, UPT, UR4, 0x3, UPT ;  /* 0x000000030400788c */ /* 0x000fe2000bf05270 */
[----:B------:R-:W-:Y:S02]  /*28c0*/  DFMA R232, R36, R170, R232 ;  /* 0x000000aa24e8722b */ /* 0x000fe400000000e8 */
[----:B------:R-:W-:-:S02]  /*28d0*/  DFMA R208, R170, R38, R208 ;  /* 0x00000026aad0722b */ /* 0x000fc400000000d0 */
[----:B------:R-:W-:Y:S02]  /*28e0*/  DFMA R102, R32, R170, R102 ;  /* 0x000000aa2066722b */ /* 0x000fe40000000066 */
[----:B------:R-:W-:Y:S02]  /*28f0*/  DFMA R178, R170, R34, R178 ;  /* 0x00000022aab2722b */ /* 0x000fe400000000b2 */
[C---:B------:R-:W-:Y:S02]  /*2900*/  DFMA R166, R98.reuse, R210, R166 ;  /* 0x000000d262a6722b */ /* 0x040fe400000000a6 */
[C---:B------:R-:W-:Y:S02]  /*2910*/  DFMA R164, R98.reuse, R212, R164 ;  /* 0x000000d462a4722b */ /* 0x040fe400000000a4 */
[C---:B------:R-:W-:Y:S02]  /*2920*/  DFMA R162, R98.reuse, R214, R162 ;  /* 0x000000d662a2722b */ /* 0x040fe400000000a2 */
[----:B------:R-:W-:-:S02]  /*2930*/  DFMA R160, R98, R216, R160 ;  /* 0x000000d862a0722b */ /* 0x000fc400000000a0 */
[C---:B------:R-:W-:Y:S02]  /*2940*/  DFMA R158, R98.reuse, R218, R158 ;  /* 0x000000da629e722b */ /* 0x040fe4000000009e */
[C---:B------:R-:W-:Y:S02]  /*2950*/  DFMA R156, R98.reuse, R220, R156 ;  /* 0x000000dc629c722b */ /* 0x040fe4000000009c */
        /* <DEDUP_REMOVED lines=28> */
[----:B------:R-:W-:Y:S01]  /*2b20*/  DFMA R2, R98, R178, R2 ;  /* 0x000000b26202722b */ /* 0x000fe20000000002 */
[----:B------:R-:W-:Y:S01]  /*2b30*/  IADD3 R0, PT, PT, R0, 0x8, RZ ;  /* 0x0000000800007810 */ /* 0x000fe20007ffe0ff */
[----:B------:R-:W-:Y:S09]  /*2b40*/  BRA.U UP0, `(.L_x_59) ;  /* 0xffffffe900ac7547 */ /* 0x000ff2000b83ffff */
[----:B------:R-:W0:Y:S01]  /*2b50*/  LDC R5, c[0x0][0x360] ;  /* 0x0000d800ff057b82 */ /* 0x000e220000000800 */
[----:B------:R-:W1:Y:S01]  /*2b60*/  LDCU.64 UR4, c[0x0][0x3a0] ;  /* 0x00007400ff0477ac */ /* 0x000e620008000a00 */
[--C-:B------:R-:W-:Y:S01]  /*2b70*/  SHF.R.S32.HI R7, RZ, 0x1f, R92.reuse ;  /* 0x0000001fff077819 */ /* 0x100fe2000001145c */
[----:B------:R-:W-:Y:S01]  /*2b80*/  IMAD.MOV.U32 R6, RZ, RZ, R92 ;  /* 0x000000ffff067224 */ /* 0x000fe200078e005c */
[----:B------:R-:W-:Y:S01]  /*2b90*/  SHF.R.S32.HI R9, RZ, 0x1f, R93 ;  /* 0x0000001fff097819 */ /* 0x000fe2000001145d */
[--C-:B------:R-:W-:Y:S01]  /*2ba0*/  IMAD.MOV.U32 R14, RZ, RZ, R94.reuse ;  /* 0x000000ffff0e7224 */ /* 0x100fe200078e005e */
[----:B------:R-:W-:Y:S01]  /*2bb0*/  SHF.R.S32.HI R15, RZ, 0x1f, R94 ;  /* 0x0000001fff0f7819 */ /* 0x000fe2000001145e */
[----:B------:R-:W-:Y:S01]  /*2bc0*/  IMAD.MOV.U32 R26, RZ, RZ, R97 ;  /* 0x000000ffff1a7224 */ /* 0x000fe200078e0061 */
[----:B------:R-:W-:Y:S02]  /*2bd0*/  SHF.R.S32.HI R19, RZ, 0x1f, R95 ;  /* 0x0000001fff137819 */ /* 0x000fe4000001145f */
[----:B------:R-:W-:-:S02]  /*2be0*/  SHF.R.S32.HI R23, RZ, 0x1f, R96 ;  /* 0x0000001fff177819 */ /* 0x000fc40000011460 */
[----:B------:R-:W-:Y:S02]  /*2bf0*/  SHF.R.S32.HI R27, RZ, 0x1f, R97 ;  /* 0x0000001fff1b7819 */ /* 0x000fe40000011461 */
[----:B------:R-:W-:Y:S02]  /*2c00*/  MOV R8, R93 ;  /* 0x0000005d00087202 */ /* 0x000fe40000000f00 */
[----:B------:R-:W-:Y:S02]  /*2c10*/  MOV R18, R95 ;  /* 0x0000005f00127202 */ /* 0x000fe40000000f00 */
[----:B------:R-:W-:Y:S01]  /*2c20*/  MOV R22, R96 ;  /* 0x0000006000167202 */ /* 0x000fe20000000f00 */
[----:B-1----:R-:W-:Y:S02]  /*2c30*/  IMAD R0, R9, UR4, RZ ;  /* 0x0000000409007c24 */ /* 0x002fe4000f8e02ff */
[----:B------:R-:W-:Y:S02]  /*2c40*/  IMAD R45, R15, UR4, RZ ;  /* 0x000000040f2d7c24 */ /* 0x000fe4000f8e02ff */
[----:B------:R-:W-:-:S02]  /*2c50*/  IMAD R44, R19, UR4, RZ ;  /* 0x00000004132c7c24 */ /* 0x000fc4000f8e02ff */
[----:B0-----:R-:W-:Y:S02]  /*2c60*/  IMAD R100, R5, UR6, R100 ;  /* 0x0000000605647c24 */ /* 0x001fe4000f8e0264 */
[----:B------:R-:W-:Y:S02]  /*2c70*/  IMAD R5, R7, UR4, RZ ;  /* 0x0000000407057c24 */ /* 0x000fe4000f8e02ff */
[----:B------:R-:W-:Y:S02]  /*2c80*/  IMAD R69, R23, UR4, RZ ;  /* 0x0000000417457c24 */ /* 0x000fe4000f8e02ff */
[C---:B------:R-:W-:Y:S02]  /*2c90*/  IMAD R85, R92.reuse, UR5, R5 ;  /* 0x000000055c557c24 */ /* 0x040fe4000f8e0205 */
[----:B------:R-:W-:-:S04]  /*2ca0*/  IMAD.WIDE.U32 R4, R92, UR4, R6 ;  /* 0x000000045c047c25 */ /* 0x000fc8000f8e0006 */
[----:B------:R-:W-:Y:S02]  /*2cb0*/  IMAD R87, R93, UR5, R0 ;  /* 0x000000055d577c24 */ /* 0x000fe4000f8e0200 */
[----:B------:R-:W-:-:S04]  /*2cc0*/  IMAD.WIDE.U32 R10, R92, UR4, R8 ;  /* 0x000000045c0a7c25 */ /* 0x000fc8000f8e0008 */
[----:B------:R-:W-:Y:S01]  /*2cd0*/  IMAD.WIDE.U32 R16, R92, UR4, R18 ;  /* 0x000000045c107c25 */ /* 0x000fe2000f8e0012 */
[----:B------:R-:W-:-:S03]  /*2ce0*/  IADD3 R11, PT, PT, R85, R11, RZ ;  /* 0x0000000b550b7210 */ /* 0x000fc60007ffe0ff */
[----:B------:R-:W-:Y:S01]  /*2cf0*/  IMAD.WIDE.U32 R24, R92, UR4, R26 ;  /* 0x000000045c187c25 */ /* 0x000fe2000f8e001a */
[----:B------:R-:W-:-:S03]  /*2d00*/  IADD3 R17, PT, PT, R85, R17, RZ ;  /* 0x0000001155117210 */ /* 0x000fc60007ffe0ff */
[----:B------:R-:W-:Y:S01]  /*2d10*/  IMAD.WIDE.U32 R32, R93, UR4, R6 ;  /* 0x000000045d207c25 */ /* 0x000fe2000f8e0006 */
[----:B------:R-:W-:-:S03]  /*2d20*/  IADD3 R25, PT, PT, R85, R25, RZ ;  /* 0x0000001955197210 */ /* 0x000fc60007ffe0ff */
[----:B------:R-:W-:Y:S01]  /*2d30*/  IMAD.WIDE.U32 R34, R93, UR4, R8 ;  /* 0x000000045d227c25 */ /* 0x000fe2000f8e0008 */
[----:B------:R-:W-:-:S03]  /*2d40*/  IADD3 R33, PT, PT, R33, R87, RZ ;  /* 0x0000005721217210 */ /* 0x000fc60007ffe0ff */
[----:B------:R-:W-:-:S04]  /*2d50*/  IMAD.WIDE.U32 R36, R93, UR4, R14 ;  /* 0x000000045d247c25 */ /* 0x000fc8000f8e000e */
[----:B------:R-:W-:Y:S01]  /*2d60*/  IMAD.WIDE.U32 R38, R93, UR4, R18 ;  /* 0x000000045d267c25 */ /* 0x000fe2000f8e0012 */
[----:B------:R-:W-:-:S03]  /*2d70*/  IADD3 R37, PT, PT, R87, R37, RZ ;  /* 0x0000002557257210 */ /* 0x000fc60007ffe0ff */
[----:B------:R-:W-:Y:S01]  /*2d80*/  IMAD.WIDE.U32 R40, R93, UR4, R22 ;  /* 0x000000045d287c25 */ /* 0x000fe2000f8e0016 */
[----:B------:R-:W-:-:S03]  /*2d90*/  IADD3 R39, PT, PT, R87, R39, RZ ;  /* 0x0000002757277210 */ /* 0x000fc60007ffe0ff */
[----:B------:R-:W-:-:S04]  /*2da0*/  IMAD.WIDE.U32 R42, R93, UR4, R26 ;  /* 0x000000045d2a7c25 */ /* 0x000fc8000f8e001a */
[----:B------:R-:W-:Y:S01]  /*2db0*/  IMAD.WIDE.U32 R12, R92, UR4, R14 ;  /* 0x000000045c0c7c25 */ /* 0x000fe2000f8e000e */
[----:B------:R-:W-:-:S03]  /*2dc0*/  IADD3 R43, PT, PT, R87, R43, RZ ;  /* 0x0000002b572b7210 */ /* 0x000fc60007ffe0ff */
[----:B------:R-:W-:-:S04]  /*2dd0*/  IMAD.WIDE.U32 R20, R92, UR4, R22 ;  /* 0x000000045c147c25 */ /* 0x000fc8000f8e0016 */
[----:B------:R-:W-:Y:S02]  /*2de0*/  IMAD R89, R94, UR5, R45 ;  /* 0x000000055e597c24 */ /* 0x000fe4000f8e022d */
[----:B------:R-:W-:Y:S02]  /*2df0*/  IMAD R91, R95, UR5, R44 ;  /* 0x000000055f5b7c24 */ /* 0x000fe4000f8e022c */
        /* <DEDUP_REMOVED lines=8> */
[----:B------:R-:W-:-:S04]  /*2e80*/  IMAD.WIDE.U32 R46, R94, UR4, R8 ;  /* 0x000000045e2e7c25 */ /* 0x000fc8000f8e0008 */
[----:B------:R-:W-:-:S04]  /*2e90*/  IMAD.WIDE.U32 R58, R95, UR4, R8 ;  /* 0x000000045f3a7c25 */ /* 0x000fc8000f8e0008 */
[----:B------:R-:W-:-:S04]  /*2ea0*/  IMAD.WIDE.U32 R6, R96, UR4, R8 ;  /* 0x0000000460067c25 */ /* 0x000fc8000f8e0008 */
[----:B------:R-:W-:Y:S01]  /*2eb0*/  IMAD.WIDE.U32 R76, R97, UR4, R8 ;  /* 0x00000004614c7c25 */ /* 0x000fe2000f8e0008 */
[----:B------:R-:W-:Y:S02]  /*2ec0*/  IADD3 R9, PT, PT, R5, R85, RZ ;  /* 0x0000005505097210 */ /* 0x000fe40007ffe0ff */
[----:B------:R-:W-:Y:S01]  /*2ed0*/  MOV R8, R4 ;  /* 0x0000000400087202 */ /* 0x000fe20000000f00 */
[C---:B------:R-:W-:Y:S01]  /*2ee0*/  IMAD.IADD R13, R85.reuse, 0x1, R13 ;  /* 0x00000001550d7824 */ /* 0x040fe200078e020d */
[----:B------:R-:W0:Y:S01]  /*2ef0*/  LDC.64 R4, c[0x0][0x3a8] ;  /* 0x0000ea00ff047b82 */ /* 0x000e220000000a00 */
[----:B------:R-:W-:Y:S02]  /*2f00*/  IMAD.IADD R21, R85, 0x1, R21 ;  /* 0x0000000155157824 */ /* 0x000fe400078e0215 */
[----:B------:R-:W-:-:S04]  /*2f10*/  IMAD.WIDE.U32 R48, R94, UR4, R14 ;  /* 0x000000045e307c25 */ /* 0x000fc8000f8e000e */
[--C-:B------:R-:W-:Y:S01]  /*2f20*/  IMAD.WIDE.U32 R60, R95, UR4, R14.reuse ;  /* 0x000000045f3c7c25 */ /* 0x100fe2000f8e000e */
[----:B------:R-:W1:Y:S01]  /*2f30*/  LDC.64 R84, c[0x0][0x3b0] ;  /* 0x0000ec00ff547b82 */ /* 0x000e620000000a00 */
[----:B------:R-:W-:Y:S02]  /*2f40*/  IADD3 R49, PT, PT, R89, R49, RZ ;  /* 0x0000003159317210 */ /* 0x000fe40007ffe0ff */
[----:B------:R-:W-:Y:S01]  /*2f50*/  IMAD.WIDE.U32 R70, R96, UR4, R14 ;  /* 0x0000000460467c25 */ /* 0x000fe2000f8e000e */
[----:B------:R-:W-:-:S03]  /*2f60*/  IADD3 R61, PT, PT, R91, R61, RZ ;  /* 0x0000003d5b3d7210 */ /* 0x000fc60007ffe0ff */
[----:B------:R-:W-:Y:S01]  /*2f70*/  IMAD.WIDE.U32 R78, R97, UR4, R14 ;  /* 0x00000004614e7c25 */ /* 0x000fe2000f8e000e */
[----:B------:R-:W-:-:S03]  /*2f80*/  IADD3 R71, PT, PT, R93, R71, RZ ;  /* 0x000000475d477210 */ /* 0x000fc60007ffe0ff */
[----:B------:R-:W-:Y:S02]  /*2f90*/  IMAD.IADD R15, R93, 0x1, R7 ;  /* 0x000000015d0f7824 */ /* 0x000fe400078e0207 */
[----:B------:R-:W-:Y:S02]  /*2fa0*/  IMAD R7, R100, 0x24, RZ ;  /* 0x0000002464077824 */ /* 0x000fe400078e02ff */
[----:B------:R-:W-:Y:S02]  /*2fb0*/  IMAD.MOV.U32 R14, RZ, RZ, R6 ;  /* 0x000000ffff0e7224 */ /* 0x000fe400078e0006 */
[----:B0-----:R-:W-:-:S04]  /*2fc0*/  IMAD.WIDE R4, R7, 0x8, R4 ;  /* 0x0000000807047825 */ /* 0x001fc800078e0204 */
[C---:B------:R-:W-:Y:S01]  /*2fd0*/  IMAD.IADD R35, R87.reuse, 0x1, R35 ;  /* 0x0000000157237824 */ /* 0x040fe200078e0223 */
[----:B------:R-:W-:Y:S01]  /*2fe0*/  STG.E.64 desc[UR8][R4.64], R180 ;  /* 0x000000b404007986 */ /* 0x000fe2000c101b08 */
[----:B------:R-:W-:Y:S02]  /*2ff0*/  IMAD.IADD R41, R87, 0x1, R41 ;  /* 0x0000000157297824 */ /* 0x000fe400078e0229 */
[----:B-1----:R-:W-:-:S04]  /*3000*/  IMAD.WIDE R6, R7, 0x8, R84 ;  /* 0x0000000807067825 */ /* 0x002fc800078e0254 */
[C---:B------:R-:W-:Y:S01]  /*3010*/  IMAD.WIDE.U32 R50, R94.reuse, UR4, R18 ;  /* 0x000000045e327c25 */ /* 0x040fe2000f8e0012 */
[----:B------:R-:W-:Y:S03]  /*3020*/  STG.E.64 desc[UR8][R6.64], R8 ;  /* 0x0000000806007986 */ /* 0x000fe6000c101b08 */
[C---:B------:R-:W-:Y:S01]  /*3030*/  IMAD.IADD R47, R89.reuse, 0x1, R47 ;  /* 0x00000001592f7824 */ /* 0x040fe200078e022f */
[----:B------:R-:W-:Y:S01]  /*3040*/  STG.E.64 desc[UR8][R4.64+0x8], R166 ;  /* 0x000008a604007986 */ /* 0x000fe2000c101b08 */
[C---:B------:R-:W-:Y:S01]  /*3050*/  IMAD.WIDE.U32 R52, R94.reuse, UR4, R22 ;  /* 0x000000045e347c25 */ /* 0x040fe2000f8e0016 */
[----:B------:R-:W-:Y:S02]  /*3060*/  IADD3 R51, PT, PT, R89, R51, RZ ;  /* 0x0000003359337210 */ /* 0x000fe40007ffe0ff */
[----:B------:R-:W-:Y:S01]  /*3070*/  STG.E.64 desc[UR8][R6.64+0x8], R10 ;  /* 0x0000080a06007986 */ /* 0x000fe2000c101b08 */
[----:B------:R-:W-:-:S03]  /*3080*/  IMAD.WIDE.U32 R54, R94, UR4, R26 ;  /* 0x000000045e367c25 */ /* 0x000fc6000f8e001a */
[----:B------:R-:W-:Y:S01]  /*3090*/  STG.E.64 desc[UR8][R4.64+0x10], R164 ;  /* 0x000010a404007986 */ /* 0x000fe2000c101b08 */
[C---:B------:R-:W-:Y:S01]  /*30a0*/  IMAD.IADD R53, R89.reuse, 0x1, R53 ;  /* 0x0000000159357824 */ /* 0x040fe200078e0235 */
[----:B------:R-:W-:Y:S01]  /*30b0*/  IADD3 R55, PT, PT, R89, R55, RZ ;  /* 0x0000003759377210 */ /* 0x000fe20007ffe0ff */
[----:B------:R-:W-:Y:S01]  /*30c0*/  IMAD.WIDE.U32 R62, R95, UR4, R18 ;  /* 0x000000045f3e7c25 */ /* 0x000fe2000f8e0012 */
[----:B------:R-:W-:Y:S03]  /*30d0*/  STG.E.64 desc[UR8][R6.64+0x10], R12 ;  /* 0x0000100c06007986 */ /* 0x000fe6000c101b08 */
[----:B------:R-:W-:Y:S01]  /*30e0*/  IMAD.IADD R59, R91, 0x1, R59 ;  /* 0x000000015b3b7824 */ /* 0x000fe200078e023b */
[----:B------:R-:W-:Y:S01]  /*30f0*/  STG.E.64 desc[UR8][R4.64+0x18], R162 ;  /* 0x000018a204007986 */ /* 0x000fe2000c101b08 */
[----:B------:R-:W-:Y:S01]  /*3100*/  IMAD.WIDE.U32 R64, R95, UR4, R22 ;  /* 0x000000045f407c25 */ /* 0x000fe2000f8e0016 */
[----:B------:R-:W-:-:S02]  /*3110*/  IADD3 R63, PT, PT, R91, R63, RZ ;  /* 0x0000003f5b3f7210 */ /* 0x000fc40007ffe0ff */
[----:B------:R-:W-:Y:S01]  /*3120*/  STG.E.64 desc[UR8][R6.64+0x18], R16 ;  /* 0x0000181006007986 */ /* 0x000fe2000c101b08 */
[----:B------:R-:W-:-:S03]  /*3130*/  IMAD.WIDE.U32 R66, R95, UR4, R26 ;  /* 0x000000045f427c25 */ /* 0x000fc6000f8e001a */
[----:B------:R-:W-:Y:S01]  /*3140*/  STG.E.64 desc[UR8][R4.64+0x20], R160 ;  /* 0x000020a004007986 */ /* 0x000fe2000c101b08 */
[C---:B------:R-:W-:Y:S01]  /*3150*/  IMAD.IADD R65, R91.reuse, 0x1, R65 ;  /* 0x000000015b417824 */ /* 0x040fe200078e0241 */
[----:B------:R-:W-:Y:S01]  /*3160*/  IADD3 R67, PT, PT, R91, R67, RZ ;  /* 0x000000435b437210 */ /* 0x000fe20007ffe0ff */
[C-C-:B------:R-:W-:Y:S01]  /*3170*/  IMAD.WIDE.U32 R72, R96.reuse, UR4, R18.reuse ;  /* 0x0000000460487c25 */ /* 0x140fe2000f8e0012 */
[----:B------:R-:W-:Y:S03]  /*3180*/  STG.E.64 desc[UR8][R6.64+0x20], R20 ;  /* 0x0000201406007986 */ /* 0x000fe6000c101b08 */
[----:B------:R-:W-:Y:S01]  /*3190*/  IMAD.WIDE.U32 R80, R97, UR4, R18 ;  /* 0x0000000461507c25 */ /* 0x000fe2000f8e0012 */
[----:B------:R-:W-:Y:S01]  /*31a0*/  STG.E.64 desc[UR8][R4.64+0x28], R158 ;  /* 0x0000289e04007986 */ /* 0x000fe2000c101b08 */
[----:B------:R-:W-:Y:S02]  /*31b0*/  IADD3 R73, PT, PT, R93, R73, RZ ;  /* 0x000000495d497210 */ /* 0x000fe40007ffe0ff */
[--C-:B------:R-:W-:Y:S01]  /*31c0*/  IMAD.WIDE.U32 R18, R96, UR4, R22.reuse ;  /* 0x0000000460127c25 */ /* 0x100fe2000f8e0016 */
[----:B------:R-:W-:Y:S03]  /*31d0*/  STG.E.64 desc[UR8][R6.64+0x28], R24 ;  /* 0x0000281806007986 */ /* 0x000fe6000c101b08 */
[----:B------:R-:W-:Y:S01]  /*31e0*/  IMAD R0, R27, UR4, RZ ;  /* 0x000000041b007c24 */ /* 0x000fe2000f8e02ff */
[----:B------:R-:W-:Y:S01]  /*31f0*/  STG.E.64 desc[UR8][R4.64+0x30], R156 ;  /* 0x0000309c04007986 */ /* 0x000fe2000c101b08 */
[----:B------:R-:W-:Y:S01]  /*3200*/  IMAD.WIDE.U32 R82, R97, UR4, R22 ;  /* 0x0000000461527c25 */ /* 0x000fe2000f8e0016 */
[----:B------:R-:W-:-:S02]  /*3210*/  IADD3 R19, PT, PT, R93, R19, RZ ;  /* 0x000000135d137210 */ /* 0x000fc40007ffe0ff */
[----:B------:R-:W-:Y:S01]  /*3220*/  STG.E.64 desc[UR8][R6.64+0x30], R32 ;  /* 0x0000302006007986 */ /* 0x000fe2000c101b08 */
[----:B------:R-:W-:-:S03]  /*3230*/  IMAD.WIDE.U32 R22, R96, UR4, R26 ;  /* 0x0000000460167c25 */ /* 0x000fc6000f8e001a */
[----:B------:R-:W-:Y:S01]  /*3240*/  STG.E.64 desc[UR8][R4.64+0x38], R154 ;  /* 0x0000389a04007986 */ /* 0x000fe2000c101b08 */
[----:B------:R-:W-:Y:S01]  /*3250*/  IMAD R95, R97, UR5, R0 ;  /* 0x00000005615f7c24 */ /* 0x000fe2000f8e0200 */
[----:B------:R-:W-:Y:S01]  /*3260*/  IADD3 R23, PT, PT, R93, R23, RZ ;  /* 0x000000175d177210 */ /* 0x000fe20007ffe0ff */
[----:B------:R-:W-:Y:S01]  /*3270*/  IMAD.WIDE.U32 R26, R97, UR4, R26 ;  /* 0x00000004611a7c25 */ /* 0x000fe2000f8e001a */
[----:B------:R-:W-:Y:S02]  /*3280*/  STG.E.64 desc[UR8][R6.64+0x38], R34 ;  /* 0x0000382206007986 */ /* 0x000fe4000c101b08 */
[----:B------:R-:W-:Y:S01]  /*3290*/  IADD3 R77, PT, PT, R95, R77, RZ ;  /* 0x0000004d5f4d7210 */ /* 0x000fe20007ffe0ff */
[----:B------:R-:W-:Y:S01]  /*32a0*/  IMAD.IADD R75, R75, 0x1, R95 ;  /* 0x000000014b4b7824 */ /* 0x000fe200078e025f */
[----:B------:R-:W-:Y:S01]  /*32b0*/  STG.E.64 desc[UR8][R4.64+0x40], R152 ;  /* 0x0000409804007986 */ /* 0x000fe2000c101b08 */
[C---:B------:R-:W-:Y:S01]  /*32c0*/  IADD3 R79, PT, PT, R95.reuse, R79, RZ ;  /* 0x0000004f5f4f7210 */ /* 0x040fe20007ffe0ff */
[C---:B------:R-:W-:Y:S01]  /*32d0*/  IMAD.IADD R81, R95.reuse, 0x1, R81 ;  /* 0x000000015f517824 */ /* 0x040fe200078e0251 */
[C---:B------:R-:W-:Y:S01]  /*32e0*/  IADD3 R83, PT, PT, R95.reuse, R83, RZ ;  /* 0x000000535f537210 */ /* 0x040fe20007ffe0ff */
        /* <DEDUP_REMOVED lines=57> */
.L_x_60:
        /* <DEDUP_REMOVED lines=16> */
.L_x_84:


//--------------------- .text._Z22assembly_mass_nlt_P2P1PdS_PiS0_iyS_S_S_S_S_S_PyS_S1_ --------------------------
	.section	.text._Z22assembly_mass_nlt_P2P1PdS_PiS0_iyS_S_S_S_S_S_PyS_S1_,"ax",@progbits
	.align	128
        .global         _Z22assembly_mass_nlt_P2P1PdS_PiS0_iyS_S_S_S_S_S_PyS_S1_
        .type           _Z22assembly_mass_nlt_P2P1PdS_PiS0_iyS_S_S_S_S_S_PyS_S1_,@function
        .size           _Z22assembly_mass_nlt_P2P1PdS_PiS0_iyS_S_S_S_S_S_PyS_S1_,(.L_x_85 - _Z22assembly_mass_nlt_P2P1PdS_PiS0_iyS_S_S_S_S_S_PyS_S1_)
        .other          _Z22assembly_mass_nlt_P2P1PdS_PiS0_iyS_S_S_S_S_S_PyS_S1_,@"STO_CUDA_ENTRY STV_DEFAULT"
_Z22assembly_mass_nlt_P2P1PdS_PiS0_iyS_S_S_S_S_S_PyS_S1_:
.text._Z22assembly_mass_nlt_P2P1PdS_PiS0_iyS_S_S_S_S_S_PyS_S1_:
[----:B------:R-:W0:Y:S08]  /*0000*/  LDC R1, c[0x0][0x37c] ;  /* 0x0000df00ff017b82 */ /* 0x000e300000000800 */
[----:B------:R-:W1:Y:S01]  /*0010*/  LDC R6, c[0x0][0x360] ;  /* 0x0000d800ff067b82 */ /* 0x000e620000000800 */
[----:B------:R-:W2:Y:S01]  /*0020*/  S2R R242, SR_TID.X ;  /* 0x0000000000f27919 */ /* 0x000ea20000002100 */
[----:B------:R-:W-:Y:S01]  /*0030*/  BSSY.RECONVERGENT B0, `(.L_x_61) ;  /* 0x0000323000007945 */ /* 0x000fe20003800200 */
[----:B0-----:R-:W-:-:S05]  /*0040*/  VIADD R1, R1, 0xfffff4f0 ;  /* 0xfffff4f001017836 */ /* 0x001fca0000000000 */
        /* <DEDUP_REMOVED lines=23> */
[----:B------:R-:W-:Y:S02]  /*01c0*/  HFMA2 R23, -RZ, RZ, 1.900390625, 0.00013244152069091796875 ;  /* 0x3f9a0857ff177431 */ /* 0x000fe400000001ff */
[----:B------:R-:W-:Y:S02]  /*01d0*/  IMAD.MOV.U32 R22, RZ, RZ, -0xbf18d90 ;  /* 0xf40e7270ff167424 */ /* 0x000fe400078e00ff */
[----:B------:R-:W-:Y:S02]  /*01e0*/  HFMA2 R5, -RZ, RZ, 1.93359375, -19.1875 ;  /* 0x3fbcccccff057431 */ /* 0x000fe400000001ff */
[----:B------:R-:W-:Y:S02]  /*01f0*/  IMAD.MOV.U32 R20, RZ, RZ, 0x6adccf48 ;  /* 0x6adccf48ff147424 */ /* 0x000fe400078e00ff */
[----:B------:R-:W-:-:S02]  /*0200*/  HFMA2 R19, -RZ, RZ, 1.921875, -12880 ;  /* 0x3fb0f24aff137431 */ /* 0x000fc400000001ff */
[----:B------:R-:W-:Y:S01]  /*0210*/  IMAD.MOV.U32 R21, RZ, RZ, 0x3fb01ec6 ;  /* 0x3fb01ec6ff157424 */ /* 0x000fe200078e00ff */
[----:B------:R-:W-:Y:S01]  /*0220*/  MOV R14, 0x92ddce7f ;  /* 0x92ddce7f000e7802 */ /* 0x000fe20000000f00 */
[----:B------:R-:W-:Y:S01]  /*0230*/  IMAD.MOV.U32 R4, RZ, RZ, -0x33333333 ;  /* 0xcccccccdff047424 */ /* 0x000fe200078e00ff */
[----:B------:R-:W-:Y:S01]  /*0240*/  MOV R16, 0xa63441e1 ;  /* 0xa63441e100107802 */ /* 0x000fe20000000f00 */
[----:B------:R-:W-:Y:S02]  /*0250*/  IMAD.MOV.U32 R6, RZ, RZ, -0x59cbbe1f ;  /* 0xa63441e1ff067424 */ /* 0x000fe400078e00ff */
[----:B------:R-:W-:Y:S02]  /*0260*/  HFMA2 R27, -RZ, RZ, 1.900390625, 0.00013244152069091796875 ;  /* 0x3f9a0857ff1b7431 */ /* 0x000fe400000001ff */
[----:B------:R-:W-:Y:S01]  /*0270*/  IMAD.MOV.U32 R7, RZ, RZ, 0x3fb0f24a ;  /* 0x3fb0f24aff077424 */ /* 0x000fe200078e00ff */
[----:B------:R-:W-:Y:S01]  /*0280*/  MOV R24, 0xf40e7270 ;  /* 0xf40e727000187802 */ /* 0x000fe20000000f00 */
[----:B------:R-:W-:Y:S01]  /*0290*/  IMAD.MOV.U32 R12, RZ, RZ, -0x6d223181 ;  /* 0x92ddce7fff0c7424 */ /* 0x000fe200078e00ff */
[----:B------:R-:W-:Y:S01]  /*02a0*/  MOV R10, 0x6adccf48 ;  /* 0x6adccf48000a7802 */ /* 0x000fe20000000f00 */
[----:B------:R-:W-:-:S02]  /*02b0*/  IMAD.MOV.U32 R13, RZ, RZ, 0x3fade5b4 ;  /* 0x3fade5b4ff0d7424 */ /* 0x000fc400078e00ff */
[----:B------:R-:W-:Y:S02]  /*02c0*/  HFMA2 R31, -RZ, RZ, 1.9111328125, 0.35791015625 ;  /* 0x3fa535baff1f7431 */ /* 0x000fe400000001ff */
[----:B------:R-:W-:Y:S02]  /*02d0*/  IMAD.MOV.U32 R15, RZ, RZ, 0x3fade5b4 ;  /* 0x3fade5b4ff0f7424 */ /* 0x000fe400078e00ff */
[----:B------:R-:W-:Y:S02]  /*02e0*/  HFMA2 R35, -RZ, RZ, 1.9111328125, 0.35791015625 ;  /* 0x3fa535baff237431 */ /* 0x000fe400000001ff */
[----:B------:R-:W-:Y:S01]  /*02f0*/  IMAD.MOV.U32 R17, RZ, RZ, 0x3fb0f24a ;  /* 0x3fb0f24aff117424 */ /* 0x000fe200078e00ff */
[----:B------:R-:W-:Y:S01]  /*0300*/  MOV R32, 0x6438269f ;  /* 0x6438269f00207802 */ /* 0x000fe20000000f00 */
[----:B------:R-:W-:Y:S01]  /*0310*/  IMAD.MOV.U32 R18, RZ, RZ, -0x59cbbe1f ;  /* 0xa63441e1ff127424 */ /* 0x000fe200078e00ff */
[----:B0-----:R-:W-:Y:S01]  /*0320*/  ULEA UR4, UR5, UR4, 0x18 ;  /* 0x0000000405047291 */ /* 0x001fe2000f8ec0ff */
[----:B------:R-:W-:Y:S01]  /*0330*/  IMAD.MOV.U32 R25, RZ, RZ, 0x3f9a0857 ;  /* 0x3f9a0857ff197424 */ /* 0x000fe200078e00ff */
[----:B------:R-:W-:Y:S01]  /*0340*/  MOV R38, 0x6438269f ;  /* 0x6438269f00267802 */ /* 0x000fe20000000f00 */
[----:B------:R-:W-:-:S02]  /*0350*/  IMAD.MOV.U32 R26, RZ, RZ, -0xbf18d90 ;  /* 0xf40e7270ff1a7424 */ /* 0x000fc400078e00ff */
[----:B------:R-:W-:Y:S02]  /*0360*/  HFMA2 R42, -RZ, RZ, 0.08367919921875, -3.853515625 ;  /* 0x2d5bc3b5ff2a7431 */ /* 0x000fe400000001ff */
[----:B------:R-:W-:Y:S01]  /*0370*/  IMAD.MOV.U32 R8, RZ, RZ, 0x6adccf48 ;  /* 0x6adccf48ff087424 */ /* 0x000fe200078e00ff */
[----:B------:R-:W-:Y:S01]  /*0380*/  MOV R40, 0xc09dba9c ;  /* 0xc09dba9c00287802 */ /* 0x000fe20000000f00 */
[----:B------:R-:W-:Y:S01]  /*0390*/  IMAD.MOV.U32 R9, RZ, RZ, 0x3fb01ec6 ;  /* 0x3fb01ec6ff097424 */ /* 0x000fe200078e00ff */
[----:B------:R0:W-:Y:S01]  /*03a0*/  STS.128 [UR4+0x30], R20 ;  /* 0x00003014ff007988 */ /* 0x0001e20008000c04 */
[----:B------:R-:W-:Y:S02]  /*03b0*/  IMAD.MOV.U32 R11, RZ, RZ, 0x3fb01ec6 ;  /* 0x3fb01ec6ff0b7424 */ /* 0x000fe400078e00ff */
[----:B------:R-:W-:Y:S01]  /*03c0*/  IMAD.MOV.U32 R30, RZ, RZ, 0x6438269f ;  /* 0x6438269fff1e7424 */ /* 0x000fe200078e00ff */
[----:B------:R1:W-:Y:S01]  /*03d0*/  STS.128 [UR4], R4 ;  /* 0x00000004ff007988 */ /* 0x0003e20008000c04 */
[----:B------:R-:W-:-:S02]  /*03e0*/  IMAD.MOV.U32 R28, RZ, RZ, -0x6d223181 ;  /* 0x92ddce7fff1c7424 */ /* 0x000fc400078e00ff */
[----:B------:R-:W-:Y:S01]  /*03f0*/  IMAD.MOV.U32 R29, RZ, RZ, 0x3fade5b4 ;  /* 0x3fade5b4ff1d7424 */ /* 0x000fe200078e00ff */
[----:B------:R2:W-:Y:S01]  /*0400*/  STS.128 [UR4+0x50], R12 ;  /* 0x0000500cff007988 */ /* 0x0005e20008000c04 */
[----:B------:R-:W-:Y:S02]  /*0410*/  IMAD.MOV.U32 R33, RZ, RZ, 0x3fa535ba ;  /* 0x3fa535baff217424 */ /* 0x000fe400078e00ff */
[----:B------:R-:W-:Y:S01]  /*0420*/  IMAD.MOV.U32 R34, RZ, RZ, 0x6438269f ;  /* 0x6438269fff227424 */ /* 0x000fe200078e00ff */
[----:B------:R3:W-:Y:S01]  /*0430*/  STS.128 [UR4+0x10], R16 ;  /* 0x00001010ff007988 */ /* 0x0007e20008000c04 */
[----:B------:R-:W-:Y:S02]  /*0440*/  IMAD.MOV.U32 R36, RZ, RZ, 0x6438269f ;  /* 0x6438269fff247424 */ /* 0x000fe400078e00ff */
[----:B0-----:R-:W-:Y:S01]  /*0450*/  HFMA2 R23, -RZ, RZ, 1.966796875, 0.0016613006591796875 ;  /* 0x3fde16ceff177431 */ /* 0x001fe200000001ff */
[----:B------:R-:W-:Y:S01]  /*0460*/  MOV R20, 0xbd738bc1 ;  /* 0xbd738bc100147802 */ /* 0x000fe20000000f00 */
[----:B------:R-:W-:Y:S01]  /*0470*/  IMAD.MOV.U32 R21, RZ, RZ, 0x3fde16ce ;  /* 0x3fde16ceff157424 */ /* 0x000fe200078e00ff */
[----:B------:R0:W-:Y:S01]  /*0480*/  STS.128 [UR4+0x40], R24 ;  /* 0x00004018ff007988 */ /* 0x0001e20008000c04 */
[----:B------:R-:W-:-:S02]  /*0490*/  IMAD.MOV.U32 R22, RZ, RZ, -0x428c743f ;  /* 0xbd738bc1ff167424 */ /* 0x000fc400078e00ff */
[----:B-1----:R-:W-:Y:S01]  /*04a0*/  HFMA2 R7, -RZ, RZ, 1.9580078125, 85.3125 ;  /* 0x3fd55555ff077431 */ /* 0x002fe200000001ff */
[----:B------:R-:W-:Y:S01]  /*04b0*/  MOV R4, 0x55555555 ;  /* 0x5555555500047802 */ /* 0x000fe20000000f00 */
[----:B------:R-:W-:Y:S01]  /*04c0*/  IMAD.MOV.U32 R5, RZ, RZ, 0x3fd55555 ;  /* 0x3fd55555ff057424 */ /* 0x000fe200078e00ff */
[----:B--2---:R-:W-:Y:S01]  /*04d0*/  MOV R14, 0xbd738bc1 ;  /* 0xbd738bc1000e7802 */ /* 0x004fe20000000f00 */
[----:B------:R1:W-:Y:S01]  /*04e0*/  STS.128 [UR4+0xe0], R20 ;  /* 0x0000e014ff007988 */ /* 0x0003e20008000c04 */
[----:B------:R-:W-:Y:S02]  /*04f0*/  IMAD.MOV.U32 R6, RZ, RZ, 0x55555555 ;  /* 0x55555555ff067424 */ /* 0x000fe400078e00ff */
[----:B------:R-:W-:Y:S02]  /*0500*/  IMAD.MOV.U32 R12, RZ, RZ, -0x428c743f ;  /* 0xbd738bc1ff0c7424 */ /* 0x000fe400078e00ff */
[----:B---3--:R-:W-:Y:S02]  /*0510*/  HFMA2 R19, -RZ, RZ, 1.9580078125, 85.3125 ;  /* 0x3fd55555ff137431 */ /* 0x008fe400000001ff */
[----:B------:R-:W-:Y:S01]  /*0520*/  IMAD.MOV.U32 R13, RZ, RZ, 0x3fde16ce ;  /* 0x3fde16ceff0d7424 */ /* 0x000fe200078e00ff */
[----:B------:R2:W-:Y:S01]  /*0530*/  STS.128 [UR4+0xa0], R4 ;  /* 0x0000a004ff007988 */ /* 0x0005e20008000c04 */
[----:B------:R-:W-:Y:S01]  /*0540*/  IMAD.MOV.U32 R15, RZ, RZ, 0x3fde16ce ;  /* 0x3fde16ceff0f7424 */ /* 0x000fe200078e00ff */
[----:B0-----:R-:W-:Y:S01]  /*0550*/  MOV R24, 0x28c743f3 ;  /* 0x28c743f300187802 */ /* 0x001fe20000000f00 */
[----:B------:R-:W-:Y:S01]  /*0560*/  IMAD.MOV.U32 R18, RZ, RZ, 0x55555557 ;  /* 0x55555557ff127424 */ /* 0x000fe200078e00ff */
[----:B------:R0:W-:Y:S01]  /*0570*/  STS.128 [UR4+0x20], R8 ;  /* 0x00002008ff007988 */ /* 0x0001e20008000c04 */
[----:B------:R-:W-:-:S02]  /*0580*/  IMAD.MOV.U32 R16, RZ, RZ, 0x6438269f ;  /* 0x6438269fff107424 */ /* 0x000fc400078e00ff */
[----:B------:R-:W-:Y:S02]  /*0590*/  IMAD.MOV.U32 R17, RZ, RZ, 0x3fa535ba ;  /* 0x3fa535baff117424 */ /* 0x000fe400078e00ff */
[----:B-1----:R-:W-:Y:S01]  /*05a0*/  HFMA2 R21, -RZ, RZ, -1.93359375, 11832 ;  /* 0xbfbc71c7ff157431 */ /* 0x002fe200000001ff */
[----:B------:R-:W-:Y:S01]  /*05b0*/  MOV R22, 0x1c71c714 ;  /* 0x1c71c71400167802 */ /* 0x000fe20000000f00 */
[----:B------:R-:W-:Y:S01]  /*05c0*/  IMAD.MOV.U32 R23, RZ, RZ, 0x3fdc71c7 ;  /* 0x3fdc71c7ff177424 */ /* 0x000fe200078e00ff */
[----:B------:R1:W-:Y:S01]  /*05d0*/  STS.128 [UR4+0xc0], R12 ;  /* 0x0000c00cff007988 */ /* 0x0003e20008000c04 */
[----:B------:R-:W-:Y:S02]  /*05e0*/  IMAD.MOV.U32 R20, RZ, RZ, 0x1c71c714 ;  /* 0x1c71c714ff147424 */ /* 0x000fe400078e00ff */
[----:B--2---:R-:W-:Y:S02]  /*05f0*/  HFMA2 R7, -RZ, RZ, 1.9306640625, -6052 ;  /* 0x3fb9ede9ff077431 */ /* 0x004fe400000001ff */
[----:B------:R-:W-:Y:S01]  /*0600*/  IMAD.MOV.U32 R26, RZ, RZ, -0x671ebd64 ;  /* 0x98e1429cff1a7424 */ /* 0x000fe200078e00ff */
[----:B------:R-:W-:Y:S01]  /*0610*/  MOV R4, 0x9c7af58d ;  /* 0x9c7af58d00047802 */ /* 0x000fe20000000f00 */
[----:B------:R2:W-:Y:S01]  /*0620*/  STS.128 [UR4+0x150], R20 ;  /* 0x00015014ff007988 */ /* 0x0005e20008000c04 */
[----:B------:R-:W-:-:S02]  /*0630*/  IMAD.MOV.U32 R27, RZ, RZ, 0x3fe98485 ;  /* 0x3fe98485ff1b7424 */ /* 0x000fc400078e00ff */
[----:B0-----:R-:W-:Y:S02]  /*0640*/  HFMA2 R9, -RZ, RZ, 1.919921875, -0.0008640289306640625 ;  /* 0x3fae9314ff097431 */ /* 0x001fe400000001ff */
[----:B------:R-:W-:Y:S01]  /*0650*/  IMAD.MOV.U32 R25, RZ, RZ, 0x3fae9314 ;  /* 0x3fae9314ff197424 */ /* 0x000fe200078e00ff */
[----:B------:R0:W-:Y:S01]  /*0660*/  STS.128 [UR4+0x90], R16 ;  /* 0x00009010ff007988 */ /* 0x0001e20008000c04 */
[----:B------:R-:W-:Y:S02]  /*0670*/  IMAD.MOV.U32 R5, RZ, RZ, 0x3fb9ede9 ;  /* 0x3fb9ede9ff057424 */ /* 0x000fe400078e00ff */
[----:B------:R-:W-:Y:S02]  /*0680*/  IMAD.MOV.U32 R6, RZ, RZ, -0x63850a73 ;  /* 0x9c7af58dff067424 */ /* 0x000fe400078e00ff */
[----:B-1----:R-:W-:Y:S02]  /*0690*/  HFMA2 R13, -RZ, RZ, -1.93359375, 11832 ;  /* 0xbfbc71c7ff0d7431 */ /* 0x002fe400000001ff */
[----:B------:R-:W-:Y:S01]  /*06a0*/  IMAD.MOV.U32 R12, RZ, RZ, 0x1c71c714 ;  /* 0x1c71c714ff0c7424 */ /* 0x000fe200078e00ff */
[----:B------:R1:W-:Y:S01]  /*06b0*/  STS.128 [UR4+0xf0], R24 ;  /* 0x0000f018ff007988 */ /* 0x0003e20008000c04 */
[----:B------:R-:W-:-:S02]  /*06c0*/  IMAD.MOV.U32 R14, RZ, RZ, 0x1c71c714 ;  /* 0x1c71c714ff0e7424 */ /* 0x000fc400078e00ff */
[----:B------:R-:W-:Y:S02]  /*06d0*/  IMAD.MOV.U32 R15, RZ, RZ, -0x40438e39 ;  /* 0xbfbc71c7ff0f7424 */ /* 0x000fe400078e00ff */
[----:B--2---:R-:W-:Y:S02]  /*06e0*/  HFMA2 R21, -RZ, RZ, -1.90234375, -1.9189453125 ;  /* 0xbf9cbfadff157431 */ /* 0x004fe400000001ff */
[----:B------:R-:W-:Y:S01]  /*06f0*/  IMAD.MOV.U32 R20, RZ, RZ, -0x74144b65 ;  /* 0x8bebb49bff147424 */ /* 0x000fe200078e00ff */
[----:B------:R-:W-:Y:S01]  /*0700*/  STS.128 [UR4+0x100], R4 ;  /* 0x00010004ff007988 */ /* 0x000fe20008000c04 */
[----:B------:R-:W-:Y:S02]  /*0710*/  IMAD.MOV.U32 R22, RZ, RZ, -0x74144b65 ;  /* 0x8bebb49bff167424 */ /* 0x000fe400078e00ff */
[----:B0-----:R-:W-:Y:S02]  /*0720*/  HFMA2 R17, -RZ, RZ, 1.9306640625, -6052 ;  /* 0x3fb9ede9ff117431 */ /* 0x001fe400000001ff */
[----:B------:R-:W-:Y:S01]  /*0730*/  IMAD.MOV.U32 R23, RZ, RZ, -0x40634053 ;  /* 0xbf9cbfadff177424 */ /* 0x000fe200078e00ff */
[----:B------:R0:W-:Y:S01]  /*0740*/  STS.128 [UR4+0x120], R4 ;  /* 0x00012004ff007988 */ /* 0x0001e20008000c04 */
[----:B------:R-:W-:-:S02]  /*0750*/  IMAD.MOV.U32 R16, RZ, RZ, -0x63850a73 ;  /* 0x9c7af58dff107424 */ /* 0x000fc400078e00ff */
[----:B------:R-:W-:Y:S01]  /*0760*/  IMAD.MOV.U32 R18, RZ, RZ, -0x671ebd64 ;  /* 0x98e1429cff127424 */ /* 0x000fe200078e00ff */
[----:B-1----:R-:W-:Y:S01]  /*0770*/  MOV R26, 0x1c71c714 ;  /* 0x1c71c714001a7802 */ /* 0x002fe20000000f00 */
[----:B------:R-:W-:Y:S01]  /*0780*/  IMAD.MOV.U32 R24, RZ, RZ, 0x1c71c714 ;  /* 0x1c71c714ff187424 */ /* 0x000fe200078e00ff */
[----:B------:R1:W-:Y:S01]  /*0790*/  STS.128 [UR4+0x1d0], R20 ;  /* 0x0001d014ff007988 */ /* 0x0003e20008000c04 */
[----:B------:R-:W-:Y:S02]  /*07a0*/  IMAD.MOV.U32 R25, RZ, RZ, 0x3fdc71c7 ;  /* 0x3fdc71c7ff197424 */ /* 0x000fe400078e00ff */
[----:B------:R-:W-:Y:S01]  /*07b0*/  IMAD.MOV.U32 R27, RZ, RZ, 0x3fdc71c7 ;  /* 0x3fdc71c7ff1b7424 */ /* 0x000fe200078e00ff */
[----:B------:R2:W-:Y:S01]  /*07c0*/  STS.128 [UR4+0x140], R12 ;  /* 0x0001400cff007988 */ /* 0x0005e20008000c04 */
[----:B------:R-:W-:Y:S02]  /*07d0*/  IMAD.MOV.U32 R19, RZ, RZ, 0x3fe98485 ;  /* 0x3fe98485ff137424 */ /* 0x000fe400078e00ff */
[----:B------:R-:W-:Y:S01]  /*07e0*/  IMAD.MOV.U32 R8, RZ, RZ, 0x28c743f3 ;  /* 0x28c743f3ff087424 */ /* 0x000fe200078e00ff */
[----:B0-----:R-:W-:Y:S01]  /*07f0*/  MOV R6, 0x8bebb453 ;  /* 0x8bebb45300067802 */ /* 0x001fe20000000f00 */
[----:B------:R-:W-:Y:S01]  /*0800*/  IMAD.MOV.U32 R4, RZ, RZ, -0x74144bad ;  /* 0x8bebb453ff047424 */ /* 0x000fe200078e00ff */
[----:B------:R0:W-:Y:S01]  /*0810*/  STS.128 [UR4+0x160], R24 ;  /* 0x00016018ff007988 */ /* 0x0001e20008000c04 */
[----:B------:R-:W-:-:S02]  /*0820*/  IMAD.MOV.U32 R5, RZ, RZ, 0x3fbcbfad ;  /* 0x3fbcbfadff057424 */ /* 0x000fc400078e00ff */
[----:B------:R-:W-:Y:S02]  /*0830*/  IMAD.MOV.U32 R7, RZ, RZ, 0x3fbcbfad ;  /* 0x3fbcbfadff077424 */ /* 0x000fe400078e00ff */
[----:B-1----:R-:W-:Y:S02]  /*0840*/  HFMA2 R20, -RZ, RZ, 0.0257720947265625, 0.002841949462890625 ;  /* 0x269919d2ff147431 */ /* 0x002fe400000001ff */
[----:B------:R-:W-:Y:S01]  /*0850*/  IMAD.MOV.U32 R10, RZ, RZ, -0x428c743f ;  /* 0xbd738bc1ff0a7424 */ /* 0x000fe200078e00ff */
[----:B------:R-:W-:Y:S01]  /*0860*/  MOV R22, 0x269919e4 ;  /* 0x269919e400167802 */ /* 0x000fe20000000f00 */
[----:B------:R-:W-:Y:S02]  /*0870*/  IMAD.MOV.U32 R11, RZ, RZ, 0x3fde16ce ;  /* 0x3fde16ceff0b7424 */ /* 0x000fe400078e00ff */
[----:B--2---:R-:W-:Y:S02]  /*0880*/  HFMA2 R15, -RZ, RZ, -1.916015625, -4376 ;  /* 0xbfaaec46ff0f7431 */ /* 0x004fe400000001ff */
[----:B------:R-:W-:Y:S01]  /*0890*/  IMAD.MOV.U32 R21, RZ, RZ, -0x404b52c0 ;  /* 0xbfb4ad40ff157424 */ /* 0x000fe200078e00ff */
[----:B------:R1:W-:Y:S01]  /*08a0*/  STS.128 [UR4+0x190], R4 ;  /* 0x00019004ff007988 */ /* 0x0003e20008000c04 */
[----:B------:R-:W-:-:S02]  /*08b0*/  IMAD.MOV.U32 R23, RZ, RZ, 0x3fd4ad40 ;  /* 0x3fd4ad40ff177424 */ /* 0x000fc400078e00ff */
[----:B------:R-:W-:Y:S02]  /*08c0*/  IMAD.MOV.U32 R14, RZ, RZ, -0x10efdb6a ;  /* 0xef102496ff0e7424 */ /* 0x000fe400078e00ff */
[----:B0-----:R-:W-:Y:S02]  /*08d0*/  HFMA2 R27, -RZ, RZ, 1.93359375, -1.9189453125 ;  /* 0x3fbcbfadff1b7431 */ /* 0x001fe400000001ff */
[----:B------:R-:W-:Y:S01]  /*08e0*/  IMAD.MOV.U32 R12, RZ, RZ, -0x74144b65 ;  /* 0x8bebb49bff0c7424 */ /* 0x000fe200078e00ff */
[----:B------:R0:W-:Y:S01]  /*08f0*/  STS.128 [UR4+0x110], R16 ;  /* 0x00011010ff007988 */ /* 0x0001e20008000c04 */
[----:B------:R-:W-:Y:S01]  /*0900*/  IMAD.MOV.U32 R13, RZ, RZ, -0x40634053 ;  /* 0xbf9cbfadff0d7424 */ /* 0x000fe200078e00ff */
[----:B------:R-:W-:Y:S01]  /*0910*/  MOV R24, 0xef102496 ;  /* 0xef10249600187802 */ /* 0x000fe20000000f00 */
[----:B------:R-:W-:Y:S01]  /*0920*/  IMAD.MOV.U32 R25, RZ, RZ, -0x405513ba ;  /* 0xbfaaec46ff197424 */ /* 0x000fe200078e00ff */
[----:B------:R-:W-:Y:S01]  /*0930*/  STS.128 [UR4+0xb0], R8 ;  /* 0x0000b008ff007988 */ /* 0x000fe20008000c04 */
[----:B------:R-:W-:-:S02]  /*0940*/  IMAD.MOV.U32 R26, RZ, RZ, -0x74144bad ;  /* 0x8bebb453ff1a7424 */ /* 0x000fc400078e00ff */
[----:B------:R-:W-:Y:S02]  /*0950*/  IMAD.MOV.U32 R37, RZ, RZ, 0x3fa535ba ;  /* 0x3fa535baff257424 */ /* 0x000fe400078e00ff */
[----:B-1----:R-:W-:Y:S01]  /*0960*/  HFMA2 R7, -RZ, RZ, -1.92578125, -0.08203125 ;  /* 0xbfb4ad40ff077431 */ /* 0x002fe200000001ff */
[----:B------:R-:W-:Y:S01]  /*0970*/  MOV R4, 0xb296b61 ;  /* 0x0b296b6100047802 */ /* 0x000fe20000000f00 */
[----:B------:R-:W-:Y:S01]  /*0980*/  IMAD.MOV.U32 R5, RZ, RZ, 0x3fde5bcb ;  /* 0x3fde5bcbff057424 */ /* 0x000fe200078e00ff */
[----:B------:R1:W-:Y:S01]  /*0990*/  STS.128 [UR4+0xd0], R8 ;  /* 0x0000d008ff007988 */ /* 0x0003e20008000c04 */
[----:B------:R-:W-:Y:S02]  /*09a0*/  IMAD.MOV.U32 R6, RZ, RZ, 0x269919d2 ;  /* 0x269919d2ff067424 */ /* 0x000fe400078e00ff */
[----:B0-----:R-:W-:Y:S01]  /*09b0*/  HFMA2 R17, -RZ, RZ, -1.90234375, -1.9189453125 ;  /* 0xbf9cbfadff117431 */ /* 0x001fe200000001ff */
[----:B------:R0:W-:Y:S01]  /*09c0*/  STS.128 [UR4+0x240], R20 ;  /* 0x00024014ff007988 */ /* 0x0001e20008000c04 */
[----:B------:R-:W-:Y:S01]  /*09d0*/  MOV R18, 0xe4b4d07e ;  /* 0xe4b4d07e00127802 */ /* 0x000fe20000000f00 */
[----:B------:R-:W-:-:S02]  /*09e0*/  IMAD.MOV.U32 R19, RZ, RZ, 0x3fec4ad3 ;  /* 0x3fec4ad3ff137424 */ /* 0x000fc400078e00ff */
[----:B------:R-:W-:Y:S01]  /*09f0*/  IMAD.MOV.U32 R16, RZ, RZ, -0x74144b65 ;  /* 0x8bebb49bff107424 */ /* 0x000fe200078e00ff */
[----:B------:R2:W-:Y:S01]  /*0a00*/  STS.128 [UR4+0x1a0], R12 ;  /* 0x0001a00cff007988 */ /* 0x0005e20008000c04 */
[----:B------:R-:W-:Y:S02]  /*0a10*/  IMAD.MOV.U32 R39, RZ, RZ, 0x3fa535ba ;  /* 0x3fa535baff277424 */ /* 0x000fe400078e00ff */
[----:B------:R-:W-:Y:S01]  /*0a20*/  IMAD.MOV.U32 R43, RZ, RZ, 0x3f904d91 ;  /* 0x3f904d91ff2b7424 */ /* 0x000fe200078e00ff */
[----:B------:R3:W-:Y:S01]  /*0a30*/  STS.128 [UR4+0x1e0], R24 ;  /* 0x0001e018ff007988 */ /* 0x0007e20008000c04 */
[----:B-1----:R-:W-:Y:S02]  /*0a40*/  HFMA2 R9, -RZ, RZ, -1.916015625, -4376 ;  /* 0xbfaaec46ff097431 */ /* 0x002fe400000001ff */
[----:B------:R-:W-:Y:S02]  /*0a50*/  IMAD.MOV.U32 R8, RZ, RZ, -0x10efdada ;  /* 0xef102526ff087424 */ /* 0x000fe400078e00ff */
[----:B------:R-:W-:Y:S01]  /*0a60*/  IMAD.MOV.U32 R10, RZ, RZ, -0x74144b65 ;  /* 0x8bebb49bff0a7424 */ /* 0x000fe200078e00ff */
[----:B0-----:R-:W-:Y:S01]  /*0a70*/  MOV R22, 0x9b8a89b8 ;  /* 0x9b8a89b800167802 */ /* 0x001fe20000000f00 */
[----:B------:R-:W-:Y:S01]  /*0a80*/  IMAD.MOV.U32 R23, RZ, RZ, 0x3fe00baf ;  /* 0x3fe00bafff177424 */ /* 0x000fe200078e00ff */
[----:B------:R-:W-:Y:S01]  /*0a90*/  MOV R20, 0x7e816a8f ;  /* 0x7e816a8f00147802 */ /* 0x000fe20000000f00 */
[----:B------:R-:W-:Y:S01]  /*0aa0*/  IMAD.MOV.U32 R21, RZ, RZ, 0x3febf659 ;  /* 0x3febf659ff157424 */ /* 0x000fe200078e00ff */
[----:B------:R0:W-:Y:S01]  /*0ab0*/  STS.128 [UR4+0x200], R4 ;  /* 0x00020004ff007988 */ /* 0x0001e20008000c04 */
[----:B------:R-:W-:-:S02]  /*0ac0*/  IMAD.MOV.U32 R11, RZ, RZ, -0x40634053 ;  /* 0xbf9cbfadff0b7424 */ /* 0x000fc400078e00ff */
[----:B--2---:R-:W-:Y:S02]  /*0ad0*/  HFMA2 R12, -RZ, RZ, 0.0257720947265625, 0.002841949462890625 ;  /* 0x269919d2ff0c7431 */ /* 0x004fe400000001ff */
[----:B------:R-:W-:Y:S01]  /*0ae0*/  IMAD.MOV.U32 R13, RZ, RZ, -0x404b52c0 ;  /* 0xbfb4ad40ff0d7424 */ /* 0x000fe200078e00ff */
[----:B------:R-:W-:Y:S01]  /*0af0*/  MOV R14, 0xb296b61 ;  /* 0x0b296b61000e7802 */ /* 0x000fe20000000f00 */
[----:B------:R-:W-:Y:S02]  /*0b00*/  IMAD.MOV.U32 R15, RZ, RZ, 0x3fde5bcb ;  /* 0x3fde5bcbff0f7424 */ /* 0x000fe400078e00ff */
[----:B---3--:R-:W-:Y:S01]  /*0b10*/  HFMA2 R24, -RZ, RZ, -120.4375, 6748 ;  /* 0xd7876e97ff187431 */ /* 0x008fe200000001ff */
[----:B------:R1:W-:Y:S01]  /*0b20*/  STS.128 [UR4+0x180], R16 ;  /* 0x00018010ff007988 */ /* 0x0003e20008000c04 */
[----:B------:R-:W-:Y:S01]  /*0b30*/  IMAD.MOV.U32 R25, RZ, RZ, 0x3fa502a5 ;  /* 0x3fa502a5ff197424 */ /* 0x000fe200078e00ff */
[----:B------:R-:W-:Y:S01]  /*0b40*/  MOV R26, 0x269919e4 ;  /* 0x269919e4001a7802 */ /* 0x000fe20000000f00 */
[----:B------:R-:W-:Y:S01]  /*0b50*/  IMAD.MOV.U32 R27, RZ, RZ, 0x3fd4ad40 ;  /* 0x3fd4ad40ff1b7424 */ /* 0x000fe200078e00ff */
[----:B------:R2:W-:Y:S01]  /*0b60*/  STS.128 [UR4+0x2d0], R20 ;  /* 0x0002d014ff007988 */ /* 0x0005e20008000c04 */
[----:B------:R-:W-:-:S02]  /*0b70*/  IMAD.MOV.U32 R41, RZ, RZ, -0x4053c631 ;  /* 0xbfac39cfff297424 */ /* 0x000fc400078e00ff */
[----:B0-----:R-:W-:Y:S01]  /*0b80*/  HFMA2 R6, -RZ, RZ, 9.119510650634765625e-05, 92.25 ;  /* 0x05fa55c4ff067431 */ /* 0x001fe200000001ff */
[----:B------:R-:W-:Y:S01]  /*0b90*/  MOV R4, 0x7e816a8f ;  /* 0x7e816a8f00047802 */ /* 0x000fe20000000f00 */
[----:B------:R-:W-:Y:S01]  /*0ba0*/  IMAD.MOV.U32 R5, RZ, RZ, 0x3febf659 ;  /* 0x3febf659ff057424 */ /* 0x000fe200078e00ff */
[----:B------:R0:W-:Y:S01]  /*0bb0*/  STS.128 [UR4+0x170], R8 ;  /* 0x00017008ff007988 */ /* 0x0001e20008000c04 */
[----:B------:R-:W-:Y:S02]  /*0bc0*/  IMAD.MOV.U32 R7, RZ, RZ, 0x3fb0269a ;  /* 0x3fb0269aff077424 */ /* 0x000fe400078e00ff */
[----:B-1----:R-:W-:Y:S01]  /*0bd0*/  IMAD.MOV.U32 R16, RZ, RZ, -0x74144bad ;  /* 0x8bebb453ff107424 */ /* 0x002fe200078e00ff */
[----:B------:R1:W-:Y:S01]  /*0be0*/  STS.128 [UR4+0x230], R12 ;  /* 0x0002300cff007988 */ /* 0x0003e20008000c04 */
[----:B------:R-:W-:Y:S02]  /*0bf0*/  IMAD.MOV.U32 R17, RZ, RZ, 0x3fbcbfad ;  /* 0x3fbcbfadff117424 */ /* 0x000fe400078e00ff */
[----:B--2---:R-:W-:Y:S01]  /*0c00*/  HFMA2 R22, -RZ, RZ, -24800, 0.55908203125 ;  /* 0xf60e3879ff167431 */ /* 0x004fe200000001ff */
[----:B------:R-:W-:Y:S01]  /*0c10*/  MOV R20, 0x86db1b69 ;  /* 0x86db1b6900147802 */ /* 0x000fe20000000f00 */
[----:B------:R-:W-:Y:S01]  /*0c20*/  IMAD.MOV.U32 R21, RZ, RZ, 0x3fd3dcd0 ;  /* 0x3fd3dcd0ff157424 */ /* 0x000fe200078e00ff */
[----:B------:R2:W-:Y:S01]  /*0c30*/  STS.128 [UR4+0x60], R28 ;  /* 0x0000601cff007988 */ /* 0x0005e20008000c04 */
[----:B------:R-:W-:-:S02]  /*0c40*/  IMAD.MOV.U32 R23, RZ, RZ, 0x3fab35d3 ;  /* 0x3fab35d3ff177424 */ /* 0x000fc400078e00ff */
[----:B0-----:R-:W-:Y:S02]  /*0c50*/  HFMA2 R8, -RZ, RZ, 0.0257720947265625, 0.00287628173828125 ;  /* 0x269919e4ff087431 */ /* 0x001fe400000001ff */
[----:B------:R-:W-:Y:S01]  /*0c60*/  IMAD.MOV.U32 R9, RZ, RZ, 0x3fd4ad40 ;  /* 0x3fd4ad40ff097424 */ /* 0x000fe200078e00ff */
[----:B------:R-:W-:Y:S01]  /*0c70*/  MOV R10, 0x269919e4 ;  /* 0x269919e4000a7802 */ /* 0x000fe20000000f00 */
[----:B------:R-:W-:Y:S01]  /*0c80*/  IMAD.MOV.U32 R11, RZ, RZ, 0x3fd4ad40 ;  /* 0x3fd4ad40ff0b7424 */ /* 0x000fe200078e00ff */
[----:B------:R0:W-:Y:S01]  /*0c90*/  STS.128 [UR4+0x1f0], R16 ;  /* 0x0001f010ff007988 */ /* 0x0001e20008000c04 */
[----:B-1----:R-:W-:Y:S02]  /*0ca0*/  HFMA2 R12, -RZ, RZ, 9.119510650634765625e-05, 92.25 ;  /* 0x05fa55c4ff0c7431 */ /* 0x002fe400000001ff */
[----:B------:R-:W-:Y:S01]  /*0cb0*/  IMAD.MOV.U32 R13, RZ, RZ, 0x3fb0269a ;  /* 0x3fb0269aff0d7424 */ /* 0x000fe200078e00ff */
[----:B------:R-:W-:Y:S01]  /*0cc0*/  MOV R14, 0x5fa55c4 ;  /* 0x05fa55c4000e7802 */ /* 0x000fe20000000f00 */
[----:B------:R1:W-:Y:S01]  /*0cd0*/  STS.128 [UR4+0x250], R24 ;  /* 0x00025018ff007988 */ /* 0x0003e20008000c04 */
[----:B------:R-:W-:-:S02]  /*0ce0*/  IMAD.MOV.U32 R15, RZ, RZ, 0x3fb0269a ;  /* 0x3fb0269aff0f7424 */ /* 0x000fc400078e00ff */
[----:B--2---:R-:W-:Y:S01]  /*0cf0*/  IMAD.MOV.U32 R28, RZ, RZ, -0x63850a73 ;  /* 0x9c7af58dff1c7424 */ /* 0x004fe200078e00ff */
[----:B------:R-:W-:Y:S01]  /*0d00*/  STS.128 [UR4+0x290], R4 ;  /* 0x00029004ff007988 */ /* 0x000fe20008000c04 */
[----:B------:R-:W-:Y:S01]  /*0d10*/  IMAD.MOV.U32 R29, RZ, RZ, 0x3fb9ede9 ;  /* 0x3fb9ede9ff1d7424 */ /* 0x000fe200078e00ff */
[----:B------:R-:W-:Y:S01]  /*0d20*/  MOV R30, 0x98e1429c ;  /* 0x98e1429c001e7802 */ /* 0x000fe20000000f00 */
[----:B------:R-:W-:Y:S01]  /*0d30*/  IMAD.MOV.U32 R31, RZ, RZ, 0x3fe98485 ;  /* 0x3fe98485ff1f7424 */ /* 0x000fe200078e00ff */
[----:B------:R2:W-:Y:S01]  /*0d40*/  STS.128 [UR4+0x2b0], R4 ;  /* 0x0002b004ff007988 */ /* 0x0005e20008000c04 */
[----:B0-----:R-:W-:Y:S02]  /*0d50*/  HFMA2 R16, -RZ, RZ, 0.00021851062774658203125, 3778 ;  /* 0x0b296b61ff107431 */ /* 0x001fe400000001ff */
[----:B------:R-:W-:Y:S01]  /*0d60*/  IMAD.MOV.U32 R17, RZ, RZ, 0x3fde5bcb ;  /* 0x3fde5bcbff117424 */ /* 0x000fe200078e00ff */
[----:B------:R0:W-:Y:S01]  /*0d70*/  STS.128 [UR4+0x350], R20 ;  /* 0x00035014ff007988 */ /* 0x0001e20008000c04 */
[----:B------:R-:W-:Y:S01]  /*0d80*/  MOV R18, 0x269919e4 ;  /* 0x269919e400127802 */ /* 0x000fe20000000f00 */
[----:B-1----:R-:W-:-:S02]  /*0d90*/  HFMA2 R24, -RZ, RZ, -9.828125, -4676 ;  /* 0xc8eaec91ff187431 */ /* 0x002fc400000001ff */
[----:B------:R-:W-:Y:S01]  /*0da0*/  IMAD.MOV.U32 R19, RZ, RZ, 0x3fd4ad40 ;  /* 0x3fd4ad40ff137424 */ /* 0x000fe200078e00ff */
[----:B------:R-:W-:Y:S01]  /*0db0*/  MOV R26, 0x9b8a89b8 ;  /* 0x9b8a89b8001a7802 */ /* 0x000fe20000000f00 */
[----:B------:R-:W-:Y:S01]  /*0dc0*/  IMAD.MOV.U32 R25, RZ, RZ, 0x3fcfe8a0 ;  /* 0x3fcfe8a0ff197424 */ /* 0x000fe200078e00ff */
[----:B------:R1:W-:Y:S01]  /*0dd0*/  STS.128 [UR4+0x220], R8 ;  /* 0x00022008ff007988 */ /* 0x0003e20008000c04 */
[----:B------:R-:W-:Y:S02]  /*0de0*/  IMAD.MOV.U32 R27, RZ, RZ, 0x3fe00baf ;  /* 0x3fe00bafff1b7424 */ /* 0x000fe400078e00ff */
[----:B--2---:R-:W-:Y:S01]  /*0df0*/  HFMA2 R6, -RZ, RZ, -24800, 0.55908203125 ;  /* 0xf60e3879ff067431 */ /* 0x004fe200000001ff */
[----:B------:R-:W-:Y:S01]  /*0e00*/  MOV R4, 0x7d318ec4 ;  /* 0x7d318ec400047802 */ /* 0x000fe20000000f00 */
[----:B------:R-:W-:Y:S01]  /*0e10*/  IMAD.MOV.U32 R5, RZ, RZ, 0x3fe45e3a ;  /* 0x3fe45e3aff057424 */ /* 0x000fe200078e00ff */
[----:B------:R2:W-:Y:S01]  /*0e20*/  STS.128 [UR4+0x130], R28 ;  /* 0x0001301cff007988 */ /* 0x0005e20008000c04 */
[----:B------:R-:W-:-:S02]  /*0e30*/  IMAD.MOV.U32 R7, RZ, RZ, 0x3fab35d3 ;  /* 0x3fab35d3ff077424 */ /* 0x000fc400078e00ff */
[----:B0-----:R-:W-:Y:S02]  /*0e40*/  HFMA2 R20, -RZ, RZ, -2.306640625, -0.828125 ;  /* 0xc09dbaa0ff147431 */ /* 0x001fe400000001ff */
[----:B------:R-:W-:Y:S01]  /*0e50*/  IMAD.MOV.U32 R21, RZ, RZ, -0x4053c631 ;  /* 0xbfac39cfff157424 */ /* 0x000fe200078e00ff */
[----:B------:R-:W-:Y:S01]  /*0e60*/  MOV R22, 0xc09dba9c ;  /* 0xc09dba9c00167802 */ /* 0x000fe20000000f00 */
[----:B------:R-:W-:Y:S01]  /*0e70*/  IMAD.MOV.U32 R23, RZ, RZ, -0x4053c631 ;  /* 0xbfac39cfff177424 */ /* 0x000fe200078e00ff */
[----:B------:R0:W-:Y:S01]  /*0e80*/  STS.128 [UR4+0x2a0], R12 ;  /* 0x0002a00cff007988 */ /* 0x0001e20008000c04 */
[----:B-1----:R-:W-:Y:S02]  /*0e90*/  HFMA2 R8, -RZ, RZ, -9.828125, -4676 ;  /* 0xc8eaec91ff087431 */ /* 0x002fe400000001ff */
[----:B------:R-:W-:Y:S01]  /*0ea0*/  IMAD.MOV.U32 R9, RZ, RZ, 0x3fcfe8a0 ;  /* 0x3fcfe8a0ff097424 */ /* 0x000fe200078e00ff */
[----:B------:R-:W-:Y:S01]  /*0eb0*/  MOV R10, 0xc8eaec91 ;  /* 0xc8eaec91000a7802 */ /* 0x000fe20000000f00 */
[----:B------:R-:W-:Y:S01]  /*0ec0*/  IMAD.MOV.U32 R11, RZ, RZ, 0x3fcfe8a0 ;  /* 0x3fcfe8a0ff0b7424 */ /* 0x000fe200078e00ff */
[----:B------:R1:W-:Y:S01]  /*0ed0*/  STS.128 [UR4+0x270], R16 ;  /* 0x00027010ff007988 */ /* 0x0003e20008000c04 */
[----:B--2---:R-:W-:-:S03]  /*0ee0*/  HFMA2 R31, -RZ, RZ, 1.93359375, -1.9189453125 ;  /* 0x3fbcbfadff1f7431 */ /* 0x004fc600000001ff */
[----:B------:R2:W-:Y:S01]  /*0ef0*/  STS.128 [UR4+0x310], R24 ;  /* 0x00031018ff007988 */ /* 0x0005e20008000c04 */
[----:B------:R-:W-:Y:S01]  /*0f00*/  MOV R28, 0x8bebb49b ;  /* 0x8bebb49b001c7802 */ /* 0x000fe20000000f00 */
[----:B------:R-:W-:Y:S02]  /*0f10*/  IMAD.MOV.U32 R29, RZ, RZ, -0x40634053 ;  /* 0xbf9cbfadff1d7424 */ /* 0x000fe400078e00ff */
[----:B------:R-:W-:Y:S01]  /*0f20*/  STS.128 [UR4+0x320], R4 ;  /* 0x00032004ff007988 */ /* 0x000fe20008000c04 */
[----:B0-----:R-:W-:Y:S02]  /*0f30*/  HFMA2 R12, -RZ, RZ, -0.00010460615158081054688, 0.0036182403564453125 ;  /* 0x86db1b69ff0c7431 */ /* 0x001fe400000001ff */
[----:B------:R-:W-:Y:S01]  /*0f40*/  IMAD.MOV.U32 R30, RZ, RZ, -0x74144bad ;  /* 0x8bebb453ff1e7424 */ /* 0x000fe200078e00ff */
[----:B------:R-:W-:Y:S01]  /*0f50*/  MOV R14, 0x86db1b69 ;  /* 0x86db1b69000e7802 */ /* 0x000fe20000000f00 */
[----:B------:R0:W-:Y:S01]  /*0f60*/  STS.128 [UR4+0x340], R4 ;  /* 0x00034004ff007988 */ /* 0x0001e20008000c04 */
[----:B------:R-:W-:-:S02]  /*0f70*/  IMAD.MOV.U32 R13, RZ, RZ, 0x3fd3dcd0 ;  /* 0x3fd3dcd0ff0d7424 */ /* 0x000fc400078e00ff */
[----:B-1----:R-:W-:Y:S02]  /*0f80*/  HFMA2 R16, -RZ, RZ, -9.828125, -4676 ;  /* 0xc8eaec91ff107431 */ /* 0x002fe400000001ff */
[----:B------:R-:W-:Y:S01]  /*0f90*/  IMAD.MOV.U32 R15, RZ, RZ, 0x3fd3dcd0 ;  /* 0x3fd3dcd0ff0f7424 */ /* 0x000fe200078e00ff */
[----:B------:R1:W-:Y:S01]  /*0fa0*/  STS.128 [UR4+0x410], R20 ;  /* 0x00041014ff007988 */ /* 0x0003e20008000c04 */
[----:B------:R-:W-:Y:S02]  /*0fb0*/  IMAD.MOV.U32 R17, RZ, RZ, 0x3fcfe8a0 ;  /* 0x3fcfe8a0ff117424 */ /* 0x000fe400078e00ff */
[----:B--2---:R-:W-:Y:S01]  /*0fc0*/  HFMA2 R24, -RZ, RZ, -0.00010460615158081054688, 0.0036182403564453125 ;  /* 0x86db1b69ff187431 */ /* 0x004fe200000001ff */
[----:B------:R-:W-:Y:S01]  /*0fd0*/  MOV R18, 0x9b8a89b8 ;  /* 0x9b8a89b800127802 */ /* 0x000fe20000000f00 */
[----:B------:R-:W-:Y:S01]  /*0fe0*/  IMAD.MOV.U32 R19, RZ, RZ, 0x3fe00baf ;  /* 0x3fe00bafff137424 */ /* 0x000fe200078e00ff */
[----:B------:R-:W-:Y:S01]  /*0ff0*/  MOV R26, 0xf60e3879 ;  /* 0xf60e3879001a7802 */ /* 0x000fe20000000f00 */
[----:B------:R-:W-:Y:S01]  /*1000*/  IMAD.MOV.U32 R25, RZ, RZ, 0x3fd3dcd0 ;  /* 0x3fd3dcd0ff197424 */ /* 0x000fe200078e00ff */
[----:B------:R2:W-:Y:S01]  /*1010*/  STS.128 [UR4+0x70], R32 ;  /* 0x00007020ff007988 */ /* 0x0005e20008000c04 */
[----:B------:R-:W-:-:S02]  /*1020*/  IMAD.MOV.U32 R27, RZ, RZ, 0x3fab35d3 ;  /* 0x3fab35d3ff1b7424 */ /* 0x000fc400078e00ff */
[----:B0-----:R-:W-:Y:S02]  /*1030*/  HFMA2 R4, -RZ, RZ, -2.306640625, -0.8251953125 ;  /* 0xc09dba9aff047431 */ /* 0x001fe400000001ff */
[----:B------:R-:W-:Y:S01]  /*1040*/  IMAD.MOV.U32 R5, RZ, RZ, 0x3fcc39cf ;  /* 0x3fcc39cfff057424 */ /* 0x000fe200078e00ff */
[----:B------:R-:W-:Y:S01]  /*1050*/  MOV R6, 0xc09dba9a ;  /* 0xc09dba9a00067802 */ /* 0x000fe20000000f00 */
[----:B------:R-:W-:Y:S02]  /*1060*/  IMAD.MOV.U32 R7, RZ, RZ, 0x3fcc39cf ;  /* 0x3fcc39cfff077424 */ /* 0x000fe400078e00ff */
[----:B-1----:R-:W-:Y:S01]  /*1070*/  HFMA2 R22, -RZ, RZ, -6164, -3.4868717193603515625e-05 ;  /* 0xee058249ff167431 */ /* 0x002fe200000001ff */
[----:B------:R-:W-:Y:S01]  /*1080*/  STS.128 [UR4+0x2e0], R8 ;  /* 0x0002e008ff007988 */ /* 0x000fe20008000c04 */
[----:B------:R-:W-:Y:S01]  /*1090*/  IMAD.MOV.U32 R23, RZ, RZ, 0x3fdfffee ;  /* 0x3fdfffeeff177424 */ /* 0x000fe200078e00ff */
[----:B------:R-:W-:Y:S01]  /*10a0*/  MOV R20, 0xee058248 ;  /* 0xee05824800147802 */ /* 0x000fe20000000f00 */
[----:B------:R-:W-:Y:S01]  /*10b0*/  IMAD.MOV.U32 R21, RZ, RZ, -0x40400012 ;  /* 0xbfbfffeeff157424 */ /* 0x000fe200078e00ff */
[----:B------:R0:W-:Y:S01]  /*10c0*/  STS.128 [UR4+0x300], R8 ;  /* 0x00030008ff007988 */ /* 0x0001e20008000c04 */
[----:B--2---:R-:W-:Y:S01]  /*10d0*/  IMAD.MOV.U32 R32, RZ, RZ, -0x1b4b2f82 ;  /* 0xe4b4d07eff207424 */ /* 0x004fe200078e00ff */
[----:B------:R-:W-:Y:S01]  /*10e0*/  MOV R34, 0x8bebb453 ;  /* 0x8bebb45300227802 */ /* 0x000fe20000000f00 */
[----:B------:R-:W-:Y:S01]  /*10f0*/  IMAD.MOV.U32 R33, RZ, RZ, 0x3fec4ad3 ;  /* 0x3fec4ad3ff217424 */ /* 0x000fe200078e00ff */
[----:B------:R1:W-:Y:S01]  /*1100*/  STS.128 [UR4+0x1b0], R28 ;  /* 0x0001b01cff007988 */ /* 0x0003e20008000c04 */
[----:B------:R-:W-:-:S03]  /*1110*/  IMAD.MOV.U32 R35, RZ, RZ, 0x3fbcbfad ;  /* 0x3fbcbfadff237424 */ /* 0x000fc600078e00ff */
[----:B------:R2:W-:Y:S04]  /*1120*/  STS.128 [UR4+0x330], R12 ;  /* 0x0003300cff007988 */ /* 0x0005e80008000c04 */
[----:B------:R3:W-:Y:S01]  /*1130*/  STS.128 [UR4+0x2f0], R16 ;  /* 0x0002f010ff007988 */ /* 0x0007e20008000c04 */
[----:B0-----:R-:W-:Y:S02]  /*1140*/  HFMA2 R8, -RZ, RZ, -0.0003874301910400390625, -64768 ;  /* 0x8e59fbe8ff087431 */ /* 0x001fe400000001ff */
[----:B------:R-:W-:Y:S01]  /*1150*/  IMAD.MOV.U32 R9, RZ, RZ, 0x3fe4e7e5 ;  /* 0x3fe4e7e5ff097424 */ /* 0x000fe200078e00ff */
[----:B------:R-:W-:Y:S01]  /*1160*/  MOV R10, 0xc09dba9c ;  /* 0xc09dba9c000a7802 */ /* 0x000fe20000000f00 */
[----:B------:R-:W-:Y:S01]  /*1170*/  IMAD.MOV.U32 R11, RZ, RZ, -0x4053c631 ;  /* 0xbfac39cfff0b7424 */ /* 0x000fe200078e00ff */
[----:B------:R0:W-:Y:S01]  /*1180*/  STS.128 [UR4+0x390], R24 ;  /* 0x00039018ff007988 */ /* 0x0001e20008000c04 */
[----:B-1----:R-:W-:-:S02]  /*1190*/  HFMA2 R28, -RZ, RZ, 0.0257720947265625, 0.002841949462890625 ;  /* 0x269919d2ff1c7431 */ /* 0x002fc400000001ff */
[----:B------:R-:W-:Y:S01]  /*11a0*/  IMAD.MOV.U32 R29, RZ, RZ, -0x404b52c0 ;  /* 0xbfb4ad40ff1d7424 */ /* 0x000fe200078e00ff */
[----:B------:R-:W-:Y:S01]  /*11b0*/  MOV R30, 0x269919d2 ;  /* 0x269919d2001e7802 */ /* 0x000fe20000000f00 */
[----:B------:R1:W-:Y:S01]  /*11c0*/  STS.128 [UR4+0x3d0], R4 ;  /* 0x0003d004ff007988 */ /* 0x0003e20008000c04 */
[----:B--2---:R-:W-:Y:S02]  /*11d0*/  HFMA2 R12, -RZ, RZ, -2.306640625, -0.82177734375 ;  /* 0xc09dba93ff0c7431 */ /* 0x004fe400000001ff */
[----:B------:R-:W-:Y:S01]  /*11e0*/  IMAD.MOV.U32 R31, RZ, RZ, -0x404b52c0 ;  /* 0xbfb4ad40ff1f7424 */ /* 0x000fe200078e00ff */
[----:B------:R-:W-:Y:S01]  /*11f0*/  MOV R14, 0x8e59fbe9 ;  /* 0x8e59fbe9000e7802 */ /* 0x000fe20000000f00 */
[----:B------:R-:W-:Y:S02]  /*1200*/  IMAD.MOV.U32 R13, RZ, RZ, -0x4053c631 ;  /* 0xbfac39cfff0d7424 */ /* 0x000fe400078e00ff */
[----:B---3--:R-:W-:Y:S02]  /*1210*/  HFMA2 R16, -RZ, RZ, -0.00010460615158081054688, 0.0036182403564453125 ;  /* 0x86db1b69ff107431 */ /* 0x008fe400000001ff */
[----:B------:R-:W-:Y:S01]  /*1220*/  IMAD.MOV.U32 R15, RZ, RZ, 0x3fe4e7e5 ;  /* 0x3fe4e7e5ff0f7424 */ /* 0x000fe200078e00ff */
[----:B------:R2:W-:Y:S01]  /*1230*/  STS.128 [UR4+0x1c0], R32 ;  /* 0x0001c020ff007988 */ /* 0x0005e20008000c04 */
[----:B------:R-:W-:Y:S01]  /*1240*/  IMAD.MOV.U32 R17, RZ, RZ, 0x3fd3dcd0 ;  /* 0x3fd3dcd0ff117424 */ /* 0x000fe200078e00ff */
[----:B------:R-:W-:Y:S01]  /*1250*/  MOV R18, 0xf60e3879 ;  /* 0xf60e387900127802 */ /* 0x000fe20000000f00 */
[----:B0-----:R-:W-:Y:S01]  /*1260*/  HFMA2 R24, -RZ, RZ, -0.0003874301910400390625, -64800 ;  /* 0x8e59fbe9ff187431 */ /* 0x001fe200000001ff */
[----:B------:R0:W-:Y:S01]  /*1270*/  STS.128 [UR4+0x480], R20 ;  /* 0x00048014ff007988 */ /* 0x0001e20008000c04 */
[----:B------:R-:W-:Y:S01]  /*1280*/  IMAD.MOV.U32 R19, RZ, RZ, 0x3fab35d3 ;  /* 0x3fab35d3ff137424 */ /* 0x000fe200078e00ff */
[----:B------:R-:W-:Y:S01]  /*1290*/  MOV R26, 0xc09dba9b ;  /* 0xc09dba9b001a7802 */ /* 0x000fe20000000f00 */
[----:B-1----:R-:W-:-:S02]  /*12a0*/  HFMA2 R4, -RZ, RZ, 0.0004618167877197265625, 0.02362060546875 ;  /* 0x0f91260cff047431 */ /* 0x002fc400000001ff */
[----:B------:R-:W-:Y:S01]  /*12b0*/  IMAD.MOV.U32 R25, RZ, RZ, 0x3fe4e7e5 ;  /* 0x3fe4e7e5ff197424 */ /* 0x000fe200078e00ff */
[----:B------:R-:W-:Y:S01]  /*12c0*/  MOV R6, 0xee058248 ;  /* 0xee05824800067802 */ /* 0x000fe20000000f00 */
[----:B------:R-:W-:Y:S01]  /*12d0*/  IMAD.MOV.U32 R27, RZ, RZ, 0x3fcc39cf ;  /* 0x3fcc39cfff1b7424 */ /* 0x000fe200078e00ff */
[----:B------:R1:W-:Y:S01]  /*12e0*/  STS.128 [UR4+0x3b0], R8 ;  /* 0x0003b008ff007988 */ /* 0x0003e20008000c04 */
[----:B------:R-:W-:Y:S02]  /*12f0*/  IMAD.MOV.U32 R5, RZ, RZ, 0x3f577049 ;  /* 0x3f577049ff057424 */ /* 0x000fe400078e00ff */
[----:B--2---:R-:W-:Y:S02]  /*1300*/  HFMA2 R32, -RZ, RZ, 0.0257720947265625, 0.00287628173828125 ;  /* 0x269919e4ff207431 */ /* 0x004fe400000001ff */
[----:B------:R-:W-:Y:S01]  /*1310*/  IMAD.MOV.U32 R7, RZ, RZ, -0x40400012 ;  /* 0xbfbfffeeff077424 */ /* 0x000fe200078e00ff */
[----:B------:R-:W-:Y:S01]  /*1320*/  MOV R34, 0xd7876e97 ;  /* 0xd7876e9700227802 */ /* 0x000fe20000000f00 */
[----:B------:R-:W-:-:S02]  /*1330*/  IMAD.MOV.U32 R33, RZ, RZ, 0x3fd4ad40 ;  /* 0x3fd4ad40ff217424 */ /* 0x000fc400078e00ff */
[----:B0-----:R-:W-:Y:S02]  /*1340*/  HFMA2 R20, -RZ, RZ, -0.58154296875, 0.05584716796875 ;  /* 0xb8a72b26ff147431 */ /* 0x001fe400000001ff */
[----:B------:R-:W-:Y:S01]  /*1350*/  IMAD.MOV.U32 R35, RZ, RZ, 0x3fa502a5 ;  /* 0x3fa502a5ff237424 */ /* 0x000fe200078e00ff */
[----:B------:R-:W-:Y:S01]  /*1360*/  MOV R22, 0xaf7cafb8 ;  /* 0xaf7cafb800167802 */ /* 0x000fe20000000f00 */
[----:B------:R-:W-:Y:S01]  /*1370*/  IMAD.MOV.U32 R21, RZ, RZ, -0x4041dd6c ;  /* 0xbfbe2294ff157424 */ /* 0x000fe200078e00ff */
[----:B------:R0:W-:Y:S01]  /*1380*/  STS.128 [UR4+0x260], R28 ;  /* 0x0002601cff007988 */ /* 0x0001e20008000c04 */
[----:B------:R-:W-:Y:S02]  /*1390*/  IMAD.MOV.U32 R23, RZ, RZ, 0x3fc63e0a ;  /* 0x3fc63e0aff177424 */ /* 0x000fe400078e00ff */
[----:B-1----:R-:W-:Y:S01]  /*13a0*/  HFMA2 R8, -RZ, RZ, -6164, -3.4749507904052734375e-05 ;  /* 0xee058247ff087431 */ /* 0x002fe200000001ff */
[----:B------:R1:W-:Y:S01]  /*13b0*/  STS.128 [UR4+0x3e0], R12 ;  /* 0x0003e00cff007988 */ /* 0x0003e20008000c04 */
[----:B------:R-:W-:Y:S01]  /*13c0*/  IMAD.MOV.U32 R9, RZ, RZ, 0x3fdfffee ;  /* 0x3fdfffeeff097424 */ /* 0x000fe200078e00ff */
[----:B------:R-:W-:Y:S01]  /*13d0*/  MOV R10, 0xee058247 ;  /* 0xee058247000a7802 */ /* 0x000fe20000000f00 */
[----:B------:R-:W-:Y:S01]  /*13e0*/  IMAD.MOV.U32 R11, RZ, RZ, 0x3fdfffee ;  /* 0x3fdfffeeff0b7424 */ /* 0x000fe200078e00ff */
[----:B------:R2:W-:Y:S04]  /*13f0*/  STS.128 [UR4+0x370], R16 ;  /* 0x00037010ff007988 */ /* 0x0005e80008000c04 */
[----:B------:R3:W-:Y:S01]  /*1400*/  STS.128 [UR4+0x420], R24 ;  /* 0x00042018ff007988 */ /* 0x0007e20008000c04 */
[----:B0-----:R-:W-:Y:S01]  /*1410*/  MOV R28, 0x7d318ec4 ;  /* 0x7d318ec4001c7802 */ /* 0x001fe20000000f00 */
[----:B------:R-:W-:Y:S01]  /*1420*/  IMAD.MOV.U32 R29, RZ, RZ, 0x3fe45e3a ;  /* 0x3fe45e3aff1d7424 */ /* 0x000fe200078e00ff */
[----:B------:R-:W-:Y:S01]  /*1430*/  MOV R30, 0x7d318ec4 ;  /* 0x7d318ec4001e7802 */ /* 0x000fe20000000f00 */
[----:B------:R-:W-:-:S02]  /*1440*/  IMAD.MOV.U32 R31, RZ, RZ, 0x3fe45e3a ;  /* 0x3fe45e3aff1f7424 */ /* 0x000fc400078e00ff */
[----:B-1----:R-:W-:Y:S01]  /*1450*/  HFMA2 R12, -RZ, RZ, -6164, -3.468990325927734375e-05 ;  /* 0xee058246ff0c7431 */ /* 0x002fe200000001ff */
[----:B------:R0:W-:Y:S01]  /*1460*/  STS.128 [UR4+0x440], R4 ;  /* 0x00044004ff007988 */ /* 0x0001e20008000c04 */
[----:B------:R-:W-:Y:S01]  /*1470*/  IMAD.MOV.U32 R13, RZ, RZ, -0x40400012 ;  /* 0xbfbfffeeff0d7424 */ /* 0x000fe200078e00ff */
[----:B------:R-:W-:Y:S01]  /*1480*/  MOV R14, 0xf912807 ;  /* 0x0f912807000e7802 */ /* 0x000fe20000000f00 */
[----:B--2---:R-:W-:Y:S02]  /*1490*/  HFMA2 R16, -RZ, RZ, 0.08367919921875, -3.84765625 ;  /* 0x2d5bc3b2ff107431 */ /* 0x004fe400000001ff */
[----:B------:R-:W-:Y:S01]  /*14a0*/  IMAD.MOV.U32 R15, RZ, RZ, 0x3f577049 ;  /* 0x3f577049ff0f7424 */ /* 0x000fe200078e00ff */
[----:B------:R1:W-:Y:S01]  /*14b0*/  STS.128 [UR4+0x280], R32 ;  /* 0x00028020ff007988 */ /* 0x0003e20008000c04 */
[----:B------:R-:W-:Y:S02]  /*14c0*/  IMAD.MOV.U32 R17, RZ, RZ, 0x3f904d91 ;  /* 0x3f904d91ff117424 */ /* 0x000fe400078e00ff */
[----:B---3--:R-:W-:Y:S01]  /*14d0*/  HFMA2 R24, -RZ, RZ, -6164, -3.4809112548828125e-05 ;  /* 0xee058248ff187431 */ /* 0x008fe200000001ff */
[----:B------:R-:W-:Y:S01]  /*14e0*/  MOV R18, 0xc09dba90 ;  /* 0xc09dba9000127802 */ /* 0x000fe20000000f00 */
[----:B------:R2:W-:Y:S01]  /*14f0*/  STS.128 [UR4+0x500], R20 ;  /* 0x00050014ff007988 */ /* 0x0005e20008000c04 */
[----:B------:R-:W-:Y:S01]  /*1500*/  IMAD.MOV.U32 R19, RZ, RZ, 0x3fcc39cf ;  /* 0x3fcc39cfff137424 */ /* 0x000fe200078e00ff */
[----:B------:R-:W-:Y:S01]  /*1510*/  MOV R26, 0xee058248 ;  /* 0xee058248001a7802 */ /* 0x000fe20000000f00 */
[----:B------:R-:W-:Y:S01]  /*1520*/  IMAD.MOV.U32 R25, RZ, RZ, -0x40400012 ;  /* 0xbfbfffeeff197424 */ /* 0x000fe200078e00ff */
[----:B------:R3:W-:Y:S01]  /*1530*/  STS.128 [UR4+0x360], R28 ;  /* 0x0003601cff007988 */ /* 0x0007e20008000c04 */
[----:B0-----:R-:W-:-:S02]  /*1540*/  HFMA2 R4, -RZ, RZ, -0.116943359375, -0.1204833984375 ;  /* 0xaf7cafb6ff047431 */ /* 0x001fc400000001ff */
[----:B------:R-:W-:Y:S01]  /*1550*/  IMAD.MOV.U32 R27, RZ, RZ, -0x40400012 ;  /* 0xbfbfffeeff1b7424 */ /* 0x000fe200078e00ff */
[----:B------:R-:W-:Y:S01]  /*1560*/  MOV R6, 0xeeb3d725 ;  /* 0xeeb3d72500067802 */ /* 0x000fe20000000f00 */
[----:B------:R-:W-:Y:S01]  /*1570*/  IMAD.MOV.U32 R5, RZ, RZ, 0x3fc63e0a ;  /* 0x3fc63e0aff057424 */ /* 0x000fe200078e00ff */
[----:B------:R0:W-:Y:S01]  /*1580*/  STS.128 [UR4+0x460], R8 ;  /* 0x00046008ff007988 */ /* 0x0001e20008000c04 */
[----:B-1----:R-:W-:Y:S02]  /*1590*/  HFMA2 R32, -RZ, RZ, -24800, 0.55908203125 ;  /* 0xf60e3879ff207431 */ /* 0x002fe400000001ff */
[----:B------:R-:W-:Y:S01]  /*15a0*/  IMAD.MOV.U32 R7, RZ, RZ, -0x4057ae93 ;  /* 0xbfa8516dff077424 */ /* 0x000fe200078e00ff */
[----:B------:R-:W-:Y:S01]  /*15b0*/  MOV R34, 0x7d318ec4 ;  /* 0x7d318ec400227802 */ /* 0x000fe20000000f00 */
[----:B------:R-:W-:Y:S02]  /*15c0*/  IMAD.MOV.U32 R33, RZ, RZ, 0x3fab35d3 ;  /* 0x3fab35d3ff217424 */ /* 0x000fe400078e00ff */
[----:B--2---:R-:W-:-:S02]  /*15d0*/  HFMA2 R21, -RZ, RZ, -1.9140625, 43.40625 ;  /* 0xbfa8516dff157431 */ /* 0x004fc400000001ff */
[----:B------:R-:W-:Y:S01]  /*15e0*/  IMAD.MOV.U32 R35, RZ, RZ, 0x3fe45e3a ;  /* 0x3fe45e3aff237424 */ /* 0x000fe200078e00ff */
[----:B------:R-:W-:Y:S01]  /*15f0*/  MOV R23, 0x3fb0e3b9 ;  /* 0x3fb0e3b900177802 */ /* 0x000fe20000000f00 */
[----:B------:R-:W-:Y:S02]  /*1600*/  IMAD.MOV.U32 R20, RZ, RZ, -0x114c28db ;  /* 0xeeb3d725ff147424 */ /* 0x000fe400078e00ff */
[----:B---3--:R-:W-:Y:S02]  /*1610*/  HFMA2 R30, -RZ, RZ, -2.306640625, -0.82568359375 ;  /* 0xc09dba9bff1e7431 */ /* 0x008fe400000001ff */
[----:B------:R-:W-:Y:S01]  /*1620*/  IMAD.MOV.U32 R22, RZ, RZ, 0x3be189f0 ;  /* 0x3be189f0ff167424 */ /* 0x000fe200078e00ff */
[----:B------:R1:W-:Y:S01]  /*1630*/  STS.128 [UR4+0x470], R12 ;  /* 0x0004700cff007988 */ /* 0x0003e20008000c04 */
[----:B------:R-:W-:Y:S01]  /*1640*/  IMAD.MOV.U32 R31, RZ, RZ, 0x3fcc39cf ;  /* 0x3fcc39cfff1f7424 */ /* 0x000fe200078e00ff */
[----:B------:R-:W-:Y:S01]  /*1650*/  MOV R28, 0xc09dba9c ;  /* 0xc09dba9c001c7802 */ /* 0x000fe20000000f00 */
[----:B0-----:R-:W-:-:S02]  /*1660*/  HFMA2 R8, -RZ, RZ, -0.58154296875, 0.05596923828125 ;  /* 0xb8a72b2aff087431 */ /* 0x001fc400000001ff */
[----:B------:R-:W-:Y:S01]  /*1670*/  IMAD.MOV.U32 R29, RZ, RZ, -0x4053c631 ;  /* 0xbfac39cfff1d7424 */ /* 0x000fe200078e00ff */
[----:B------:R-:W-:Y:S01]  /*1680*/  MOV R10, 0x3be189f0 ;  /* 0x3be189f0000a7802 */ /* 0x000fe20000000f00 */
[----:B------:R-:W-:Y:S01]  /*1690*/  IMAD.MOV.U32 R9, RZ, RZ, -0x4041dd6c ;  /* 0xbfbe2294ff097424 */ /* 0x000fe200078e00ff */
[----:B------:R0:W-:Y:S01]  /*16a0*/  STS.128 [UR4+0x400], R16 ;  /* 0x00040010ff007988 */ /* 0x0001e20008000c04 */
[----:B------:R-:W-:-:S03]  /*16b0*/  IMAD.MOV.U32 R11, RZ, RZ, 0x3fb0e3b9 ;  /* 0x3fb0e3b9ff0b7424 */ /* 0x000fc600078e00ff */
[----:B------:R2:W-:Y:S01]  /*16c0*/  STS.128 [UR4+0x4a0], R24 ;  /* 0x0004a018ff007988 */ /* 0x0005e20008000c04 */
[----:B-1----:R-:W-:-:S03]  /*16d0*/  HFMA2 R12, -RZ, RZ, -0.0003376007080078125, -0.31005859375 ;  /* 0x8d88b4f6ff0c7431 */ /* 0x002fc600000001ff */
[----:B------:R1:W-:Y:S01]  /*16e0*/  STS.128 [UR4+0x4d0], R4 ;  /* 0x0004d004ff007988 */ /* 0x0003e20008000c04 */
[----:B------:R-:W-:Y:S01]  /*16f0*/  IMAD.MOV.U32 R13, RZ, RZ, 0x3fe948fe ;  /* 0x3fe948feff0d7424 */ /* 0x000fe200078e00ff */
[----:B------:R-:W-:Y:S01]  /*1700*/  MOV R14, 0x547042d7 ;  /* 0x547042d7000e7802 */ /* 0x000fe20000000f00 */
[----:B------:R-:W-:Y:S01]  /*1710*/  IMAD.MOV.U32 R15, RZ, RZ, 0x3fc151c4 ;  /* 0x3fc151c4ff0f7424 */ /* 0x000fe200078e00ff */
[----:B------:R3:W-:Y:S01]  /*1720*/  STS.128 [UR4+0x380], R32 ;  /* 0x00038020ff007988 */ /* 0x0007e20008000c04 */
[----:B0-----:R-:W-:Y:S02]  /*1730*/  HFMA2 R16, -RZ, RZ, -0.0152587890625, 109.5 ;  /* 0xa3d056d8ff107431 */ /* 0x001fe400000001ff */
[----:B------:R-:W-:Y:S01]  /*1740*/  IMAD.MOV.U32 R17, RZ, RZ, 0x3fcfd152 ;  /* 0x3fcfd152ff117424 */ /* 0x000fe200078e00ff */
[----:B------:R0:W-:Y:S01]  /*1750*/  STS.128 [UR4+0x570], R20 ;  /* 0x00057014ff007988 */ /* 0x0001e20008000c04 */
[----:B------:R-:W-:Y:S01]  /*1760*/  MOV R18, 0xee058248 ;  /* 0xee05824800127802 */ /* 0x000fe20000000f00 */
[----:B--2---:R-:W-:-:S02]  /*1770*/  HFMA2 R24, -RZ, RZ, -0.58154296875, 0.056396484375 ;  /* 0xb8a72b38ff187431 */ /* 0x004fc400000001ff */
[----:B------:R-:W-:Y:S01]  /*1780*/  IMAD.MOV.U32 R19, RZ, RZ, 0x3fdfffee ;  /* 0x3fdfffeeff137424 */ /* 0x000fe200078e00ff */
[----:B------:R-:W-:Y:S01]  /*1790*/  MOV R26, 0xeeb3d725 ;  /* 0xeeb3d725001a7802 */ /* 0x000fe20000000f00 */
[----:B------:R-:W-:Y:S02]  /*17a0*/  IMAD.MOV.U32 R25, RZ, RZ, -0x4041dd6c ;  /* 0xbfbe2294ff197424 */ /* 0x000fe400078e00ff */
[----:B-1----:R-:W-:Y:S02]  /*17b0*/  HFMA2 R4, -RZ, RZ, -0.116943359375, -0.12054443359375 ;  /* 0xaf7cafb7ff047431 */ /* 0x002fe400000001ff */
[----:B------:R-:W-:Y:S01]  /*17c0*/  IMAD.MOV.U32 R27, RZ, RZ, -0x4057ae93 ;  /* 0xbfa8516dff1b7424 */ /* 0x000fe200078e00ff */
[----:B------:R-:W-:Y:S01]  /*17d0*/  MOV R7, 0xbfbe2294 ;  /* 0xbfbe229400077802 */ /* 0x000fe20000000f00 */
[----:B------:R-:W-:Y:S02]  /*17e0*/  IMAD.MOV.U32 R6, RZ, RZ, -0x4758d4d6 ;  /* 0xb8a72b2aff067424 */ /* 0x000fe400078e00ff */
[----:B---3--:R-:W-:Y:S01]  /*17f0*/  HFMA2 R32, -RZ, RZ, -2.306640625, -0.8203125 ;  /* 0xc09dba90ff207431 */ /* 0x008fe200000001ff */
[----:B------:R1:W-:Y:S01]  /*1800*/  STS.128 [UR4+0x3f0], R28 ;  /* 0x0003f01cff007988 */ /* 0x0003e20008000c04 */
[----:B------:R-:W-:Y:S01]  /*1810*/  IMAD.MOV.U32 R33, RZ, RZ, 0x3fcc39cf ;  /* 0x3fcc39cfff217424 */ /* 0x000fe200078e00ff */
[----:B------:R-:W-:Y:S01]  /*1820*/  MOV R34, 0x2d5bc3b2 ;  /* 0x2d5bc3b200227802 */ /* 0x000fe20000000f00 */
[----:B0-----:R-:W-:Y:S01]  /*1830*/  HFMA2 R22, -RZ, RZ, 9.119510650634765625e-05, 92.25 ;  /* 0x05fa55c4ff167431 */ /* 0x001fe200000001ff */
[----:B------:R0:W-:Y:S01]  /*1840*/  STS.128 [UR4+0x4e0], R8 ;  /* 0x0004e008ff007988 */ /* 0x0001e20008000c04 */
[----:B------:R-:W-:Y:S01]  /*1850*/  IMAD.MOV.U32 R35, RZ, RZ, 0x3f904d91 ;  /* 0x3f904d91ff237424 */ /* 0x000fe200078e00ff */
[----:B------:R-:W-:Y:S01]  /*1860*/  CS2R R20, SRZ ;  /* 0x0000000000147805 */ /* 0x000fe2000001ff00 */
[----:B------:R-:W-:Y:S01]  /*1870*/  IMAD.MOV.U32 R23, RZ, RZ, 0x3fd0269a ;  /* 0x3fd0269aff177424 */ /* 0x000fe200078e00ff */
[----:B------:R2:W-:Y:S04]  /*1880*/  STS.128 [UR4+0x4f0], R12 ;  /* 0x0004f00cff007988 */ /* 0x0005e80008000c04 */
[----:B------:R3:W-:Y:S01]  /*1890*/  STS.128 [UR4+0x490], R16 ;  /* 0x00049010ff007988 */ /* 0x0007e20008000c04 */
[----:B-1----:R-:W-:-:S02]  /*18a0*/  HFMA2 R28, -RZ, RZ, 0.0004618167877197265625, 0.031463623046875 ;  /* 0x0f912807ff1c7431 */ /* 0x002fc400000001ff */
[----:B------:R-:W-:Y:S01]  /*18b0*/  IMAD.MOV.U32 R29, RZ, RZ, 0x3f577049 ;  /* 0x3f577049ff1d7424 */ /* 0x000fe200078e00ff */
[----:B------:R-:W-:Y:S01]  /*18c0*/  MOV R30, 0xee058249 ;  /* 0xee058249001e7802 */ /* 0x000fe20000000f00 */
[----:B------:R-:W-:Y:S02]  /*18d0*/  IMAD.MOV.U32 R31, RZ, RZ, 0x3fdfffee ;  /* 0x3fdfffeeff1f7424 */ /* 0x000fe400078e00ff */
[----:B0-----:R-:W-:Y:S02]  /*18e0*/  HFMA2 R9, -RZ, RZ, -1.9140625, 43.40625 ;  /* 0xbfa8516dff097431 */ /* 0x001fe400000001ff */
[----:B------:R-:W-:Y:S01]  /*18f0*/  IMAD.MOV.U32 R8, RZ, RZ, -0x114c28d4 ;  /* 0xeeb3d72cff087424 */ /* 0x000fe200078e00ff */
[----:B------:R-:W-:Y:S01]  /*1900*/  MOV R11, 0x3fc63e0a ;  /* 0x3fc63e0a000b7802 */ /* 0x000fe20000000f00 */
[----:B------:R-:W-:Y:S02]  /*1910*/  IMAD.MOV.U32 R10, RZ, RZ, -0x50835048 ;  /* 0xaf7cafb8ff0a7424 */ /* 0x000fe400078e00ff */
[----:B--2---:R-:W-:Y:S01]  /*1920*/  HFMA2 R13, -RZ, RZ, 1.921875, -988.5 ;  /* 0x3fb0e3b9ff0d7431 */ /* 0x004fe200000001ff */
[----:B------:R0:W-:Y:S01]  /*1930*/  STS.128 [UR4+0x530], R24 ;  /* 0x00053018ff007988 */ /* 0x0001e20008000c04 */
[----:B------:R-:W-:-:S02]  /*1940*/  IMAD.MOV.U32 R12, RZ, RZ, 0x3be189ec ;  /* 0x3be189ecff0c7424 */ /* 0x000fc400078e00ff */
[----:B---3--:R-:W-:Y:S01]  /*1950*/  HFMA2 R16, -RZ, RZ, 0.98486328125, -0.00018107891082763671875 ;  /* 0x3be189efff107431 */ /* 0x008fe200000001ff */
[----:B------:R1:W-:Y:S01]  /*1960*/  STS.128 [UR4+0x560], R4 ;  /* 0x00056004ff007988 */ /* 0x0003e20008000c04 */
[----:B------:R-:W-:Y:S01]  /*1970*/  IMAD.MOV.U32 R14, RZ, RZ, 0x547042d8 ;  /* 0x547042d8ff0e7424 */ /* 0x000fe200078e00ff */
[----:B------:R-:W-:Y:S01]  /*1980*/  MOV R18, 0x8d88b4f8 ;  /* 0x8d88b4f800127802 */ /* 0x000fe20000000f00 */
[----:B------:R-:W-:Y:S01]  /*1990*/  IMAD.MOV.U32 R17, RZ, RZ, 0x3fb0e3b9 ;  /* 0x3fb0e3b9ff117424 */ /* 0x000fe200078e00ff */
[----:B------:R2:W-:Y:S01]  /*19a0*/  STS.128 [UR4+0x430], R32 ;  /* 0x00043020ff007988 */ /* 0x0005e20008000c04 */
[----:B------:R-:W-:-:S03]  /*19b0*/  IMAD.MOV.U32 R19, RZ, RZ, 0x3fe948fe ;  /* 0x3fe948feff137424 */ /* 0x000fc600078e00ff */
[----:B------:R3:W-:Y:S01]  /*19c0*/  STS.128 [UR4+0x600], R20 ;  /* 0x00060014ff007988 */ /* 0x0007e20008000c04 */
[----:B0-----:R-:W-:Y:S02]  /*19d0*/  HFMA2 R24, -RZ, RZ, -0.116943359375, -0.12060546875 ;  /* 0xaf7cafb8ff187431 */ /* 0x001fe400000001ff */
[----:B------:R-:W-:Y:S01]  /*19e0*/  IMAD.MOV.U32 R25, RZ, RZ, 0x3fc63e0a ;  /* 0x3fc63e0aff197424 */ /* 0x000fe200078e00ff */
[----:B------:R-:W-:Y:S01]  /*19f0*/  MOV R26, 0x8d88b4f6 ;  /* 0x8d88b4f6001a7802 */ /* 0x000fe20000000f00 */
[----:B------:R-:W-:Y:S01]  /*1a00*/  IMAD.MOV.U32 R27, RZ, RZ, 0x3fe948fe ;  /* 0x3fe948feff1b7424 */ /* 0x000fe200078e00ff */
[----:B-1----:R-:W-:Y:S01]  /*1a10*/  MOV R4, 0xeeb3d730 ;  /* 0xeeb3d73000047802 */ /* 0x002fe20000000f00 */
[----:B------:R-:W-:Y:S01]  /*1a20*/  IMAD.MOV.U32 R5, RZ, RZ, -0x4057ae93 ;  /* 0xbfa8516dff057424 */ /* 0x000fe200078e00ff */
[----:B------:R0:W-:Y:S01]  /*1a30*/  STS.128 [UR4+0x80], R36 ;  /* 0x00008024ff007988 */ /* 0x0001e20008000c04 */
[----:B--2---:R-:W-:Y:S02]  /*1a40*/  HFMA2 R32, -RZ, RZ, -6164, -3.4809112548828125e-05 ;  /* 0xee058248ff207431 */ /* 0x004fe400000001ff */
[----:B------:R-:W-:Y:S01]  /*1a50*/  IMAD.MOV.U32 R33, RZ, RZ, 0x3fdfffee ;  /* 0x3fdfffeeff217424 */ /* 0x000fe200078e00ff */
[----:B------:R1:W-:Y:S01]  /*1a60*/  STS.128 [UR4+0x4b0], R28 ;  /* 0x0004b01cff007988 */ /* 0x0003e20008000c04 */
[----:B------:R-:W-:Y:S01]  /*1a70*/  MOV R34, 0xa3d056d8 ;  /* 0xa3d056d800227802 */ /* 0x000fe20000000f00 */
[----:B---3--:R-:W-:Y:S01]  /*1a80*/  IMAD.MOV.U32 R23, RZ, RZ, 0x400bf659 ;  /* 0x400bf659ff177424 */ /* 0x008fe200078e00ff */
[----:B------:R-:W-:-:S02]  /*1a90*/  MOV R22, 0x7e816a8f ;  /* 0x7e816a8f00167802 */ /* 0x000fc40000000f00 */
[----:B------:R-:W-:Y:S01]  /*1aa0*/  CS2R R20, SRZ ;  /* 0x0000000000147805 */ /* 0x000fe2000001ff00 */
[----:B------:R2:W-:Y:S01]  /*1ab0*/  STS.128 [UR4+0x590], R8 ;  /* 0x00059008ff007988 */ /* 0x0005e20008000c04 */
[----:B------:R-:W-:-:S03]  /*1ac0*/  IMAD.MOV.U32 R35, RZ, RZ, 0x3fcfd152 ;  /* 0x3fcfd152ff237424 */ /* 0x000fc600078e00ff */
[----:B------:R3:W-:Y:S01]  /*1ad0*/  STS.128 [UR4+0x5b0], R12 ;  /* 0x0005b00cff007988 */ /* 0x0007e20008000c04 */
[----:B0-----:R-:W-:Y:S01]  /*1ae0*/  IMAD.MOV.U32 R38, RZ, RZ, -0x28789169 ;  /* 0xd7876e97ff267424 */ /* 0x001fe200078e00ff */
[----:B------:R-:W-:Y:S01]  /*1af0*/  MOV R36, 0x269919d2 ;  /* 0x269919d200247802 */ /* 0x000fe20000000f00 */
[----:B------:R-:W-:Y:S01]  /*1b00*/  IMAD.MOV.U32 R39, RZ, RZ, 0x3fa502a5 ;  /* 0x3fa502a5ff277424 */ /* 0x000fe200078e00ff */
[----:B------:R0:W-:Y:S01]  /*1b10*/  STS.128 [UR4+0x5c0], R4 ;  /* 0x0005c004ff007988 */ /* 0x0001e20008000c04 */
[----:B------:R-:W-:Y:S02]  /*1b20*/  IMAD.MOV.U32 R37, RZ, RZ, -0x404b52c0 ;  /* 0xbfb4ad40ff257424 */ /* 0x000fe400078e00ff */
[----:B-1----:R-:W-:Y:S02]  /*1b30*/  HFMA2 R28, -RZ, RZ, -0.116943359375, -0.12060546875 ;  /* 0xaf7cafb8ff1c7431 */ /* 0x002fe400000001ff */
[----:B------:R-:W-:Y:S01]  /*1b40*/  IMAD.MOV.U32 R29, RZ, RZ, 0x3fc63e0a ;  /* 0x3fc63e0aff1d7424 */ /* 0x000fe200078e00ff */
[----:B------:R-:W-:Y:S01]  /*1b50*/  MOV R30, 0x547042d7 ;  /* 0x547042d7001e7802 */ /* 0x000fe20000000f00 */
[----:B------:R-:W-:-:S02]  /*1b60*/  IMAD.MOV.U32 R31, RZ, RZ, 0x3fc151c4 ;  /* 0x3fc151c4ff1f7424 */ /* 0x000fc400078e00ff */
[----:B--2---:R-:W-:Y:S01]  /*1b70*/  HFMA2 R10, -RZ, RZ, 1.439453125, 0.007656097412109375 ;  /* 0x3dc21fd7ff0a7431 */ /* 0x004fe200000001ff */
[----:B------:R-:W-:Y:S01]  /*1b80*/  MOV R8, 0x5fa55c4 ;  /* 0x05fa55c400087802 */ /* 0x000fe20000000f00 */
[----:B------:R-:W-:Y:S01]  /*1b90*/  IMAD.MOV.U32 R9, RZ, RZ, -0x402fd966 ;  /* 0xbfd0269aff097424 */ /* 0x000fe200078e00ff */
[----:B------:R1:W-:Y:S01]  /*1ba0*/  STS.128 [UR4+0x520], R16 ;  /* 0x00052010ff007988 */ /* 0x0003e20008000c04 */
[----:B------:R-:W-:Y:S01]  /*1bb0*/  IMAD.MOV.U32 R11, RZ, RZ, 0x4009f186 ;  /* 0x4009f186ff0b7424 */ /* 0x000fe200078e00ff */
[----:B---3--:R-:W-:Y:S01]  /*1bc0*/  MOV R12, 0xfd02d51e ;  /* 0xfd02d51e000c7802 */ /* 0x008fe20000000f00 */
[----:B------:R-:W-:Y:S01]  /*1bd0*/  IMAD.MOV.U32 R13, RZ, RZ, 0x3fe7ecb2 ;  /* 0x3fe7ecb2ff0d7424 */ /* 0x000fe200078e00ff */
[----:B------:R-:W-:Y:S01]  /*1be0*/  MOV R14, 0x7e816a8f ;  /* 0x7e816a8f000e7802 */ /* 0x000fe20000000f00 */
[----:B------:R-:W-:Y:S01]  /*1bf0*/  IMAD.MOV.U32 R15, RZ, RZ, 0x4003f659 ;  /* 0x4003f659ff0f7424 */ /* 0x000fe200078e00ff */
[----:B0-----:R-:W-:Y:S01]  /*1c00*/  MOV R4, 0x7e816a8f ;  /* 0x7e816a8f00047802 */ /* 0x001fe20000000f00 */
[----:B------:R-:W-:Y:S01]  /*1c10*/  IMAD.MOV.U32 R5, RZ, RZ, -0x3ff409a7 ;  /* 0xc00bf659ff057424 */ /* 0x000fe200078e00ff */
[----:B------:R-:W-:Y:S01]  /*1c20*/  CS2R R6, SRZ ;  /* 0x0000000000067805 */ /* 0x000fe2000001ff00 */
[----:B------:R0:W-:Y:S04]  /*1c30*/  STS.128 [UR4+0x5d0], R24 ;  /* 0x0005d018ff007988 */ /* 0x0001e80008000c04 */
[----:B------:R2:W-:Y:S01]  /*1c40*/  STS.128 [UR4+0x660], R20 ;  /* 0x00066014ff007988 */ /* 0x0005e20008000c04 */
[----:B-1----:R-:W-:Y:S01]  /*1c50*/  MOV R16, 0x7e816a8f ;  /* 0x7e816a8f00107802 */ /* 0x002fe20000000f00 */
[----:B------:R-:W-:Y:S01]  /*1c60*/  IMAD.MOV.U32 R17, RZ, RZ, -0x3ffc09a7 ;  /* 0xc003f659ff117424 */ /* 0x000fe200078e00ff */
[----:B------:R-:W-:Y:S01]  /*1c70*/  MOV R18, 0xfd02d51e ;  /* 0xfd02d51e00127802 */ /* 0x000fe20000000f00 */
[----:B------:R-:W-:Y:S01]  /*1c80*/  IMAD.MOV.U32 R19, RZ, RZ, -0x4018134e ;  /* 0xbfe7ecb2ff137424 */ /* 0x000fe200078e00ff */
[----:B------:R1:W-:Y:S04]  /*1c90*/  STS.128 [UR4+0x210], R36 ;  /* 0x00021024ff007988 */ /* 0x0003e80008000c04 */
[----:B------:R3:W-:Y:S01]  /*1ca0*/  STS.128 [UR4+0x4c0], R32 ;  /* 0x0004c020ff007988 */ /* 0x0007e20008000c04 */
[----:B0-----:R-:W-:Y:S01]  /*1cb0*/  MOV R24, 0xfd02d51e ;  /* 0xfd02d51e00187802 */ /* 0x001fe20000000f00 */
[----:B------:R-:W-:Y:S01]  /*1cc0*/  IMAD.MOV.U32 R25, RZ, RZ, 0x3fe7ecb2 ;  /* 0x3fe7ecb2ff197424 */ /* 0x000fe200078e00ff */
[----:B------:R-:W-:Y:S01]  /*1cd0*/  MOV R26, 0xfd02d51e ;  /* 0xfd02d51e001a7802 */ /* 0x000fe20000000f00 */
[----:B------:R-:W-:-:S02]  /*1ce0*/  IMAD.MOV.U32 R27, RZ, RZ, -0x4018134e ;  /* 0xbfe7ecb2ff1b7424 */ /* 0x000fc400078e00ff */
[----:B--2---:R-:W-:Y:S02]  /*1cf0*/  HFMA2 R20, -RZ, RZ, 0.00123882293701171875, 7624 ;  /* 0x15136f72ff147431 */ /* 0x004fe400000001ff */
[----:B------:R-:W-:Y:S01]  /*1d00*/  IMAD.MOV.U32 R21, RZ, RZ, 0x3f675f37 ;  /* 0x3f675f37ff157424 */ /* 0x000fe200078e00ff */
[----:B------:R-:W-:Y:S01]  /*1d10*/  MOV R22, 0x15136f72 ;  /* 0x15136f7200167802 */ /* 0x000fe20000000f00 */
[----:B------:R-:W-:Y:S01]  /*1d20*/  IMAD.MOV.U32 R23, RZ, RZ, -0x4098a0c9 ;  /* 0xbf675f37ff177424 */ /* 0x000fe200078e00ff */
[----:B------:R0:W-:Y:S01]  /*1d30*/  STS.128 [UR4+0x540], R28 ;  /* 0x0005401cff007988 */ /* 0x0001e20008000c04 */
[----:B-1----:R-:W-:Y:S01]  /*1d40*/  HFMA2 R38, -RZ, RZ, 9.119510650634765625e-05, 92.25 ;  /* 0x05fa55c4ff267431 */ /* 0x002fe200000001ff */
[----:B------:R-:W-:Y:S01]  /*1d50*/  MOV R36, 0x5fa55c4 ;  /* 0x05fa55c400247802 */ /* 0x000fe20000000f00 */
[----:B------:R-:W-:Y:S01]  /*1d60*/  IMAD.MOV.U32 R37, RZ, RZ, 0x3fb0269a ;  /* 0x3fb0269aff257424 */ /* 0x000fe200078e00ff */
[----:B------:R1:W-:Y:S01]  /*1d70*/  STS.128 [UR4+0x610], R8 ;  /* 0x00061008ff007988 */ /* 0x0003e20008000c04 */
[----:B---3--:R-:W-:-:S02]  /*1d80*/  HFMA2 R32, -RZ, RZ, -0.0003376007080078125, -0.310546875 ;  /* 0x8d88b4f8ff207431 */ /* 0x008fc400000001ff */
[----:B------:R-:W-:Y:S01]  /*1d90*/  IMAD.MOV.U32 R39, RZ, RZ, 0x3fb0269a ;  /* 0x3fb0269aff277424 */ /* 0x000fe200078e00ff */
[----:B------:R-:W-:Y:S01]  /*1da0*/  MOV R34, 0x3be189ef ;  /* 0x3be189ef00227802 */ /* 0x000fe20000000f00 */
[----:B------:R2:W-:Y:S01]  /*1db0*/  STS.128 [UR4+0x620], R12 ;  /* 0x0006200cff007988 */ /* 0x0005e20008000c04 */
[----:B------:R-:W-:Y:S02]  /*1dc0*/  IMAD.MOV.U32 R33, RZ, RZ, 0x3fe948fe ;  /* 0x3fe948feff217424 */ /* 0x000fe400078e00ff */
[----:B------:R-:W-:Y:S01]  /*1dd0*/  IMAD.MOV.U32 R35, RZ, RZ, 0x3fb0e3b9 ;  /* 0x3fb0e3b9ff237424 */ /* 0x000fe200078e00ff */
[----:B------:R3:W-:Y:S01]  /*1de0*/  STS.128 [UR4+0x670], R4 ;  /* 0x00067004ff007988 */ /* 0x0007e20008000c04 */
[----:B0-----:R-:W-:Y:S02]  /*1df0*/  HFMA2 R28, -RZ, RZ, 71, 3.421875 ;  /* 0x547042d8ff1c7431 */ /* 0x001fe400000001ff */
[----:B------:R-:W-:Y:S01]  /*1e00*/  IMAD.MOV.U32 R29, RZ, RZ, 0x3fc151c4 ;  /* 0x3fc151c4ff1d7424 */ /* 0x000fe200078e00ff */
[----:B------:R0:W-:Y:S01]  /*1e10*/  STS.128 [UR4+0x5f0], R16 ;  /* 0x0005f010ff007988 */ /* 0x0001e20008000c04 */
[----:B------:R-:W-:Y:S01]  /*1e20*/  MOV R30, 0x3be189ec ;  /* 0x3be189ec001e7802 */ /* 0x000fe20000000f00 */
[----:B-1----:R-:W-:-:S02]  /*1e30*/  HFMA2 R10, -RZ, RZ, -52.96875, -0.005031585693359375 ;  /* 0xd29f9d27ff0a7431 */ /* 0x002fc400000001ff */
[----:B------:R-:W-:Y:S01]  /*1e40*/  IMAD.MOV.U32 R31, RZ, RZ, 0x3fb0e3b9 ;  /* 0x3fb0e3b9ff1f7424 */ /* 0x000fe200078e00ff */
[----:B------:R1:W-:Y:S01]  /*1e50*/  STS.128 [UR4+0x650], R24 ;  /* 0x00065018ff007988 */ /* 0x0003e20008000c04 */
[----:B------:R-:W-:Y:S01]  /*1e60*/  MOV R8, 0xc8eaec91 ;  /* 0xc8eaec9100087802 */ /* 0x000fe20000000f00 */
[----:B--2---:R-:W-:Y:S02]  /*1e70*/  HFMA2 R14, -RZ, RZ, 0.442626953125, 0.000907421112060546875 ;  /* 0x3715136fff0e7431 */ /* 0x004fe400000001ff */
[----:B------:R-:W-:Y:S01]  /*1e80*/  IMAD.MOV.U32 R9, RZ, RZ, -0x40101760 ;  /* 0xbfefe8a0ff097424 */ /* 0x000fe200078e00ff */
[----:B------:R-:W-:Y:S01]  /*1e90*/  MOV R12, 0x15136f72 ;  /* 0x15136f72000c7802 */ /* 0x000fe20000000f00 */
[----:B------:R-:W-:Y:S02]  /*1ea0*/  IMAD.MOV.U32 R11, RZ, RZ, 0x3ff0230e ;  /* 0x3ff0230eff0b7424 */ /* 0x000fe400078e00ff */
[----:B---3--:R-:W-:Y:S02]  /*1eb0*/  HFMA2 R6, -RZ, RZ, 0, 0 ;  /* 0x00000000ff067431 */ /* 0x008fe400000001ff */
[----:B------:R-:W-:Y:S01]  /*1ec0*/  IMAD.MOV.U32 R13, RZ, RZ, 0x3f675f37 ;  /* 0x3f675f37ff0d7424 */ /* 0x000fe200078e00ff */
[----:B------:R-:W-:Y:S01]  /*1ed0*/  MOV R4, 0x9b8a89b8 ;  /* 0x9b8a89b800047802 */ /* 0x000fe20000000f00 */
[----:B------:R-:W-:-:S02]  /*1ee0*/  IMAD.MOV.U32 R15, RZ, RZ, 0x3ff0175f ;  /* 0x3ff0175fff0f7424 */ /* 0x000fc400078e00ff */
[----:B0-----:R-:W-:Y:S02]  /*1ef0*/  HFMA2 R16, -RZ, RZ, 0.442626953125, 0.000907421112060546875 ;  /* 0x3715136fff107431 */ /* 0x001fe400000001ff */
[----:B------:R-:W-:Y:S01]  /*1f00*/  IMAD.MOV.U32 R5, RZ, RZ, -0x3ffff451 ;  /* 0xc0000bafff057424 */ /* 0x000fe200078e00ff */
[----:B------:R0:W-:Y:S01]  /*1f10*/  STS.128 [UR4+0x6e0], R20 ;  /* 0x0006e014ff007988 */ /* 0x0001e20008000c04 */
[----:B------:R-:W-:Y:S01]  /*1f20*/  IMAD.MOV.U32 R7, RZ, RZ, -0x80000000 ;  /* 0x80000000ff077424 */ /* 0x000fe200078e00ff */
[----:B-1----:R-:W-:Y:S02]  /*1f30*/  CS2R R24, SRZ ;  /* 0x0000000000187805 */ /* 0x002fe4000001ff00 */
[----:B------:R-:W-:Y:S01]  /*1f40*/  MOV R26, 0xc8eaec91 ;  /* 0xc8eaec91001a7802 */ /* 0x000fe20000000f00 */
[----:B------:R-:W-:Y:S01]  /*1f50*/  IMAD.MOV.U32 R27, RZ, RZ, 0x3fefe8a0 ;  /* 0x3fefe8a0ff1b7424 */ /* 0x000fe200078e00ff */
[----:B------:R-:W-:Y:S01]  /*1f60*/  MOV R18, 0x15136f72 ;  /* 0x15136f7200127802 */ /* 0x000fe20000000f00 */
[----:B------:R-:W-:Y:S01]  /*1f70*/  IMAD.MOV.U32 R17, RZ, RZ, -0x400fe8a1 ;  /* 0xbff0175fff117424 */ /* 0x000fe200078e00ff */
[----:B------:R1:W-:Y:S01]  /*1f80*/  STS.128 [UR4+0x2c0], R36 ;  /* 0x0002c024ff007988 */ /* 0x0003e20008000c04 */
[----:B------:R-:W-:-:S03]  /*1f90*/  IMAD.MOV.U32 R19, RZ, RZ, -0x4098a0c9 ;  /* 0xbf675f37ff137424 */ /* 0x000fc600078e00ff */
[----:B------:R2:W-:Y:S01]  /*1fa0*/  STS.128 [UR4+0x550], R32 ;  /* 0x00055020ff007988 */ /* 0x0005e20008000c04 */
[----:B0-----:R-:W-:Y:S01]  /*1fb0*/  HFMA2 R22, -RZ, RZ, 15424, 3.2365322113037109375e-05 ;  /* 0x7388021fff167431 */ /* 0x001fe200000001ff */
[----:B------:R-:W-:Y:S01]  /*1fc0*/  MOV R20, 0xf60e3879 ;  /* 0xf60e387900147802 */ /* 0x000fe20000000f00 */
[----:B------:R-:W-:Y:S01]  /*1fd0*/  IMAD.MOV.U32 R21, RZ, RZ, -0x4034ca2d ;  /* 0xbfcb35d3ff157424 */ /* 0x000fe200078e00ff */
[----:B------:R0:W-:Y:S01]  /*1fe0*/  STS.128 [UR4+0x5e0], R28 ;  /* 0x0005e01cff007988 */ /* 0x0001e20008000c04 */
[----:B------:R-:W-:Y:S02]  /*1ff0*/  IMAD.MOV.U32 R23, RZ, RZ, -0x400b205c ;  /* 0xbff4dfa4ff177424 */ /* 0x000fe400078e00ff */
[----:B-1----:R-:W-:Y:S01]  /*2000*/  HFMA2 R36, -RZ, RZ, -0.00010460615158081054688, 0.0036182403564453125 ;  /* 0x86db1b69ff247431 */ /* 0x002fe200000001ff */
[----:B------:R1:W-:Y:S01]  /*2010*/  STS.128 [UR4+0x6a0], R8 ;  /* 0x0006a008ff007988 */ /* 0x0003e20008000c04 */
[----:B------:R-:W-:Y:S01]  /*2020*/  IMAD.MOV.U32 R37, RZ, RZ, 0x3fd3dcd0 ;  /* 0x3fd3dcd0ff257424 */ /* 0x000fe200078e00ff */
[----:B------:R-:W-:Y:S01]  /*2030*/  MOV R38, 0x7d318ec4 ;  /* 0x7d318ec400267802 */ /* 0x000fe20000000f00 */
[----:B--2---:R-:W-:Y:S01]  /*2040*/  HFMA2 R34, -RZ, RZ, 9.119510650634765625e-05, 92.25 ;  /* 0x05fa55c4ff227431 */ /* 0x004fe200000001ff */
[----:B------:R2:W-:Y:S01]  /*2050*/  STS.128 [UR4+0x6b0], R12 ;  /* 0x0006b00cff007988 */ /* 0x0005e20008000c04 */
[----:B------:R-:W-:Y:S01]  /*2060*/  IMAD.MOV.U32 R39, RZ, RZ, 0x3fe45e3a ;  /* 0x3fe45e3aff277424 */ /* 0x000fe200078e00ff */
[----:B------:R-:W-:Y:S01]  /*2070*/  CS2R R32, SRZ ;  /* 0x0000000000207805 */ /* 0x000fe2000001ff00 */
[----:B------:R-:W-:Y:S01]  /*2080*/  IMAD.MOV.U32 R35, RZ, RZ, 0x3fd0269a ;  /* 0x3fd0269aff237424 */ /* 0x000fe200078e00ff */
[----:B------:R3:W-:Y:S01]  /*2090*/  STS.128 [UR4+0x6c0], R24 ;  /* 0x0006c018ff007988 */ /* 0x0007e20008000c04 */
[----:B0-----:R-:W-:-:S02]  /*20a0*/  HFMA2 R30, -RZ, RZ, -9.828125, -4676 ;  /* 0xc8eaec91ff1e7431 */ /* 0x001fc400000001ff */
[----:B------:R-:W-:Y:S01]  /*20b0*/  IMAD.MOV.U32 R31, RZ, RZ, 0x3fefe8a0 ;  /* 0x3fefe8a0ff1f7424 */ /* 0x000fe200078e00ff */
[----:B------:R-:W-:Y:S01]  /*20c0*/  CS2R R28, SRZ ;  /* 0x00000000001c7805 */ /* 0x000fe2000001ff00 */
[----:B------:R0:W-:Y:S01]  /*20d0*/  STS.128 [UR4+0x700], R4 ;  /* 0x00070004ff007988 */ /* 0x0001e20008000c04 */
[----:B-1----:R-:W-:Y:S01]  /*20e0*/  HFMA2 R10, -RZ, RZ, 3.79085540771484375e-05, 12048 ;  /* 0x027c71e2ff0a7431 */ /* 0x002fe200000001ff */
[----:B------:R-:W-:Y:S02]  /*20f0*/  MOV R8, 0xfa631d88 ;  /* 0xfa631d8800087802 */ /* 0x000fe40000000f00 */
[----:B------:R1:W-:Y:S01]  /*2100*/  STS.128 [UR4+0x680], R16 ;  /* 0x00068010ff007988 */ /* 0x0003e20008000c04 */
[----:B------:R-:W-:Y:S02]  /*2110*/  IMAD.MOV.U32 R9, RZ, RZ, -0x4007438c ;  /* 0xbff8bc74ff097424 */ /* 0x000fe400078e00ff */
[----:B--2---:R-:W-:Y:S02]  /*2120*/  HFMA2 R12, -RZ, RZ, -0.00010460615158081054688, 0.0036182403564453125 ;  /* 0x86db1b69ff0c7431 */ /* 0x004fe400000001ff */
[----:B------:R-:W-:Y:S01]  /*2130*/  IMAD.MOV.U32 R11, RZ, RZ, -0x4016cd75 ;  /* 0xbfe9328bff0b7424 */ /* 0x000fe200078e00ff */
[----:B------:R-:W-:Y:S01]  /*2140*/  MOV R14, 0x3dd0ab3c ;  /* 0x3dd0ab3c000e7802 */ /* 0x000fe20000000f00 */
[----:B------:R-:W-:-:S02]  /*2150*/  IMAD.MOV.U32 R13, RZ, RZ, -0x400c2330 ;  /* 0xbff3dcd0ff0d7424 */ /* 0x000fc400078e00ff */
[----:B---3--:R-:W-:Y:S02]  /*2160*/  HFMA2 R26, -RZ, RZ, -24800, 0.55908203125 ;  /* 0xf60e3879ff1a7431 */ /* 0x008fe400000001ff */
[----:B------:R-:W-:Y:S01]  /*2170*/  IMAD.MOV.U32 R15, RZ, RZ, 0x4002aadd ;  /* 0x4002aaddff0f7424 */ /* 0x000fe200078e00ff */
[----:B------:R-:W-:Y:S01]  /*2180*/  CS2R R24, SRZ ;  /* 0x0000000000187805 */ /* 0x000fe2000001ff00 */
[----:B------:R-:W-:Y:S02]  /*2190*/  IMAD.MOV.U32 R27, RZ, RZ, 0x3fcb35d3 ;  /* 0x3fcb35d3ff1b7424 */ /* 0x000fe400078e00ff */
[----:B0-----:R-:W-:Y:S01]  /*21a0*/  HFMA2 R6, -RZ, RZ, 0.00012505054473876953125, 69.625 ;  /* 0x0819545aff067431 */ /* 0x001fe200000001ff */
[----:B------:R-:W-:Y:S01]  /*21b0*/  MOV R4, 0x7d318ec4 ;  /* 0x7d318ec400047802 */ /* 0x000fe20000000f00 */
[----:B------:R-:W-:Y:S01]  /*21c0*/  IMAD.MOV.U32 R5, RZ, RZ, -0x3ffba1c6 ;  /* 0xc0045e3aff057424 */ /* 0x000fe200078e00ff */
[----:B------:R0:W-:Y:S01]  /*21d0*/  STS.128 [UR4+0x760], R20 ;  /* 0x00076014ff007988 */ /* 0x0001e20008000c04 */
[----:B-1----:R-:W-:-:S02]  /*21e0*/  HFMA2 R16, -RZ, RZ, 0.427734375, -232.875 ;  /* 0x36d8db47ff107431 */ /* 0x002fc400000001ff */
[----:B------:R-:W-:Y:S01]  /*21f0*/  IMAD.MOV.U32 R7, RZ, RZ, 0x3ff07616 ;  /* 0x3ff07616ff077424 */ /* 0x000fe200078e00ff */
[----:B------:R-:W-:Y:S01]  /*2200*/  MOV R18, 0xfa631d88 ;  /* 0xfa631d8800127802 */ /* 0x000fe20000000f00 */
[----:B------:R-:W-:Y:S01]  /*2210*/  IMAD.MOV.U32 R17, RZ, RZ, -0x4031197c ;  /* 0xbfcee684ff117424 */ /* 0x000fe200078e00ff */
[----:B------:R1:W-:Y:S01]  /*2220*/  STS.128 [UR4+0x3a0], R36 ;  /* 0x0003a024ff007988 */ /* 0x0003e20008000c04 */
[----:B------:R-:W-:-:S03]  /*2230*/  IMAD.MOV.U32 R19, RZ, RZ, 0x3ff8bc74 ;  /* 0x3ff8bc74ff137424 */ /* 0x000fc600078e00ff */
[----:B------:R2:W-:Y:S04]  /*2240*/  STS.128 [UR4+0x630], R32 ;  /* 0x00063020ff007988 */ /* 0x0005e80008000c04 */
[----:B------:R3:W-:Y:S01]  /*2250*/  STS.128 [UR4+0x690], R28 ;  /* 0x0006901cff007988 */ /* 0x0007e20008000c04 */
[----:B0-----:R-:W-:Y:S01]  /*2260*/  HFMA2 R22, -RZ, RZ, -0.00010460615158081054688, 0.0036182403564453125 ;  /* 0x86db1b69ff167431 */ /* 0x001fe200000001ff */
[----:B------:R-:W-:Y:S01]  /*2270*/  CS2R R20, SRZ ;  /* 0x0000000000147805 */ /* 0x000fe2000001ff00 */
[----:B------:R-:W-:Y:S01]  /*2280*/  IMAD.MOV.U32 R23, RZ, RZ, 0x3ff3dcd0 ;  /* 0x3ff3dcd0ff177424 */ /* 0x000fe200078e00ff */
[----:B------:R0:W-:Y:S01]  /*2290*/  STS.128 [UR4+0x710], R8 ;  /* 0x00071008ff007988 */ /* 0x0001e20008000c04 */
[----:B-1----:R-:W-:Y:S02]  /*22a0*/  HFMA2 R38, -RZ, RZ, -0.0152587890625, 109.625 ;  /* 0xa3d056daff267431 */ /* 0x002fe400000001ff */
[----:B------:R-:W-:Y:S01]  /*22b0*/  IMAD.MOV.U32 R39, RZ, RZ, 0x3fcfd152 ;  /* 0x3fcfd152ff277424 */ /* 0x000fe200078e00ff */
[----:B------:R1:W-:Y:S01]  /*22c0*/  STS.128 [UR4+0x730], R12 ;  /* 0x0007300cff007988 */ /* 0x0003e20008000c04 */
[----:B------:R-:W-:Y:S01]  /*22d0*/  MOV R36, 0xee058248 ;  /* 0xee05824800247802 */ /* 0x000fe20000000f00 */
[----:B--2---:R-:W-:-:S02]  /*22e0*/  HFMA2 R34, -RZ, RZ, -52.96875, -0.005031585693359375 ;  /* 0xd29f9d27ff227431 */ /* 0x004fc400000001ff */
[----:B------:R-:W-:Y:S01]  /*22f0*/  IMAD.MOV.U32 R37, RZ, RZ, -0x40400012 ;  /* 0xbfbfffeeff257424 */ /* 0x000fe200078e00ff */
[----:B------:R2:W-:Y:S01]  /*2300*/  STS.128 [UR4+0x750], R24 ;  /* 0x00075018ff007988 */ /* 0x0005e20008000c04 */
[----:B------:R-:W-:Y:S01]  /*2310*/  IMAD.MOV.U32 R35, RZ, RZ, -0x400fdcf2 ;  /* 0xbff0230eff237424 */ /* 0x000fe200078e00ff */
[----:B------:R-:W-:Y:S01]  /*2320*/  MOV R32, 0xc8eaec91 ;  /* 0xc8eaec9100207802 */ /* 0x000fe20000000f00 */
[----:B------:R-:W-:Y:S01]  /*2330*/  IMAD.MOV.U32 R33, RZ, RZ, -0x40101760 ;  /* 0xbfefe8a0ff217424 */ /* 0x000fe200078e00ff */
[----:B------:R4:W-:Y:S01]  /*2340*/  STS.128 [UR4+0x790], R4 ;  /* 0x00079004ff007988 */ /* 0x0009e20008000c04 */
[----:B---3--:R-:W-:Y:S01]  /*2350*/  MOV R30, 0x86db1b69 ;  /* 0x86db1b69001e7802 */ /* 0x008fe20000000f00 */
[----:B------:R-:W-:Y:S01]  /*2360*/  IMAD.MOV.U32 R31, RZ, RZ, 0x3ff3dcd0 ;  /* 0x3ff3dcd0ff1f7424 */ /* 0x000fe200078e00ff */
[----:B------:R-:W-:Y:S01]  /*2370*/  CS2R R28, SRZ ;  /* 0x00000000001c7805 */ /* 0x000fe2000001ff00 */
[----:B0-----:R-:W-:Y:S01]  /*2380*/  HFMA2 R8, -RZ, RZ, 3.79085540771484375e-05, 12048 ;  /* 0x027c71e2ff087431 */ /* 0x001fe200000001ff */
[----:B------:R0:W-:Y:S01]  /*2390*/  STS.128 [UR4+0x740], R16 ;  /* 0x00074010ff007988 */ /* 0x0001e20008000c04 */
[----:B-1----:R-:W-:Y:S01]  /*23a0*/  HFMA2 R12, -RZ, RZ, -52320, 0.005401611328125 ;  /* 0xfa631d88ff0c7431 */ /* 0x002fe200000001ff */
[----:B------:R-:W-:Y:S01]  /*23b0*/  MOV R14, 0x36d8db47 ;  /* 0x36d8db47000e7802 */ /* 0x000fe20000000f00 */
[----:B------:R-:W-:Y:S01]  /*23c0*/  IMAD.MOV.U32 R15, RZ, RZ, 0x3fcee684 ;  /* 0x3fcee684ff0f7424 */ /* 0x000fe200078e00ff */
[----:B------:R-:W-:Y:S01]  /*23d0*/  MOV R10, 0xfa631d88 ;  /* 0xfa631d88000a7802 */ /* 0x000fe20000000f00 */
[----:B--2---:R-:W-:-:S02]  /*23e0*/  HFMA2 R26, -RZ, RZ, 0.427734375, -232.875 ;  /* 0x36d8db47ff1a7431 */ /* 0x004fc400000001ff */
[----:B------:R-:W-:Y:S01]  /*23f0*/  IMAD.MOV.U32 R13, RZ, RZ, -0x4007438c ;  /* 0xbff8bc74ff0d7424 */ /* 0x000fe200078e00ff */
[----:B------:R-:W-:Y:S01]  /*2400*/  MOV R24, 0x27c71e2 ;  /* 0x027c71e200187802 */ /* 0x000fe20000000f00 */
[----:B------:R-:W-:Y:S02]  /*2410*/  IMAD.MOV.U32 R9, RZ, RZ, 0x3fe9328b ;  /* 0x3fe9328bff097424 */ /* 0x000fe400078e00ff */
[----:B----4-:R-:W-:Y:S02]  /*2420*/  HFMA2 R4, -RZ, RZ, -0.00010460615158081054688, 0.0036182403564453125 ;  /* 0x86db1b69ff047431 */ /* 0x010fe400000001ff */
[----:B------:R-:W-:Y:S01]  /*2430*/  IMAD.MOV.U32 R11, RZ, RZ, 0x3ff8bc74 ;  /* 0x3ff8bc74ff0b7424 */ /* 0x000fe200078e00ff */
[----:B------:R-:W-:Y:S01]  /*2440*/  MOV R6, 0x3dd0ab3c ;  /* 0x3dd0ab3c00067802 */ /* 0x000fe20000000f00 */
[----:B------:R-:W-:Y:S01]  /*2450*/  IMAD.MOV.U32 R7, RZ, RZ, -0x3ffd5523 ;  /* 0xc002aaddff077424 */ /* 0x000fe200078e00ff */
[----:B------:R1:W-:Y:S01]  /*2460*/  STS.128 [UR4+0x7e0], R20 ;  /* 0x0007e014ff007988 */ /* 0x0003e20008000c04 */
[----:B0-----:R-:W-:-:S02]  /*2470*/  CS2R R16, SRZ ;  /* 0x0000000000107805 */ /* 0x001fc4000001ff00 */
[----:B------:R-:W-:Y:S01]  /*2480*/  MOV R18, 0xf60e3879 ;  /* 0xf60e387900127802 */ /* 0x000fe20000000f00 */
[----:B------:R-:W-:Y:S01]  /*2490*/  IMAD.MOV.U32 R19, RZ, RZ, 0x3fcb35d3 ;  /* 0x3fcb35d3ff137424 */ /* 0x000fe200078e00ff */
[----:B------:R0:W-:Y:S01]  /*24a0*/  STS.128 [UR4+0x450], R36 ;  /* 0x00045024ff007988 */ /* 0x0001e20008000c04 */
[----:B------:R-:W-:Y:S02]  /*24b0*/  IMAD.MOV.U32 R5, RZ, RZ, -0x400c2330 ;  /* 0xbff3dcd0ff057424 */ /* 0x000fe400078e00ff */
[----:B------:R-:W-:Y:S01]  /*24c0*/  IMAD.MOV.U32 R25, RZ, RZ, 0x3fe9328b ;  /* 0x3fe9328bff197424 */ /* 0x000fe200078e00ff */
[----:B------:R2:W-:Y:S01]  /*24d0*/  STS.128 [UR4+0x6d0], R32 ;  /* 0x0006d020ff007988 */ /* 0x0005e20008000c04 */
[----:B------:R-:W-:-:S03]  /*24e0*/  IMAD.MOV.U32 R27, RZ, RZ, 0x3fcee684 ;  /* 0x3fcee684ff1b7424 */ /* 0x000fc600078e00ff */
[----:B------:R3:W-:Y:S01]  /*24f0*/  STS.128 [UR4+0x720], R28 ;  /* 0x0007201cff007988 */ /* 0x0007e20008000c04 */
[----:B-1----:R-:W-:Y:S01]  /*2500*/  HFMA2 R22, -RZ, RZ, 9.119510650634765625e-05, 92.25 ;  /* 0x05fa55c4ff167431 */ /* 0x002fe200000001ff */
[----:B------:R-:W-:Y:S01]  /*2510*/  MOV R20, 0x3dc21fd7 ;  /* 0x3dc21fd700147802 */ /* 0x000fe20000000f00 */
[----:B------:R-:W-:Y:S01]  /*2520*/  IMAD.MOV.U32 R21, RZ, RZ, 0x4009f186 ;  /* 0x4009f186ff157424 */ /* 0x000fe200078e00ff */
[----:B------:R1:W-:Y:S01]  /*2530*/  STS.128 [UR4+0x7a0], R12 ;  /* 0x0007a00cff007988 */ /* 0x0003e20008000c04 */
[----:B0-----:R-:W-:Y:S02]  /*2540*/  HFMA2 R36, -RZ, RZ, -6860, -114.3125 ;  /* 0xeeb3d725ff247431 */ /* 0x001fe400000001ff */
[----:B------:R-:W-:Y:S01]  /*2550*/  IMAD.MOV.U32 R23, RZ, RZ, -0x402fd966 ;  /* 0xbfd0269aff177424 */ /* 0x000fe200078e00ff */
[----:B------:R-:W-:Y:S01]  /*2560*/  MOV R38, 0x547042d7 ;  /* 0x547042d700267802 */ /* 0x000fe20000000f00 */
[----:B------:R0:W-:Y:S01]  /*2570*/  STS.128 [UR4+0x7b0], R16 ;  /* 0x0007b010ff007988 */ /* 0x0001e20008000c04 */
[----:B--2---:R-:W-:-:S02]  /*2580*/  HFMA2 R34, -RZ, RZ, 3.79085540771484375e-05, 12048 ;  /* 0x027c71e2ff227431 */ /* 0x004fc400000001ff */
[----:B------:R-:W-:Y:S01]  /*2590*/  IMAD.MOV.U32 R37, RZ, RZ, -0x4057ae93 ;  /* 0xbfa8516dff257424 */ /* 0x000fe200078e00ff */
[----:B------:R-:W-:Y:S01]  /*25a0*/  MOV R32, 0x36d8db47 ;  /* 0x36d8db4700207802 */ /* 0x000fe20000000f00 */
[----:B------:R2:W-:Y:S01]  /*25b0*/  STS.128 [UR4+0x7d0], R8 ;  /* 0x0007d008ff007988 */ /* 0x0005e20008000c04 */
[----:B---3--:R-:W-:Y:S02]  /*25c0*/  HFMA2 R30, -RZ, RZ, 15424, 3.2365322113037109375e-05 ;  /* 0x7388021fff1e7431 */ /* 0x008fe400000001ff */
[----:B------:R-:W-:Y:S01]  /*25d0*/  IMAD.MOV.U32 R39, RZ, RZ, 0x3fc151c4 ;  /* 0x3fc151c4ff277424 */ /* 0x000fe200078e00ff */
[----:B------:R-:W-:Y:S01]  /*25e0*/  MOV R28, 0xf60e3879 ;  /* 0xf60e3879001c7802 */ /* 0x000fe20000000f00 */
[----:B------:R3:W-:Y:S01]  /*25f0*/  STS.128 [UR4+0x7f0], R4 ;  /* 0x0007f004ff007988 */ /* 0x0007e20008000c04 */
[----:B------:R-:W-:Y:S02]  /*2600*/  IMAD.MOV.U32 R33, RZ, RZ, -0x4031197c ;  /* 0xbfcee684ff217424 */ /* 0x000fe400078e00ff */
[----:B-1----:R-:W-:-:S02]  /*2610*/  HFMA2 R14, -RZ, RZ, 0.00012505054473876953125, 69.625 ;  /* 0x0819545aff0e7431 */ /* 0x002fc400000001ff */
[----:B------:R-:W-:Y:S01]  /*2620*/  IMAD.MOV.U32 R35, RZ, RZ, -0x4016cd75 ;  /* 0xbfe9328bff237424 */ /* 0x000fe200078e00ff */
[----:B------:R1:W-:Y:S01]  /*2630*/  STS.128 [UR4+0x800], R24 ;  /* 0x00080018ff007988 */ /* 0x0003e20008000c04 */
[----:B------:R-:W-:Y:S01]  /*2640*/  IMAD.MOV.U32 R31, RZ, RZ, 0x3ff4dfa4 ;  /* 0x3ff4dfa4ff1f7424 */ /* 0x000fe200078e00ff */
[----:B0-----:R-:W-:Y:S01]  /*2650*/  MOV R16, 0x7e816a8f ;  /* 0x7e816a8f00107802 */ /* 0x001fe20000000f00 */
[----:B------:R-:W-:Y:S01]  /*2660*/  IMAD.MOV.U32 R29, RZ, RZ, -0x4034ca2d ;  /* 0xbfcb35d3ff1d7424 */ /* 0x000fe200078e00ff */
[----:B------:R-:W-:Y:S01]  /*2670*/  CS2R R18, SRZ ;  /* 0x0000000000127805 */ /* 0x000fe2000001ff00 */
[----:B------:R-:W-:Y:S02]  /*2680*/  IMAD.MOV.U32 R17, RZ, RZ, -0x3ffc09a7 ;  /* 0xc003f659ff117424 */ /* 0x000fe400078e00ff */
[----:B--2---:R-:W-:Y:S02]  /*2690*/  HFMA2 R10, -RZ, RZ, 9.119510650634765625e-05, 92.25 ;  /* 0x05fa55c4ff0a7431 */ /* 0x004fe400000001ff */
[----:B------:R-:W-:Y:S01]  /*26a0*/  IMAD.MOV.U32 R15, RZ, RZ, -0x400f89ea ;  /* 0xbff07616ff0f7424 */ /* 0x000fe200078e00ff */
[----:B------:R-:W-:Y:S01]  /*26b0*/  MOV R12, 0x7d318ec4 ;  /* 0x7d318ec4000c7802 */ /* 0x000fe20000000f00 */
[----:B------:R-:W-:Y:S01]  /*26c0*/  IMAD.MOV.U32 R13, RZ, RZ, -0x3ffba1c6 ;  /* 0xc0045e3aff0d7424 */ /* 0x000fe200078e00ff */
[----:B---3--:R-:W-:Y:S01]  /*26d0*/  MOV R4, 0xfd02d51e ;  /* 0xfd02d51e00047802 */ /* 0x008fe20000000f00 */
[----:B------:R-:W-:Y:S01]  /*26e0*/  IMAD.MOV.U32 R5, RZ, RZ, -0x4018134e ;  /* 0xbfe7ecb2ff057424 */ /* 0x000fe200078e00ff */
[----:B------:R-:W-:Y:S01]  /*26f0*/  MOV R6, 0x7e816a8f ;  /* 0x7e816a8f00067802 */ /* 0x000fe20000000f00 */
[----:B------:R-:W-:Y:S01]  /*2700*/  IMAD.MOV.U32 R7, RZ, RZ, 0x400bf659 ;  /* 0x400bf659ff077424 */ /* 0x000fe200078e00ff */
[----:B-1----:R-:W-:-:S02]  /*2710*/  CS2R R24, SRZ ;  /* 0x0000000000187805 */ /* 0x002fc4000001ff00 */
[----:B------:R-:W-:Y:S01]  /*2720*/  MOV R26, 0x7e816a8f ;  /* 0x7e816a8f001a7802 */ /* 0x000fe20000000f00 */
[----:B------:R-:W-:Y:S01]  /*2730*/  IMAD.MOV.U32 R27, RZ, RZ, -0x3ff409a7 ;  /* 0xc00bf659ff1b7424 */ /* 0x000fe200078e00ff */
[----:B------:R-:W-:Y:S01]  /*2740*/  MOV R8, 0xfd02d51e ;  /* 0xfd02d51e00087802 */ /* 0x000fe20000000f00 */
[----:B------:R-:W-:Y:S01]  /*2750*/  IMAD.MOV.U32 R9, RZ, RZ, -0x4018134e ;  /* 0xbfe7ecb2ff097424 */ /* 0x000fe200078e00ff */
[----:B------:R0:W-:Y:S01]  /*2760*/  STS.128 [UR4+0x850], R20 ;  /* 0x00085014ff007988 */ /* 0x0001e20008000c04 */
[----:B------:R-:W-:-:S03]  /*2770*/  IMAD.MOV.U32 R11, RZ, RZ, 0x3fd0269a ;  /* 0x3fd0269aff0b7424 */ /* 0x000fc600078e00ff */
[----:B------:R1:W-:Y:S04]  /*2780*/  STS.128 [UR4+0x510], R36 ;  /* 0x00051024ff007988 */ /* 0x0003e80008000c04 */
[----:B------:R2:W-:Y:S04]  /*2790*/  STS.128 [UR4+0x770], R32 ;  /* 0x00077020ff007988 */ /* 0x0005e80008000c04 */
[----:B------:R3:W-:Y:S01]  /*27a0*/  STS.128 [UR4+0x7c0], R28 ;  /* 0x0007c01cff007988 */ /* 0x0007e20008000c04 */
[----:B0-----:R-:W-:Y:S02]  /*27b0*/  HFMA2 R23, -RZ, RZ, 1.9833984375, -2368 ;  /* 0x3fefe8a0ff177431 */ /* 0x001fe400000001ff */
[----:B------:R-:W-:Y:S01]  /*27c0*/  IMAD.MOV.U32 R20, RZ, RZ, 0x15136f72 ;  /* 0x15136f72ff147424 */ /* 0x000fe200078e00ff */
[----:B------:R0:W-:Y:S01]  /*27d0*/  STS.128 [UR4+0x830], R16 ;  /* 0x00083010ff007988 */ /* 0x0001e20008000c04 */
[----:B------:R-:W-:Y:S01]  /*27e0*/  MOV R21, 0xbf675f37 ;  /* 0xbf675f3700157802 */ /* 0x000fe20000000f00 */
[----:B-1----:R-:W-:-:S02]  /*27f0*/  HFMA2 R37, -RZ, RZ, 1.9384765625, 46.125 ;  /* 0x3fc151c4ff257431 */ /* 0x002fc400000001ff */
[----:B------:R-:W-:Y:S01]  /*2800*/  IMAD.MOV.U32 R22, RZ, RZ, -0x3715136f ;  /* 0xc8eaec91ff167424 */ /* 0x000fe200078e00ff */
[----:B------:R1:W-:Y:S01]  /*2810*/  STS.128 [UR4+0x870], R4 ;  /* 0x00087004ff007988 */ /* 0x0003e20008000c04 */
[----:B------:R-:W-:Y:S01]  /*2820*/  IMAD.MOV.U32 R36, RZ, RZ, 0x547042d7 ;  /* 0x547042d7ff247424 */ /* 0x000fe200078e00ff */
[----:B--2---:R-:W-:Y:S02]  /*2830*/  CS2R R32, SRZ ;  /* 0x0000000000207805 */ /* 0x004fe4000001ff00 */
[----:B------:R-:W-:Y:S01]  /*2840*/  MOV R34, 0x7d318ec4 ;  /* 0x7d318ec400227802 */ /* 0x000fe20000000f00 */
[----:B------:R2:W-:Y:S01]  /*2850*/  STS.128 [UR4+0x880], R24 ;  /* 0x00088018ff007988 */ /* 0x0005e20008000c04 */
[----:B------:R-:W-:Y:S01]  /*2860*/  IMAD.MOV.U32 R35, RZ, RZ, 0x40045e3a ;  /* 0x40045e3aff237424 */ /* 0x000fe200078e00ff */
[----:B---3--:R-:W-:Y:S01]  /*2870*/  MOV R28, 0xfd02d51e ;  /* 0xfd02d51e001c7802 */ /* 0x008fe20000000f00 */
[----:B------:R-:W-:Y:S01]  /*2880*/  IMAD.MOV.U32 R29, RZ, RZ, 0x3fe7ecb2 ;  /* 0x3fe7ecb2ff1d7424 */ /* 0x000fe200078e00ff */
[----:B------:R-:W-:Y:S01]  /*2890*/  CS2R R30, SRZ ;  /* 0x00000000001e7805 */ /* 0x000fe2000001ff00 */
[----:B------:R3:W-:Y:S01]  /*28a0*/  STS.128 [UR4+0x820], R12 ;  /* 0x0008200cff007988 */ /* 0x0007e20008000c04 */
[----:B0-----:R-:W-:-:S02]  /*28b0*/  HFMA2 R17, -RZ, RZ, 2.005859375, -26000 ;  /* 0x4003f659ff117431 */ /* 0x001fc400000001ff */
[----:B------:R-:W-:Y:S01]  /*28c0*/  IMAD.MOV.U32 R38, RZ, RZ, -0x72774b0a ;  /* 0x8d88b4f6ff267424 */ /* 0x000fe200078e00ff */
[----:B------:R-:W-:Y:S01]  /*28d0*/  MOV R39, 0x3fe948fe ;  /* 0x3fe948fe00277802 */ /* 0x000fe20000000f00 */
[----:B------:R0:W-:Y:S01]  /*28e0*/  STS.128 [UR4+0x840], R8 ;  /* 0x00084008ff007988 */ /* 0x0001e20008000c04 */
[----:B-1----:R-:W-:Y:S02]  /*28f0*/  HFMA2 R7, -RZ, RZ, -1.9833984375, -2368 ;  /* 0xbfefe8a0ff077431 */ /* 0x002fe400000001ff */
[----:B------:R-:W-:Y:S01]  /*2900*/  IMAD.MOV.U32 R18, RZ, RZ, 0x5fa55c4 ;  /* 0x05fa55c4ff127424 */ /* 0x000fe200078e00ff */
[----:B------:R-:W-:Y:S01]  /*2910*/  MOV R19, 0x3fd0269a ;  /* 0x3fd0269a00137802 */ /* 0x000fe20000000f00 */
[----:B------:R-:W-:Y:S01]  /*2920*/  IMAD.MOV.U32 R4, RZ, RZ, -0x2d6062d9 ;  /* 0xd29f9d27ff047424 */ /* 0x000fe200078e00ff */
[----:B--2---:R-:W-:Y:S01]  /*2930*/  MOV R25, 0x3f675f37 ;  /* 0x3f675f3700197802 */ /* 0x004fe20000000f00 */
[----:B------:R-:W-:Y:S01]  /*2940*/  IMAD.MOV.U32 R24, RZ, RZ, 0x15136f72 ;  /* 0x15136f72ff187424 */ /* 0x000fe200078e00ff */
[----:B------:R-:W-:-:S02]  /*2950*/  CS2R R26, SRZ ;  /* 0x00000000001a7805 */ /* 0x000fc4000001ff00 */
[----:B------:R-:W-:Y:S01]  /*2960*/  MOV R5, 0x3ff0230e ;  /* 0x3ff0230e00057802 */ /* 0x000fe20000000f00 */
[----:B------:R-:W-:Y:S01]  /*2970*/  IMAD.MOV.U32 R6, RZ, RZ, -0x3715136f ;  /* 0xc8eaec91ff067424 */ /* 0x000fe200078e00ff */
[----:B---3--:R-:W-:Y:S01]  /*2980*/  MOV R12, 0xfd02d51e ;  /* 0xfd02d51e000c7802 */ /* 0x008fe20000000f00 */
[----:B------:R-:W-:Y:S01]  /*2990*/  IMAD.MOV.U32 R13, RZ, RZ, 0x3fe7ecb2 ;  /* 0x3fe7ecb2ff0d7424 */ /* 0x000fe200078e00ff */
[----:B------:R-:W-:Y:S01]  /*29a0*/  CS2R R14, SRZ ;  /* 0x00000000000e7805 */ /* 0x000fe2000001ff00 */
[----:B------:R1:W-:Y:S01]  /*29b0*/  STS.128 [UR4+0x810], R32 ;  /* 0x00081020ff007988 */ /* 0x0003e20008000c04 */
[----:B0-----:R-:W-:Y:S02]  /*29c0*/  HFMA2 R9, -RZ, RZ, -1.984375, 0.00179958343505859375 ;  /* 0xbff0175fff097431 */ /* 0x001fe400000001ff */
[----:B------:R-:W-:Y:S01]  /*29d0*/  IMAD.MOV.U32 R8, RZ, RZ, 0x3715136f ;  /* 0x3715136fff087424 */ /* 0x000fe200078e00ff */
[----:B------:R-:W-:Y:S01]  /*29e0*/  CS2R R10, SRZ ;  /* 0x00000000000a7805 */ /* 0x000fe2000001ff00 */
[----:B------:R0:W-:Y:S04]  /*29f0*/  STS.128 [UR4+0x860], R28 ;  /* 0x0008601cff007988 */ /* 0x0001e80008000c04 */
[----:B------:R2:W-:Y:S04]  /*2a00*/  STS.128 [UR4+0x8d0], R20 ;  /* 0x0008d014ff007988 */ /* 0x0005e80008000c04 */
[----:B------:R3:W-:Y:S01]  /*2a10*/  STS.128 [UR4+0x8f0], R24 ;  /* 0x0008f018ff007988 */ /* 0x0007e20008000c04 */
[----:B-1----:R-:W-:-:S02]  /*2a20*/  HFMA2 R33, -RZ, RZ, -2.017578125, -11312 ;  /* 0xc009f186ff217431 */ /* 0x002fc400000001ff */
[----:B------:R-:W-:Y:S01]  /*2a30*/  IMAD.MOV.U32 R32, RZ, RZ, 0x3dc21fd7 ;  /* 0x3dc21fd7ff207424 */ /* 0x000fe200078e00ff */
[----:B------:R1:W-:Y:S01]  /*2a40*/  STS.128 [UR4+0x580], R36 ;  /* 0x00058024ff007988 */ /* 0x0003e20008000c04 */
[----:B------:R-:W-:Y:S02]  /*2a50*/  IMAD.MOV.U32 R34, RZ, RZ, 0x5fa55c4 ;  /* 0x05fa55c4ff227424 */ /* 0x000fe400078e00ff */
[----:B0-----:R-:W-:Y:S01]  /*2a60*/  HFMA2 R29, -RZ, RZ, -1.8505859375, 461.75 ;  /* 0xbf675f37ff1d7431 */ /* 0x001fe200000001ff */
[----:B------:R-:W-:Y:S01]  /*2a70*/  MOV R35, 0xbfd0269a ;  /* 0xbfd0269a00237802 */ /* 0x000fe20000000f00 */
[----:B------:R0:W-:Y:S01]  /*2a80*/  STS.128 [UR4+0x890], R12 ;  /* 0x0008900cff007988 */ /* 0x0001e20008000c04 */
[----:B------:R-:W-:Y:S02]  /*2a90*/  IMAD.MOV.U32 R28, RZ, RZ, 0x15136f72 ;  /* 0x15136f72ff1c7424 */ /* 0x000fe400078e00ff */
[----:B--2---:R-:W-:Y:S02]  /*2aa0*/  HFMA2 R20, -RZ, RZ, -52.96875, -0.005031585693359375 ;  /* 0xd29f9d27ff147431 */ /* 0x004fe400000001ff */
[----:B------:R-:W-:Y:S01]  /*2ab0*/  IMAD.MOV.U32 R30, RZ, RZ, -0x64757648 ;  /* 0x9b8a89b8ff1e7424 */ /* 0x000fe200078e00ff */
[----:B------:R2:W-:Y:S01]  /*2ac0*/  STS.128 [UR4+0x8a0], R16 ;  /* 0x0008a010ff007988 */ /* 0x0005e20008000c04 */
[----:B------:R-:W-:Y:S01]  /*2ad0*/  MOV R31, 0x40000baf ;  /* 0x40000baf001f7802 */ /* 0x000fe20000000f00 */
[----:B---3--:R-:W-:-:S02]  /*2ae0*/  HFMA2 R27, -RZ, RZ, -1.9482421875, 0.364013671875 ;  /* 0xbfcb35d3ff1b7431 */ /* 0x008fc400000001ff */
[----:B------:R-:W-:Y:S01]  /*2af0*/  IMAD.MOV.U32 R21, RZ, RZ, -0x400fdcf2 ;  /* 0xbff0230eff157424 */ /* 0x000fe200078e00ff */
[----:B------:R3:W-:Y:S01]  /*2b00*/  STS.128 [UR4+0x8e0], R4 ;  /* 0x0008e004ff007988 */ /* 0x0007e20008000c04 */
[----:B------:R-:W-:Y:S01]  /*2b10*/  MOV R23, 0xbfefe8a0 ;  /* 0xbfefe8a000177802 */ /* 0x000fe20000000f00 */
[----:B-1----:R-:W-:Y:S02]  /*2b20*/  HFMA2 R36, -RZ, RZ, 9.119510650634765625e-05, 92.25 ;  /* 0x05fa55c4ff247431 */ /* 0x002fe400000001ff */
[----:B------:R-:W-:Y:S01]  /*2b30*/  IMAD.MOV.U32 R24, RZ, RZ, 0x7388021f ;  /* 0x7388021fff187424 */ /* 0x000fe200078e00ff */
[----:B------:R-:W-:Y:S01]  /*2b40*/  MOV R25, 0x3ff4dfa4 ;  /* 0x3ff4dfa400197802 */ /* 0x000fe20000000f00 */
[----:B------:R-:W-:Y:S02]  /*2b50*/  IMAD.MOV.U32 R26, RZ, RZ, -0x9f1c787 ;  /* 0xf60e3879ff1a7424 */ /* 0x000fe400078e00ff */
[----:B0-----:R-:W-:Y:S01]  /*2b60*/  HFMA2 R13, -RZ, RZ, -0.0 , 0 ;  /* 0x80000000ff0d7431 */ /* 0x001fe200000001ff */
[----:B------:R0:W-:Y:S01]  /*2b70*/  STS.128 [UR4+0x8c0], R8 ;  /* 0x0008c008ff007988 */ /* 0x0001e20008000c04 */
[----:B------:R-:W-:Y:S01]  /*2b80*/  MOV R38, 0x3dc21fd7 ;  /* 0x3dc21fd700267802 */ /* 0x000fe20000000f00 */
[----:B------:R-:W-:-:S02]  /*2b90*/  IMAD.MOV.U32 R39, RZ, RZ, -0x3ff60e7a ;  /* 0xc009f186ff277424 */ /* 0x000fc400078e00ff */
[----:B--2---:R-:W-:Y:S02]  /*2ba0*/  HFMA2 R17, -RZ, RZ, 1.8505859375, 461.75 ;  /* 0x3f675f37ff117431 */ /* 0x004fe400000001ff */
[----:B------:R-:W-:Y:S01]  /*2bb0*/  IMAD.MOV.U32 R37, RZ, RZ, -0x402fd966 ;  /* 0xbfd0269aff257424 */ /* 0x000fe200078e00ff */
[----:B------:R-:W-:Y:S01]  /*2bc0*/  MOV R15, 0xc0000baf ;  /* 0xc0000baf000f7802 */ /* 0x000fe20000000f00 */
[----:B------:R-:W-:Y:S02]  /*2bd0*/  IMAD.MOV.U32 R12, RZ, RZ, 0x0 ;  /* 0x00000000ff0c7424 */ /* 0x000fe400078e00ff */
[----:B---3--:R-:W-:Y:S02]  /*2be0*/  HFMA2 R7, -RZ, RZ, 1.9482421875, 0.364013671875 ;  /* 0x3fcb35d3ff077431 */ /* 0x008fe400000001ff */
[----:B------:R-:W-:Y:S01]  /*2bf0*/  IMAD.MOV.U32 R14, RZ, RZ, -0x64757648 ;  /* 0x9b8a89b8ff0e7424 */ /* 0x000fe200078e00ff */
[----:B------:R-:W-:Y:S01]  /*2c00*/  CS2R R18, SRZ ;  /* 0x0000000000127805 */ /* 0x000fe2000001ff00 */
[----:B------:R-:W-:Y:S01]  /*2c10*/  IMAD.MOV.U32 R16, RZ, RZ, 0x15136f72 ;  /* 0x15136f72ff107424 */ /* 0x000fe200078e00ff */
[----:B------:R-:W-:Y:S01]  /*2c20*/  MOV R5, 0x3fcee684 ;  /* 0x3fcee68400057802 */ /* 0x000fe20000000f00 */
[----:B------:R-:W-:Y:S01]  /*2c30*/  IMAD.MOV.U32 R4, RZ, RZ, 0x36d8db47 ;  /* 0x36d8db47ff047424 */ /* 0x000fe200078e00ff */
[----:B------:R1:W-:Y:S01]  /*2c40*/  STS.128 [UR4+0x8b0], R32 ;  /* 0x0008b020ff007988 */ /* 0x0003e20008000c04 */
[----:B0-----:R-:W-:Y:S01]  /*2c50*/  IMAD.MOV.U32 R9, RZ, RZ, 0x3ff0175f ;  /* 0x3ff0175fff097424 */ /* 0x001fe200078e00ff */
[----:B------:R-:W-:Y:S01]  /*2c60*/  MOV R10, 0xc8eaec91 ;  /* 0xc8eaec91000a7802 */ /* 0x000fe20000000f00 */
[----:B------:R-:W-:Y:S01]  /*2c70*/  IMAD.MOV.U32 R11, RZ, RZ, 0x3fefe8a0 ;  /* 0x3fefe8a0ff0b7424 */ /* 0x000fe200078e00ff */
[----:B------:R0:W-:Y:S01]  /*2c80*/  STS.128 [UR4+0x900], R28 ;  /* 0x0009001cff007988 */ /* 0x0001e20008000c04 */
[----:B------:R-:W-:-:S03]  /*2c90*/  IMAD.MOV.U32 R6, RZ, RZ, -0x9f1c787 ;  /* 0xf60e3879ff067424 */ /* 0x000fc600078e00ff */
[----:B------:R2:W-:Y:S04]  /*2ca0*/  STS.128 [UR4+0x940], R20 ;  /* 0x00094014ff007988 */ /* 0x0005e80008000c04 */
[----:B------:R3:W-:Y:S01]  /*2cb0*/  STS.128 [UR4+0x970], R24 ;  /* 0x00097018ff007988 */ /* 0x0007e20008000c04 */
[----:B-1----:R-:W-:Y:S02]  /*2cc0*/  HFMA2 R33, -RZ, RZ, -1.9921875, -1.11328125 ;  /* 0xbff8bc74ff217431 */ /* 0x002fe400000001ff */
[----:B------:R-:W-:Y:S01]  /*2cd0*/  IMAD.MOV.U32 R32, RZ, RZ, -0x59ce278 ;  /* 0xfa631d88ff207424 */ /* 0x000fe200078e00ff */
[----:B------:R1:W-:Y:S01]  /*2ce0*/  STS.128 [UR4+0x640], R36 ;  /* 0x00064024ff007988 */ /* 0x0003e20008000c04 */
[----:B------:R-:W-:Y:S01]  /*2cf0*/  CS2R R34, SRZ ;  /* 0x0000000000227805 */ /* 0x000fe2000001ff00 */
[----:B0-----:R-:W-:-:S02]  /*2d00*/  HFMA2 R29, -RZ, RZ, 1.984375, 24928 ;  /* 0x3ff07616ff1d7431 */ /* 0x001fc400000001ff */
[----:B------:R-:W-:Y:S01]  /*2d10*/  IMAD.MOV.U32 R28, RZ, RZ, 0x819545a ;  /* 0x0819545aff1c7424 */ /* 0x000fe200078e00ff */
[----:B------:R0:W-:Y:S01]  /*2d20*/  STS.128 [UR4+0x910], R12 ;  /* 0x0009100cff007988 */ /* 0x0001e20008000c04 */
[----:B------:R-:W-:Y:S02]  /*2d30*/  IMAD.MOV.U32 R30, RZ, RZ, 0x7d318ec4 ;  /* 0x7d318ec4ff1e7424 */ /* 0x000fe400078e00ff */
[----:B--2---:R-:W-:Y:S01]  /*2d40*/  HFMA2 R23, -RZ, RZ, 1.9482421875, 0.364013671875 ;  /* 0x3fcb35d3ff177431 */ /* 0x004fe200000001ff */
[----:B------:R-:W-:Y:S01]  /*2d50*/  MOV R31, 0xc0045e3a ;  /* 0xc0045e3a001f7802 */ /* 0x000fe20000000f00 */
[----:B------:R2:W-:Y:S01]  /*2d60*/  STS.128 [UR4+0x920], R16 ;  /* 0x00092010ff007988 */ /* 0x0005e20008000c04 */
[----:B------:R-:W-:Y:S02]  /*2d70*/  IMAD.MOV.U32 R20, RZ, RZ, -0x59ce278 ;  /* 0xfa631d88ff147424 */ /* 0x000fe400078e00ff */
[----:B---3--:R-:W-:Y:S01]  /*2d80*/  HFMA2 R24, -RZ, RZ, -52320, 0.005401611328125 ;  /* 0xfa631d88ff187431 */ /* 0x008fe200000001ff */
[----:B------:R-:W-:Y:S01]  /*2d90*/  MOV R21, 0x3ff8bc74 ;  /* 0x3ff8bc7400157802 */ /* 0x000fe20000000f00 */
[----:B------:R3:W-:Y:S01]  /*2da0*/  STS.128 [UR4+0x930], R8 ;  /* 0x00093008ff007988 */ /* 0x0007e20008000c04 */
[----:B------:R-:W-:-:S02]  /*2db0*/  IMAD.MOV.U32 R22, RZ, RZ, -0x9f1c787 ;  /* 0xf60e3879ff167424 */ /* 0x000fc400078e00ff */
[----:B-1----:R-:W-:Y:S02]  /*2dc0*/  HFMA2 R38, -RZ, RZ, -0.003681182861328125, -0.00017452239990234375 ;  /* 0x9b8a89b8ff267431 */ /* 0x002fe400000001ff */
[----:B------:R-:W-:Y:S01]  /*2dd0*/  IMAD.MOV.U32 R25, RZ, RZ, -0x4007438c ;  /* 0xbff8bc74ff197424 */ /* 0x000fe200078e00ff */
[----:B------:R1:W-:Y:S01]  /*2de0*/  STS.128 [UR4+0x960], R4 ;  /* 0x00096004ff007988 */ /* 0x0003e20008000c04 */
[----:B------:R-:W-:Y:S01]  /*2df0*/  CS2R R26, SRZ ;  /* 0x00000000001a7805 */ /* 0x000fe2000001ff00 */
[----:B0-----:R-:W-:Y:S01]  /*2e00*/  IMAD.MOV.U32 R12, RZ, RZ, 0x36d8db47 ;  /* 0x36d8db47ff0c7424 */ /* 0x001fe200078e00ff */
[----:B------:R-:W-:Y:S02]  /*2e10*/  MOV R13, 0xbfcee684 ;  /* 0xbfcee684000d7802 */ /* 0x000fe40000000f00 */
[----:B------:R-:W-:Y:S01]  /*2e20*/  CS2R R14, SRZ ;  /* 0x00000000000e7805 */ /* 0x000fe2000001ff00 */
[----:B------:R-:W-:Y:S02]  /*2e30*/  IMAD.MOV.U32 R39, RZ, RZ, 0x40000baf ;  /* 0x40000bafff277424 */ /* 0x000fe400078e00ff */
[----:B--2---:R-:W-:Y:S01]  /*2e40*/  HFMA2 R17, -RZ, RZ, -1.9775390625, 0.2044677734375 ;  /* 0xbfe9328bff117431 */ /* 0x004fe200000001ff */
[----:B------:R-:W-:Y:S01]  /*2e50*/  CS2R R36, SRZ ;  /* 0x0000000000247805 */ /* 0x000fe2000001ff00 */
[----:B------:R-:W-:Y:S01]  /*2e60*/  IMAD.MOV.U32 R16, RZ, RZ, 0x27c71e2 ;  /* 0x027c71e2ff107424 */ /* 0x000fe200078e00ff */
[----:B------:R-:W-:Y:S01]  /*2e70*/  MOV R19, 0x40045e3a ;  /* 0x40045e3a00137802 */ /* 0x000fe20000000f00 */
[----:B---3--:R-:W-:-:S02]  /*2e80*/  HFMA2 R9, -RZ, RZ, -1.951171875, -1668 ;  /* 0xbfcee684ff097431 */ /* 0x008fc400000001ff */
[----:B------:R-:W-:Y:S01]  /*2e90*/  IMAD.MOV.U32 R18, RZ, RZ, 0x7d318ec4 ;  /* 0x7d318ec4ff127424 */ /* 0x000fe200078e00ff */
[----:B------:R-:W-:Y:S01]  /*2ea0*/  CS2R R10, SRZ ;  /* 0x00000000000a7805 */ /* 0x000fe2000001ff00 */
[----:B------:R-:W-:Y:S01]  /*2eb0*/  IMAD.MOV.U32 R8, RZ, RZ, 0x36d8db47 ;  /* 0x36d8db47ff087424 */ /* 0x000fe200078e00ff */
[----:B-1----:R-:W-:Y:S01]  /*2ec0*/  MOV R5, 0xbff4dfa4 ;  /* 0xbff4dfa400057802 */ /* 0x002fe20000000f00 */
[----:B------:R-:W-:Y:S01]  /*2ed0*/  IMAD.MOV.U32 R4, RZ, RZ, 0x7388021f ;  /* 0x7388021fff047424 */ /* 0x000fe200078e00ff */
[----:B------:R0:W-:Y:S01]  /*2ee0*/  STS.128 [UR4+0x3c0], R40 ;  /* 0x0003c028ff007988 */ /* 0x0001e20008000c04 */
[----:B------:R-:W-:-:S03]  /*2ef0*/  IMAD.MOV.U32 R7, RZ, RZ, -0x4034ca2d ;  /* 0xbfcb35d3ff077424 */ /* 0x000fc600078e00ff */
[----:B------:R1:W-:Y:S04]  /*2f00*/  STS.128 [UR4+0x950], R32 ;  /* 0x00095020ff007988 */ /* 0x0003e80008000c04 */
[----:B------:R2:W-:Y:S04]  /*2f10*/  STS.128 [UR4+0x980], R12 ;  /* 0x0009800cff007988 */ /* 0x0005e80008000c04 */
[----:B------:R3:W-:Y:S01]  /*2f20*/  STS.128 [UR4+0x9a0], R28 ;  /* 0x0009a01cff007988 */ /* 0x0007e20008000c04 */
[----:B0-----:R-:W-:Y:S02]  /*2f30*/  HFMA2 R41, -RZ, RZ, -1.935546875, 0.012847900390625 ;  /* 0xbfbe2294ff297431 */ /* 0x001fe400000001ff */
[----:B------:R-:W-:Y:S01]  /*2f40*/  IMAD.MOV.U32 R40, RZ, RZ, -0x4758d4d6 ;  /* 0xb8a72b2aff287424 */ /* 0x000fe200078e00ff */
[----:B------:R0:W-:Y:S01]  /*2f50*/  STS.128 [UR4+0x9c0], R20 ;  /* 0x0009c014ff007988 */ /* 0x0001e20008000c04 */
[----:B------:R-:W-:-:S02]  /*2f60*/  IMAD.MOV.U32 R42, RZ, RZ, -0x72774b0a ;  /* 0x8d88b4f6ff2a7424 */ /* 0x000fc400078e00ff */
[----:B-1----:R-:W-:Y:S01]  /*2f70*/  HFMA2 R34, -RZ, RZ, -0.00010460615158081054688, 0.0036182403564453125 ;  /* 0x86db1b69ff227431 */ /* 0x002fe200000001ff */
[----:B------:R-:W-:Y:S01]  /*2f80*/  MOV R43, 0x3fe948fe ;  /* 0x3fe948fe002b7802 */ /* 0x000fe20000000f00 */
[----:B------:R1:W-:Y:S01]  /*2f90*/  STS.128 [UR4+0x9d0], R4 ;  /* 0x0009d004ff007988 */ /* 0x0003e20008000c04 */
[----:B------:R-:W-:Y:S01]  /*2fa0*/  MOV R32, 0x27c71e2 ;  /* 0x027c71e200207802 */ /* 0x000fe20000000f00 */
[----:B--2---:R-:W-:Y:S02]  /*2fb0*/  HFMA2 R14, -RZ, RZ, -0.00010460615158081054688, 0.0036182403564453125 ;  /* 0x86db1b69ff0e7431 */ /* 0x004fe400000001ff */
[----:B------:R-:W-:Y:S01]  /*2fc0*/  IMAD.MOV.U32 R33, RZ, RZ, -0x4016cd75 ;  /* 0xbfe9328bff217424 */ /* 0x000fe200078e00ff */
[----:B------:R2:W-:Y:S01]  /*2fd0*/  STS.128 [UR4+0x9e0], R24 ;  /* 0x0009e018ff007988 */ /* 0x0005e20008000c04 */
[----:B------:R-:W-:Y:S02]  /*2fe0*/  IMAD.MOV.U32 R35, RZ, RZ, 0x3ff3dcd0 ;  /* 0x3ff3dcd0ff237424 */ /* 0x000fe400078e00ff */
[----:B---3--:R-:W-:Y:S01]  /*2ff0*/  HFMA2 R28, -RZ, RZ, 3.79085540771484375e-05, 12048 ;  /* 0x027c71e2ff1c7431 */ /* 0x008fe200000001ff */
[----:B------:R-:W-:Y:S01]  /*3000*/  MOV R12, 0x3dd0ab3c ;  /* 0x3dd0ab3c000c7802 */ /* 0x000fe20000000f00 */
[----:B------:R3:W-:Y:S01]  /*3010*/  STS.128 [UR4+0x6f0], R36 ;  /* 0x0006f024ff007988 */ /* 0x0007e20008000c04 */
[----:B------:R-:W-:-:S02]  /*3020*/  IMAD.MOV.U32 R13, RZ, RZ, 0x4002aadd ;  /* 0x4002aaddff0d7424 */ /* 0x000fc400078e00ff */
[----:B0-----:R-:W-:Y:S02]  /*3030*/  HFMA2 R20, -RZ, RZ, 0.00012505054473876953125, 69.625 ;  /* 0x0819545aff147431 */ /* 0x001fe400000001ff */
[----:B------:R-:W-:Y:S01]  /*3040*/  IMAD.MOV.U32 R15, RZ, RZ, -0x400c2330 ;  /* 0xbff3dcd0ff0f7424 */ /* 0x000fe200078e00ff */
[----:B------:R0:W-:Y:S01]  /*3050*/  STS.128 [UR4+0x990], R16 ;  /* 0x00099010ff007988 */ /* 0x0001e20008000c04 */
[----:B------:R-:W-:Y:S02]  /*3060*/  IMAD.MOV.U32 R21, RZ, RZ, -0x400f89ea ;  /* 0xbff07616ff157424 */ /* 0x000fe400078e00ff */
[----:B-1----:R-:W-:Y:S01]  /*3070*/  HFMA2 R6, -RZ, RZ, -0.00010460615158081054688, 0.0036182403564453125 ;  /* 0x86db1b69ff067431 */ /* 0x002fe200000001ff */
[----:B------:R-:W-:Y:S01]  /*3080*/  MOV R22, 0x7d318ec4 ;  /* 0x7d318ec400167802 */ /* 0x000fe20000000f00 */
[----:B------:R1:W-:Y:S01]  /*3090*/  STS.128 [UR4+0x9b0], R8 ;  /* 0x0009b008ff007988 */ /* 0x0003e20008000c04 */
[----:B------:R-:W-:Y:S02]  /*30a0*/  IMAD.MOV.U32 R23, RZ, RZ, -0x3ffba1c6 ;  /* 0xc0045e3aff177424 */ /* 0x000fe400078e00ff */
[----:B--2---:R-:W-:-:S02]  /*30b0*/  HFMA2 R26, -RZ, RZ, -0.00010460615158081054688, 0.0036182403564453125 ;  /* 0x86db1b69ff1a7431 */ /* 0x004fc400000001ff */
[----:B------:R-:W-:Y:S01]  /*30c0*/  IMAD.MOV.U32 R29, RZ, RZ, 0x3fe9328b ;  /* 0x3fe9328bff1d7424 */ /* 0x000fe200078e00ff */
[----:B------:R-:W-:Y:S02]  /*30d0*/  CS2R R30, SRZ ;  /* 0x00000000001e7805 */ /* 0x000fe4000001ff00 */
[----:B------:R-:W-:Y:S01]  /*30e0*/  MOV R4, 0xfa631d88 ;  /* 0xfa631d8800047802 */ /* 0x000fe20000000f00 */
[----:B---3--:R-:W-:Y:S01]  /*30f0*/  IMAD.MOV.U32 R39, RZ, RZ, 0x40045e3a ;  /* 0x40045e3aff277424 */ /* 0x008fe200078e00ff */
[----:B------:R-:W-:Y:S02]  /*3100*/  MOV R38, 0x7d318ec4 ;  /* 0x7d318ec400267802 */ /* 0x000fe40000000f00 */
[----:B------:R-:W-:Y:S01]  /*3110*/  CS2R R36, SRZ ;  /* 0x0000000000247805 */ /* 0x000fe2000001ff00 */
[----:B------:R-:W-:Y:S01]  /*3120*/  IMAD.MOV.U32 R5, RZ, RZ, 0x3ff8bc74 ;  /* 0x3ff8bc74ff057424 */ /* 0x000fe200078e00ff */
[----:B0-----:R-:W-:Y:S02]  /*3130*/  MOV R17, 0x3fe9328b ;  /* 0x3fe9328b00117802 */ /* 0x001fe40000000f00 */
[----:B------:R-:W-:Y:S01]  /*3140*/  CS2R R18, SRZ ;  /* 0x0000000000127805 */ /* 0x000fe2000001ff00 */
[----:B------:R-:W-:Y:S01]  /*3150*/  IMAD.MOV.U32 R7, RZ, RZ, 0x3ff3dcd0 ;  /* 0x3ff3dcd0ff077424 */ /* 0x000fe200078e00ff */
[----:B------:R-:W-:Y:S01]  /*3160*/  MOV R24, 0x3dd0ab3c ;  /* 0x3dd0ab3c00187802 */ /* 0x000fe20000000f00 */
[----:B-1----:R-:W-:Y:S01]  /*3170*/  IMAD.MOV.U32 R9, RZ, RZ, 0x3fcee684 ;  /* 0x3fcee684ff097424 */ /* 0x002fe200078e00ff */
[----:B------:R-:W-:Y:S01]  /*3180*/  MOV R10, 0x7d318ec4 ;  /* 0x7d318ec4000a7802 */ /* 0x000fe20000000f00 */
[----:B------:R-:W-:Y:S01]  /*3190*/  IMAD.MOV.U32 R11, RZ, RZ, 0x40045e3a ;  /* 0x40045e3aff0b7424 */ /* 0x000fe200078e00ff */
[----:B------:R0:W-:Y:S01]  /*31a0*/  STS.128 [UR4+0x5a0], R40 ;  /* 0x0005a028ff007988 */ /* 0x0001e20008000c04 */
[----:B------:R-:W-:-:S02]  /*31b0*/  IMAD.MOV.U32 R25, RZ, RZ, -0x3ffd5523 ;  /* 0xc002aaddff197424 */ /* 0x000fc400078e00ff */
[----:B------:R-:W-:Y:S01]  /*31c0*/  IMAD.MOV.U32 R27, RZ, RZ, -0x400c2330 ;  /* 0xbff3dcd0ff1b7424 */ /* 0x000fe200078e00ff */
        /* <DEDUP_REMOVED lines=9> */
.L_x_62:
[----:B------:R-:W-:Y:S05]  /*3260*/  BSYNC.RECONVERGENT B0 ;  /* 0x0000000000007941 */ /* 0x000fea0003800200 */
.L_x_61:
[----:B------:R-:W1:Y:S01]  /*3270*/  LDCU UR4, c[0x0][0x3a0] ;  /* 0x00007400ff0477ac */ /* 0x000e620008000800 */
[----:B------:R-:W-:Y:S01]  /*3280*/  R2UR UR8, R1 ;  /* 0x00000000010872ca */ /* 0x000fe200000e0000 */
[----:B------:R-:W-:Y:S01]  /*3290*/  BAR.SYNC.DEFER_BLOCKING 0x0 ;  /* 0x0000000000007b1d */ /* 0x000fe20000010000 */
[----:B-1----:R-:W-:-:S13]  /*32a0*/  ISETP.GE.AND P0, PT, R0, UR4, PT ;  /* 0x0000000400007c0c */ /* 0x002fda000bf06270 */
[----:B------:R-:W-:Y:S05]  /*32b0*/  @P0 EXIT ;  /* 0x000000000000094d */ /* 0x000fea0003800000 */
[----:B------:R-:W1:Y:S01]  /*32c0*/  LDC.64 R2, c[0x0][0x390] ;  /* 0x0000e400ff027b82 */ /* 0x000e620000000a00 */
[----:B------:R-:W2:Y:S01]  /*32d0*/  LDCU.64 UR10, c[0x0][0x358] ;  /* 0x00006b00ff0a77ac */ /* 0x000ea20008000a00 */
[C---:B0-----:R-:W-:Y:S02]  /*32e0*/  IMAD R5, R0.reuse, 0x6, RZ ;  /* 0x0000000600057824 */ /* 0x041fe400078e02ff */
[----:B------:R-:W-:-:S04]  /*32f0*/  IMAD R7, R0, 0x3, RZ ;  /* 0x0000000300077824 */ /* 0x000fc800078e02ff */
[----:B------:R-:W0:Y:S08]  /*3300*/  LDC.64 R8, c[0x0][0x388] ;  /* 0x0000e200ff087b82 */ /* 0x000e300000000a00 */
[----:B------:R-:W3:Y:S08]  /*3310*/  LDC.64 R12, c[0x0][0x388] ;  /* 0x0000e200ff0c7b82 */ /* 0x000ef00000000a00 */
[----:B------:R-:W4:Y:S01]  /*3320*/  LDC.64 R10, c[0x0][0x380] ;  /* 0x0000e000ff0a7b82 */ /* 0x000f220000000a00 */
[----:B-1----:R-:W-:-:S07]  /*3330*/  IMAD.WIDE R2, R5, 0x4, R2 ;  /* 0x0000000405027825 */ /* 0x002fce00078e0202 */
[----:B------:R-:W1:Y:S01]  /*3340*/  LDC.64 R14, c[0x0][0x380] ;  /* 0x0000e000ff0e7b82 */ /* 0x000e620000000a00 */
[----:B--2---:R-:W0:Y:S07]  /*3350*/  LDG.E R22, desc[UR10][R2.64] ;  /* 0x0000000a02167981 */ /* 0x004e2e000c1e1900 */
[----:B------:R-:W2:Y:S01]  /*3360*/  LDC.64 R16, c[0x0][0x380] ;  /* 0x0000e000ff107b82 */ /* 0x000ea20000000a00 */
[----:B------:R-:W5:Y:S07]  /*3370*/  LDG.E R20, desc[UR10][R2.64+0x8] ;  /* 0x0000080a02147981 */ /* 0x000f6e000c1e1900 */
[----:B------:R-:W3:Y:S01]  /*3380*/  S2UR UR7, SR_CgaCtaId ;  /* 0x00000000000779c3 */ /* 0x000ee20000008800 */
[----:B------:R-:W2:Y:S01]  /*3390*/  LDG.E R23, desc[UR10][R2.64+0x4] ;  /* 0x0000040a02177981 */ /* 0x000ea2000c1e1900 */
[----:B------:R-:W-:-:S03]  /*33a0*/  UMOV UR6, 0x400 ;  /* 0x0000040000067882 */ /* 0x000fc60000000000 */
[----:B------:R-:W-:Y:S04]  /*33b0*/  STL.128 [R1], RZ ;  /* 0x000000ff01007387 */ /* 0x000fe80000100c00 */
[----:B------:R-:W-:Y:S01]  /*33c0*/  STL.128 [R1+0x10], RZ ;  /* 0x000010ff01007387 */ /* 0x000fe20000100c00 */
[----:B------:R-:W4:Y:S03]  /*33d0*/  LDC.64 R4, c[0x0][0x398] ;  /* 0x0000e600ff047b82 */ /* 0x000f260000000a00 */
[----:B------:R-:W-:Y:S04]  /*33e0*/  STL.128 [R1+0x20], RZ ;  /* 0x000020ff01007387 */ /* 0x000fe80000100c00 */
[----:B------:R-:W-:Y:S04]  /*33f0*/  STL.128 [R1+0x30], RZ ;  /* 0x000030ff01007387 */ /* 0x000fe80000100c00 */
[----:B------:R-:W-:Y:S04]  /*3400*/  STL.128 [R1+0x40], RZ ;  /* 0x000040ff01007387 */ /* 0x000fe80000100c00 */
[----:B------:R-:W-:Y:S04]  /*3410*/  STL.128 [R1+0x70], RZ ;  /* 0x000070ff01007387 */ /* 0x000fe80000100c00 */
[----:B------:R-:W-:Y:S04]  /*3420*/  STL.128 [R1+0x80], RZ ;  /* 0x000080ff01007387 */ /* 0x000fe80000100c00 */
[----:B------:R-:W-:Y:S01]  /*3430*/  STL.128 [R1+0x90], RZ ;  /* 0x000090ff01007387 */ /* 0x000fe20000100c00 */
[----:B----4-:R-:W-:-:S03]  /*3440*/  IMAD.WIDE R4, R7, 0x4, R4 ;  /* 0x0000000407047825 */ /* 0x010fc600078e0204 */
[----:B------:R-:W-:Y:S01]  /*3450*/  STL.64 [R1+0xa0], RZ ;  /* 0x0000a0ff01007387 */ /* 0x000fe20000100a00 */
[----:B------:R-:W5:Y:S03]  /*3460*/  LDC.64 R6, c[0x0][0x388] ;  /* 0x0000e200ff067b82 */ /* 0x000f660000000a00 */
[----:B------:R-:W-:Y:S04]  /*3470*/  STL.128 [R1+0x50], RZ ;  /* 0x000050ff01007387 */ /* 0x000fe80000100c00 */
[----:B------:R-:W-:Y:S01]  /*3480*/  STL.128 [R1+0x60], RZ ;  /* 0x000060ff01007387 */ /* 0x000fe20000100c00 */
[----:B------:R-:W-:Y:S01]  /*3490*/  UIADD3 UR12, UPT, UPT, UR8, 0x770, URZ ;  /* 0x00000770080c7890 */ /* 0x000fe2000fffe0ff */
[----:B------:R-:W4:Y:S02]  /*34a0*/  LDCU.64 UR14, c[0x0][0x3b0] ;  /* 0x00007600ff0e77ac */ /* 0x000f240008000a00 */
[----:B------:R-:W4:Y:S04]  /*34b0*/  LDG.E R21, desc[UR10][R2.64+0xc] ;  /* 0x00000c0a02157981 */ /* 0x000f28000c1e1900 */
[----:B------:R-:W4:Y:S04]  /*34c0*/  LDG.E R18, desc[UR10][R2.64+0x10] ;  /* 0x0000100a02127981 */ /* 0x000f28000c1e1900 */
[----:B------:R0:W4:Y:S04]  /*34d0*/  LDG.E R19, desc[UR10][R2.64+0x14] ;  /* 0x0000140a02137981 */ /* 0x000128000c1e1900 */
[----:B------:R-:W4:Y:S04]  /*34e0*/  LDG.E R41, desc[UR10][R4.64] ;  /* 0x0000000a04297981 */ /* 0x000f28000c1e1900 */
[----:B------:R-:W4:Y:S04]  /*34f0*/  LDG.E R45, desc[UR10][R4.64+0x4] ;  /* 0x0000040a042d7981 */ /* 0x000f28000c1e1900 */
[----:B------:R1:W4:Y:S01]  /*3500*/  LDG.E R49, desc[UR10][R4.64+0x8] ;  /* 0x0000080a04317981 */ /* 0x000322000c1e1900 */
[----:B------:R-:W-:-:S02]  /*3510*/  UIADD3 UR4, UPT, UPT, UR6, 0xa70, URZ ;  /* 0x00000a7006047890 */ /* 0x000fc4000fffe0ff */
[----:B------:R-:W-:Y:S02]  /*3520*/  UIADD3 UR5, UPT, UPT, UR6, 0x2270, URZ ;  /* 0x0000227006057890 */ /* 0x000fe4000fffe0ff */
[----:B---3--:R-:W-:Y:S02]  /*3530*/  ULEA UR4, UR7, UR4, 0x18 ;  /* 0x0000000407047291 */ /* 0x008fe4000f8ec0ff */
[----:B------:R-:W-:Y:S02]  /*3540*/  ULEA UR5, UR7, UR5, 0x18 ;  /* 0x0000000507057291 */ /* 0x000fe4000f8ec0ff */
[----:B------:R-:W-:Y:S01]  /*3550*/  ULEA UR13, UR7, UR6, 0x18 ;  /* 0x00000006070d7291 */ /* 0x000fe2000f8ec0ff */
[----:B0-----:R-:W-:-:S04]  /*3560*/  IMAD.WIDE R2, R22, 0x8, R8 ;  /* 0x0000000816027825 */ /* 0x001fc800078e0208 */
[----:B------:R-:W-:Y:S02]  /*3570*/  IMAD.WIDE R10, R22, 0x8, R10 ;  /* 0x00000008160a7825 */ /* 0x000fe400078e020a */
[----:B------:R-:W3:Y:S02]  /*3580*/  LDG.E.64 R2, desc[UR10][R2.64] ;  /* 0x0000000a02027981 */ /* 0x000ee4000c1e1b00 */
[C---:B-----5:R-:W-:Y:S02]  /*3590*/  IMAD.WIDE R6, R20.reuse, 0x8, R6 ;  /* 0x0000000814067825 */ /* 0x060fe400078e0206 */
[----:B------:R-:W5:Y:S02]  /*35a0*/  LDG.E.64 R178, desc[UR10][R10.64] ;  /* 0x0000000a0ab27981 */ /* 0x000f64000c1e1b00 */
[----:B-1----:R-:W-:Y:S02]  /*35b0*/  IMAD.WIDE R4, R20, 0x8, R14 ;  /* 0x0000000814047825 */ /* 0x002fe400078e020e */
[----:B------:R0:W3:Y:S02]  /*35c0*/  LDG.E.64 R176, desc[UR10][R6.64] ;  /* 0x0000000a06b07981 */ /* 0x0000e4000c1e1b00 */
[----:B--2---:R-:W-:-:S02]  /*35d0*/  IMAD.WIDE R8, R23, 0x8, R12 ;  /* 0x0000000817087825 */ /* 0x004fc400078e020c */
[----:B------:R-:W5:Y:S02]  /*35e0*/  LDG.E.64 R32, desc[UR10][R4.64] ;  /* 0x0000000a04207981 */ /* 0x000f64000c1e1b00 */
[----:B------:R-:W-:Y:S02]  /*35f0*/  IMAD.WIDE R12, R23, 0x8, R16 ;  /* 0x00000008170c7825 */ /* 0x000fe400078e0210 */
[----:B------:R1:W2:Y:S04]  /*3600*/  LDG.E.64 R184, desc[UR10][R8.64] ;  /* 0x0000000a08b87981 */ /* 0x0002a8000c1e1b00 */
[----:B------:R4:W5:Y:S01]  /*3610*/  LDG.E.64 R34, desc[UR10][R12.64] ;  /* 0x0000000a0c227981 */ /* 0x000962000c1e1b00 */
[----:B0-----:R-:W-:Y:S01]  /*3620*/  MOV R7, UR4 ;  /* 0x0000000400077c02 */ /* 0x001fe20008000f00 */
[----:B-1----:R-:W-:-:S04]  /*3630*/  IMAD.U32 R9, RZ, RZ, UR5 ;  /* 0x00000005ff097e24 */ /* 0x002fc8000f8e00ff */
[C---:B------:R-:W-:Y:S02]  /*3640*/  IMAD R0, R242.reuse, 0x18, R7 ;  /* 0x00000018f2007824 */ /* 0x040fe400078e0207 */
[----:B------:R-:W-:-:S03]  /*3650*/  IMAD R252, R242, 0xc, R9 ;  /* 0x0000000cf2fc7824 */ /* 0x000fc600078e0209 */
[----:B------:R-:W-:Y:S04]  /*3660*/  STS.64 [R0], R22 ;  /* 0x0000001600007388 */ /* 0x000fe80000000a00 */
[----:B------:R-:W-:Y:S04]  /*3670*/  STL.64 [R1+0xa08], R22 ;  /* 0x000a081601007387 */ /* 0x000fe80000100a00 */
[----:B----4-:R-:W-:Y:S04]  /*3680*/  STS.64 [R0+0x8], R20 ;  /* 0x0000081400007388 */ /* 0x010fe80000000a00 */
[----:B------:R-:W-:Y:S04]  /*3690*/  STL [R1+0xa18], R18 ;  /* 0x000a181201007387 */ /* 0x000fe80000100800 */
[----:B------:R-:W-:Y:S04]  /*36a0*/  STS.64 [R0+0x10], R18 ;  /* 0x0000101200007388 */ /* 0x000fe80000000a00 */
[----:B------:R-:W-:Y:S04]  /*36b0*/  STS [R252], R41 ;  /* 0x00000029fc007388 */ /* 0x000fe80000000800 */
[----:B------:R-:W-:Y:S04]  /*36c0*/  STS [R252+0x4], R45 ;  /* 0x0000042dfc007388 */ /* 0x000fe80000000800 */
[----:B------:R-:W-:Y:S04]  /*36d0*/  STS [R252+0x8], R49 ;  /* 0x00000831fc007388 */ /* 0x000fe80000000800 */
[----:B------:R-:W-:Y:S04]  /*36e0*/  LDS.128 R12, [UR13] ;  /* 0x0000000dff0c7984 */ /* 0x000fe80008000c00 */
[----:B------:R-:W0:Y:S04]  /*36f0*/  LDS.128 R8, [UR13+0xa0] ;  /* 0x0000a00dff087984 */ /* 0x000e280008000c00 */
[----:B------:R-:W-:Y:S04]  /*3700*/  STL [R1+0xa1c], R19 ;  /* 0x000a1c1301007387 */ /* 0x000fe80000100800 */
[----:B------:R-:W1:Y:S04]  /*3710*/  LDS.64 R4, [UR13+0x98] ;  /* 0x0000980dff047984 */ /* 0x000e680008000a00 */
[----:B------:R-:W-:Y:S04]  /*3720*/  STL.64 [R1+0xa10], R20 ;  /* 0x000a101401007387 */ /* 0x000fe80000100a00 */
[----:B------:R-:W4:Y:S04]  /*3730*/  LDS.128 R16, [UR13+0xb0] ;  /* 0x0000b00dff107984 */ /* 0x000f280008000c00 */
[----:B------:R-:W4:Y:S04]  /*3740*/  LDS.128 R20, [UR13+0xc0] ;  /* 0x0000c00dff147984 */ /* 0x000f280008000c00 */
[----:B------:R-:W4:Y:S04]  /*3750*/  LDS.128 R24, [UR13+0x10] ;  /* 0x0000100dff187984 */ /* 0x000f280008000c00 */
[----:B------:R-:W4:Y:S04]  /*3760*/  LDS.128 R28, [UR13+0xd0] ;  /* 0x0000d00dff1c7984 */ /* 0x000f280008000c00 */
[----:B------:R-:W4:Y:S04]  /*3770*/  LDS.128 R36, [UR13+0xe0] ;  /* 0x0000e00dff247984 */ /* 0x000f280008000c00 */
[----:B------:R-:W-:Y:S04]  /*3780*/  LDS.128 R44, [UR13+0x20] ;  /* 0x0000200dff2c7984 */ /* 0x000fe80008000c00 */
[----:B------:R-:W4:Y:S04]  /*3790*/  LDS.128 R48, [UR13+0x100] ;  /* 0x0001000dff307984 */ /* 0x000f280008000c00 */
[----:B------:R-:W4:Y:S04]  /*37a0*/  LDS.128 R52, [UR13+0x110] ;  /* 0x0001100dff347984 */ /* 0x000f280008000c00 */
[----:B------:R-:W4:Y:S04]  /*37b0*/  LDS.128 R56, [UR13+0x120] ;  /* 0x0001200dff387984 */ /* 0x000f280008000c00 */
[----:B------:R-:W4:Y:S04]  /*37c0*/  LDS.64 R60, [UR13+0x30] ;  /* 0x0000300dff3c7984 */ /* 0x000f280008000a00 */
[----:B------:R-:W4:Y:S01]  /*37d0*/  LDS.128 R64, [UR13+0x130] ;  /* 0x0001300dff407984 */ /* 0x000f220008000c00 */
[----:B0-----:R-:W-:-:S02]  /*37e0*/  DMUL R6, R12, R8 ;  /* 0x000000080c067228 */ /* 0x001fc40000000000 */
[C---:B-1----:R-:W-:Y:S01]  /*37f0*/  DMUL R4, R12.reuse, R4 ;  /* 0x000000040c047228 */ /* 0x042fe20000000000 */
[----:B------:R-:W0:Y:S01]  /*3800*/  LDS.128 R40, [UR13+0xf0] ;  /* 0x0000f00dff287984 */ /* 0x000e220008000c00 */
[----:B------:R-:W-:Y:S02]  /*3810*/  DMUL R8, R12, R10 ;  /* 0x0000000a0c087228 */ /* 0x000fe40000000000 */
[----:B----4-:R-:W-:Y:S01]  /*3820*/  DMUL R10, R16, R14 ;  /* 0x0000000e100a7228 */ /* 0x010fe20000000000 */
[----:B------:R-:W1:Y:S01]  /*3830*/  LDS.128 R152, [UR13+0x190] ;  /* 0x0001900dff987984 */ /* 0x000e620008000c00 */
[----:B------:R-:W-:Y:S02]  /*3840*/  DMUL R12, R14, R18 ;  /* 0x000000120e0c7228 */ /* 0x000fe40000000000 */
[----:B------:R-:W-:Y:S01]  /*3850*/  DMUL R14, R20, R14 ;  /* 0x0000000e140e7228 */ /* 0x000fe20000000000 */
[----:B------:R-:W4:Y:S01]  /*3860*/  LDS.128 R148, [UR13+0x1a0] ;  /* 0x0001a00dff947984 */ /* 0x000f220008000c00 */
[----:B------:R-:W-:-:S02]  /*3870*/  DMUL R16, R24, R22 ;  /* 0x0000001618107228 */ /* 0x000fc40000000000 */
[C---:B------:R-:W-:Y:S01]  /*3880*/  DMUL R18, R24.reuse, R28 ;  /* 0x0000001c18127228 */ /* 0x040fe20000000000 */
[----:B------:R0:W-:Y:S01]  /*3890*/  STL.128 [R1], R4 ;  /* 0x0000000401007387 */ /* 0x0001e20000100c00 */
[----:B------:R-:W-:Y:S02]  /*38a0*/  DMUL R20, R24, R30 ;  /* 0x0000001e18147228 */ /* 0x000fe40000000000 */
[----:B------:R-:W-:Y:S01]  /*38b0*/  DMUL R22, R36, R26 ;  /* 0x0000001a24167228 */ /* 0x000fe20000000000 */
[----:B------:R0:W-:Y:S04]  /*38c0*/  STL.128 [R1+0x10], R8 ;  /* 0x0000100801007387 */ /* 0x0001e80000100c00 */
[----:B------:R1:W-:Y:S04]  /*38d0*/  STL.128 [R1+0x20], R12 ;  /* 0x0000200c01007387 */ /* 0x0003e80000100c00 */
[----:B------:R1:W-:Y:S01]  /*38e0*/  STL.128 [R1+0x30], R16 ;  /* 0x0000301001007387 */ /* 0x0003e20000100c00 */
[----:B0-----:R-:W-:-:S03]  /*38f0*/  DMUL R4, R44, R50 ;  /* 0x000000322c047228 */ /* 0x001fc60000000000 */
[----:B------:R-:W0:Y:S01]  /*3900*/  LDS.128 R144, [UR13+0x1b0] ;  /* 0x0001b00dff907984 */ /* 0x000e220008000c00 */
[----:B------:R-:W-:Y:S02]  /*3910*/  DMUL R6, R52, R46 ;  /* 0x0000002e34067228 */ /* 0x000fe40000000000 */
[----:B------:R-:W-:Y:S01]  /*3920*/  DMUL R8, R46, R54 ;  /* 0x000000362e087228 */ /* 0x000fe20000000000 */
[----:B------:R-:W0:Y:S01]  /*3930*/  LDS.128 R140, [UR13+0x1c0] ;  /* 0x0001c00dff8c7984 */ /* 0x000e220008000c00 */
[----:B------:R-:W-:Y:S02]  /*3940*/  DMUL R10, R56, R46 ;  /* 0x0000002e380a7228 */ /* 0x000fe40000000000 */
[C---:B-1----:R-:W-:Y:S01]  /*3950*/  DMUL R12, R60.reuse, R58 ;  /* 0x0000003a3c0c7228 */ /* 0x042fe20000000000 */
[----:B------:R-:W1:Y:S01]  /*3960*/  LDS.128 R136, [UR13+0x1d0] ;  /* 0x0001d00dff887984 */ /* 0x000e620008000c00 */
[C---:B------:R-:W-:Y:S02]  /*3970*/  DMUL R14, R60.reuse, R64 ;  /* 0x000000403c0e7228 */ /* 0x040fe40000000000 */
[----:B------:R-:W-:Y:S01]  /*3980*/  DMUL R16, R60, R66 ;  /* 0x000000423c107228 */ /* 0x000fe20000000000 */
[----:B------:R-:W-:Y:S04]  /*3990*/  STL.128 [R1+0x40], R20 ;  /* 0x0000401401007387 */ /* 0x000fe80000100c00 */
[----:B------:R-:W-:Y:S04]  /*39a0*/  STL.128 [R1+0x70], R4 ;  /* 0x0000700401007387 */ /* 0x000fe80000100c00 */
[----:B------:R-:W-:Y:S04]  /*39b0*/  STL.128 [R1+0x80], R8 ;  /* 0x0000800801007387 */ /* 0x000fe80000100c00 */
[----:B------:R-:W-:Y:S04]  /*39c0*/  STL.128 [R1+0x90], R12 ;  /* 0x0000900c01007387 */ /* 0x000fe80000100c00 */
[----:B------:R-:W-:Y:S04]  /*39d0*/  STL.64 [R1+0xa0], R16 ;  /* 0x0000a01001007387 */ /* 0x000fe80000100a00 */
[----:B------:R-:W0:Y:S04]  /*39e0*/  LDS.128 R20, [UR13+0x140] ;  /* 0x0001400dff147984 */ /* 0x000e280008000c00 */
        /* <DEDUP_REMOVED lines=15> */
[----:B------:R-:W-:Y:S04]  /*3ae0*/  STL.128 [R1+0xb0], RZ ;  /* 0x0000b0ff01007387 */ /* 0x000fe80000100c00 */
        /* <DEDUP_REMOVED lines=142> */
[----:B------:R-:W-:Y:S01]  /*43d0*/  STL.128 [R1+0x9a0], RZ ;  /* 0x0009a0ff01007387 */ /* 0x000fe20000100c00 */
[----:B------:R-:W-:-:S02]  /*43e0*/  DMUL R24, R26, R38 ;  /* 0x000000261a187228 */ /* 0x000fc40000000000 */
[----:B------:R-:W-:Y:S02]  /*43f0*/  DMUL R26, R40, R26 ;  /* 0x0000001a281a7228 */ /* 0x000fe40000000000 */
[C---:B------:R-:W-:Y:S02]  /*4400*/  DMUL R28, R44.reuse, R42 ;  /* 0x0000002a2c1c7228 */ /* 0x040fe40000000000 */
[----:B------:R-:W-:Y:S02]  /*4410*/  DMUL R30, R44, R48 ;  /* 0x000000302c1e7228 */ /* 0x000fe40000000000 */
[----:B---3--:R-:W-:Y:S02]  /*4420*/  DADD R176, R176, -R2 ;  /* 0x00000000b0b07229 */ /* 0x008fe40000000802 */
[----:B--2---:R-:W-:Y:S01]  /*4430*/  DADD R184, R2, -R184 ;  /* 0x0000000002b87229 */ /* 0x004fe200000008b8 */
[----:B------:R2:W-:Y:S01]  /*4440*/  STL.128 [R1+0x50], R24 ;  /* 0x0000501801007387 */ /* 0x0005e20000100c00 */
[C---:B-----5:R-:W-:Y:S01]  /*4450*/  DADD R2, R178.reuse, -R32 ;  /* 0x00000000b2027229 */ /* 0x060fe20000000820 */
[----:B------:R-:W-:Y:S01]  /*4460*/  CS2R R40, SRZ ;  /* 0x0000000000287805 */ /* 0x000fe2000001ff00 */
[----:B------:R-:W-:Y:S01]  /*4470*/  DADD R178, -R178, R34 ;  /* 0x00000000b2b27229 */ /* 0x000fe20000000122 */
[----:B------:R3:W-:Y:S01]  /*4480*/  STL.128 [R1+0x60], R28 ;  /* 0x0000601c01007387 */ /* 0x0007e20000100c00 */
        /* <DEDUP_REMOVED lines=11> */
[----:B--2---:R-:W-:Y:S02]  /*4540*/  CS2R R26, SRZ ;  /* 0x00000000001a7805 */ /* 0x004fe4000001ff00 */
[----:B------:R-:W-:-:S02]  /*4550*/  CS2R R24, SRZ ;  /* 0x0000000000187805 */ /* 0x000fc4000001ff00 */
[----:B------:R-:W-:Y:S02]  /*4560*/  CS2R R56, SRZ ;  /* 0x0000000000387805 */ /* 0x000fe4000001ff00 */
[----:B------:R-:W-:Y:S02]  /*4570*/  CS2R R58, SRZ ;  /* 0x00000000003a7805 */ /* 0x000fe4000001ff00 */
[----:B---3--:R-:W-:Y:S02]  /*4580*/  CS2R R28, SRZ ;  /* 0x00000000001c7805 */ /* 0x008fe4000001ff00 */
        /* <DEDUP_REMOVED lines=19> */
[----:B------:R-:W-:Y:S01]  /*46c0*/  MOV R0, R252 ;  /* 0x000000fc00007202 */ /* 0x000fe20000000f00 */
[----:B------:R-:W-:Y:S01]  /*46d0*/  UIADD3 UR5, UPT, UPT, UR8, 0x48, URZ ;  /* 0x0000004808057890 */ /* 0x000fe2000fffe0ff */
[----:B01--4-:R-:W-:-:S11]  /*46e0*/  UMOV UR4, URZ ;  /* 0x000000ff00047c82 */ /* 0x013fd60008000000 */
.L_x_63:
[----:B------:R-:W2:Y:S04]  /*46f0*/  LDL.64 R162, [UR5+-0x48] ;  /* 0xffffb805ffa27983 */ /* 0x000ea80008100a00 */
[----:B------:R-:W3:Y:S04]  /*4700*/  LDL.64 R164, [UR5+-0x30] ;  /* 0xffffd005ffa47983 */ /* 0x000ee80008100a00 */
[----:B------:R-:W4:Y:S04]  /*4710*/  LDL.64 R166, [UR5+-0x18] ;  /* 0xffffe805ffa67983 */ /* 0x000f280008100a00 */
[----:B------:R-:W5:Y:S04]  /*4720*/  LDL.64 R168, [UR5] ;  /* 0x00000005ffa87983 */ /* 0x000f680008100a00 */
[----:B------:R-:W5:Y:S04]  /*4730*/  LDL.64 R170, [UR5+0x18] ;  /* 0x00001805ffaa7983 */ /* 0x000f680008100a00 */
[----:B------:R-:W5:Y:S04]  /*4740*/  LDL.64 R172, [UR5+0x30] ;  /* 0x00003005ffac7983 */ /* 0x000f680008100a00 */
[----:B------:R-:W5:Y:S01]  /*4750*/  LDL.64 R174, [UR5+0x48] ;  /* 0x00004805ffae7983 */ /* 0x000f620008100a00 */
[----:B--2---:R-:W-:-:S02]  /*4760*/  DMUL R160, R20, R162 ;  /* 0x000000a214a07228 */ /* 0x004fc40000000000 */
[----:B------:R-:W-:Y:S02]  /*4770*/  DMUL R192, R162, R22 ;  /* 0x00000016a2c07228 */ /* 0x000fe40000000000 */
[----:B---3--:R-:W-:Y:S02]  /*4780*/  DMUL R190, R8, R164 ;  /* 0x000000a408be7228 */ /* 0x008fe40000000000 */
[----:B------:R-:W-:Y:S02]  /*4790*/  DMUL R202, R164, R10 ;  /* 0x0000000aa4ca7228 */ /* 0x000fe40000000000 */
[----:B------:R-:W-:Y:S02]  /*47a0*/  DFMA R180, R20, R160, RZ ;  /* 0x000000a014b4722b */ /* 0x000fe400000000ff */
[----:B------:R-:W-:Y:S02]  /*47b0*/  DFMA R230, R160, R22, RZ ;  /* 0x00000016a0e6722b */ /* 0x000fe400000000ff */
[----:B------:R-:W-:-:S02]  /*47c0*/  DFMA R182, R16, R160, RZ ;  /* 0x000000a010b6722b */ /* 0x000fc400000000ff */
[----:B------:R-:W-:Y:S02]  /*47d0*/  DFMA R186, R160, R18, RZ ;  /* 0x00000012a0ba722b */ /* 0x000fe400000000ff */
[----:B------:R-:W-:Y:S02]  /*47e0*/  DFMA R188, R12, R160, RZ ;  /* 0x000000a00cbc722b */ /* 0x000fe400000000ff */
[----:B------:R-:W-:Y:S02]  /*47f0*/  DFMA R194, R160, R14, RZ ;  /* 0x0000000ea0c2722b */ /* 0x000fe400000000ff */
[----:B------:R-:W-:Y:S01]  /*4800*/  DFMA R160, R8, R190, R180 ;  /* 0x000000be08a0722b */ /* 0x000fe200000000b4 */
[----:B------:R-:W0:Y:S01]  /*4810*/  LDS R180, [R0] ;  /* 0x0000000000b47984 */ /* 0x000e220000000800 */
[----:B------:R-:W-:Y:S01]  /*4820*/  IMAD.MOV.U32 R181, RZ, RZ, 0x8 ;  /* 0x00000008ffb57424 */ /* 0x000fe200078e00ff */
[----:B------:R-:W-:Y:S02]  /*4830*/  DFMA R230, R190, R10, R230 ;  /* 0x0000000abee6722b */ /* 0x000fe400000000e6 */
[----:B------:R-:W-:-:S02]  /*4840*/  DFMA R182, R4, R190, R182 ;  /* 0x000000be04b6722b */ /* 0x000fc400000000b6 */
[----:B------:R-:W-:Y:S02]  /*4850*/  DFMA R186, R190, R6, R186 ;  /* 0x00000006beba722b */ /* 0x000fe400000000ba */
[----:B------:R-:W-:Y:S02]  /*4860*/  DFMA R188, R152, R190, R188 ;  /* 0x000000be98bc722b */ /* 0x000fe400000000bc */
[----:B------:R-:W-:Y:S02]  /*4870*/  DFMA R190, R190, R154, R194 ;  /* 0x0000009abebe722b */ /* 0x000fe400000000c2 */
        /* <DEDUP_REMOVED lines=13> */
[----:B------:R-:W-:Y:S01]  /*4950*/  DMUL R214, R4, R164 ;  /* 0x000000a404d67228 */ /* 0x000fe20000000000 */
[----:B0-----:R-:W-:Y:S01]  /*4960*/  IMAD.WIDE R180, R180, R181, UR14 ;  /* 0x0000000eb4b47e25 */ /* 0x001fe2000f8e02b5 */
[----:B------:R-:W-:-:S02]  /*4970*/  DFMA R206, R20, R204, RZ ;  /* 0x000000cc14ce722b */ /* 0x000fc400000000ff */
[----:B------:R-:W-:Y:S02]  /*4980*/  DFMA R208, R204, R22, RZ ;  /* 0x00000016ccd0722b */ /* 0x000fe400000000ff */
[----:B------:R-:W-:Y:S01]  /*4990*/  DFMA R210, R16, R204, RZ ;  /* 0x000000cc10d2722b */ /* 0x000fe200000000ff */
[----:B------:R-:W2:Y:S01]  /*49a0*/  LDG.E.64 R180, desc[UR10][R180.64] ;  /* 0x0000000ab4b47981 */ /* 0x000ea2000c1e1b00 */
[----:B------:R-:W-:Y:S02]  /*49b0*/  DFMA R212, R204, R18, RZ ;  /* 0x00000012ccd4722b */ /* 0x000fe400000000ff */
[----:B------:R-:W-:Y:S02]  /*49c0*/  DFMA R218, R12, R204, RZ ;  /* 0x000000cc0cda722b */ /* 0x000fe400000000ff */
[----:B------:R-:W-:Y:S02]  /*49d0*/  DFMA R220, R204, R14, RZ ;  /* 0x0000000eccdc722b */ /* 0x000fe400000000ff */
        /* <DEDUP_REMOVED lines=8> */
[----:B------:R-:W-:Y:S02]  /*4a60*/  DFMA R218, R20, R216, RZ ;  /* 0x000000d814da722b */ /* 0x000fe400000000ff */
[----:B------:R-:W-:Y:S02]  /*4a70*/  DFMA R220, R216, R22, RZ ;  /* 0x00000016d8dc722b */ /* 0x000fe400000000ff */
[----:B------:R-:W-:Y:S02]  /*4a80*/  DFMA R222, R16, R216, RZ ;  /* 0x000000d810de722b */ /* 0x000fe400000000ff */
[----:B------:R-:W-:Y:S02]  /*4a90*/  DFMA R224, R216, R18, RZ ;  /* 0x00000012d8e0722b */ /* 0x000fe400000000ff */
[----:B------:R-:W-:-:S02]  /*4aa0*/  DFMA R226, R12, R216, RZ ;  /* 0x000000d80ce2722b */ /* 0x000fc400000000ff */
[----:B------:R-:W-:Y:S02]  /*4ab0*/  DFMA R216, R216, R14, RZ ;  /* 0x0000000ed8d8722b */ /* 0x000fe400000000ff */
[----:B------:R-:W-:Y:S02]  /*4ac0*/  DFMA R218, R8, R228, R218 ;  /* 0x000000e408da722b */ /* 0x000fe400000000da */
[----:B------:R-:W-:Y:S02]  /*4ad0*/  DFMA R220, R228, R10, R220 ;  /* 0x0000000ae4dc722b */ /* 0x000fe400000000dc */
[----:B------:R-:W-:Y:S02]  /*4ae0*/  DFMA R222, R4, R228, R222 ;  /* 0x000000e404de722b */ /* 0x000fe400000000de */
[----:B------:R-:W-:Y:S02]  /*4af0*/  DFMA R224, R228, R6, R224 ;  /* 0x00000006e4e0722b */ /* 0x000fe400000000e0 */
[----:B------:R-:W-:-:S02]  /*4b00*/  DFMA R226, R152, R228, R226 ;  /* 0x000000e498e2722b */ /* 0x000fc400000000e2 */
        /* <DEDUP_REMOVED lines=135> */
[----:B------:R-:W-:-:S08]  /*5380*/  DFMA R216, R176, R178, -R216 ;  /* 0x000000b2b0d8722b */ /* 0x000fd000000008d8 */
[----:B------:R-:W-:Y:S02]  /*5390*/  DMUL R160, R160, R216 ;  /* 0x000000d8a0a07228 */ /* 0x000fe40000000000 */
[----:B------:R-:W-:Y:S02]  /*53a0*/  DMUL R232, R174, R98 ;  /* 0x00000062aee87228 */ /* 0x000fe40000000000 */
[----:B------:R-:W-:-:S04]  /*53b0*/  DMUL R230, R230, R216 ;  /* 0x000000d8e6e67228 */ /* 0x000fc80000000000 */
[----:B--2---:R-:W-:Y:S02]  /*53c0*/  DFMA R156, R180, R160, R156 ;  /* 0x000000a0b49c722b */ /* 0x004fe4000000009c */
[----:B------:R-:W-:Y:S02]  /*53d0*/  DMUL R160, R12, R162 ;  /* 0x000000a20ca07228 */ /* 0x000fe40000000000 */
[----:B------:R-:W-:Y:S02]  /*53e0*/  DFMA R218, R100, R232, R218 ;  /* 0x000000e864da722b */ /* 0x000fe400000000da */
[----:B------:R-:W-:Y:S02]  /*53f0*/  DFMA R220, R232, R102, R220 ;  /* 0x00000066e8dc722b */ /* 0x000fe400000000dc */
        /* <DEDUP_REMOVED lines=10> */
[----:B------:R-:W-:Y:S02]  /*54a0*/  DMUL R230, R152, R164 ;  /* 0x000000a498e67228 */ /* 0x000fe40000000000 */
[----:B------:R-:W-:-:S06]  /*54b0*/  DFMA R160, R160, R14, RZ ;  /* 0x0000000ea0a0722b */ /* 0x000fcc00000000ff */
        /* <DEDUP_REMOVED lines=28> */
[-C--:B------:R-:W-:Y:S02]  /*5680*/  DMUL R182, R182, R216.reuse ;  /* 0x000000d8b6b67228 */ /* 0x080fe40000000000 */
[-C--:B------:R-:W-:Y:S02]  /*5690*/  DMUL R186, R186, R216.reuse ;  /* 0x000000d8baba7228 */ /* 0x080fe40000000000 */
        /* <DEDUP_REMOVED lines=8> */
[----:B------:R-:W-:-:S02]  /*5720*/  DMUL R190, R190, R216 ;  /* 0x000000d8bebe7228 */ /* 0x000fc40000000000 */
[----:B------:R-:W-:Y:S02]  /*5730*/  DMUL R162, R162, R14 ;  /* 0x0000000ea2a27228 */ /* 0x000fe40000000000 */
[----:B------:R-:W-:Y:S02]  /*5740*/  DFMA R90, R180, R182, R90 ;  /* 0x000000b6b45a722b */ /* 0x000fe4000000005a */
[----:B------:R-:W-:Y:S02]  /*5750*/  DFMA R232, R100, R230, R232 ;  /* 0x000000e664e8722b */ /* 0x000fe400000000e8 */
        /* <DEDUP_REMOVED lines=28> */
[----:B------:R-:W-:Y:S02]  /*5920*/  DFMA R162, R166, R142, R162 ;  /* 0x0000008ea6a2722b */ /* 0x000fe400000000a2 */
[----:B------:R-:W-:Y:S02]  /*5930*/  DMUL R170, R170, R118 ;  /* 0x00000076aaaa7228 */ /* 0x000fe40000000000 */
[----:B------:R-:W-:Y:S02]  /*5940*/  DFMA R190, R136, R168, R190 ;  /* 0x000000a888be722b */ /* 0x000fe400000000be */
[----:B------:R-:W-:Y:S02]  /*5950*/  DFMA R188, R168, R138, R188 ;  /* 0x0000008aa8bc722b */ /* 0x000fe400000000bc */
[----:B------:R-:W-:-:S02]  /*5960*/  DFMA R186, R132, R168, R186 ;  /* 0x000000a884ba722b */ /* 0x000fc400000000ba */
[----:B------:R-:W-:Y:S02]  /*5970*/  DFMA R182, R168, R134, R182 ;  /* 0x00000086a8b6722b */ /* 0x000fe400000000b6 */
[----:B------:R-:W-:Y:S02]  /*5980*/  DFMA R164, R128, R168, R164 ;  /* 0x000000a880a4722b */ /* 0x000fe400000000a4 */
[----:B------:R-:W-:Y:S02]  /*5990*/  DFMA R162, R168, R130, R162 ;  /* 0x00000082a8a2722b */ /* 0x000fe400000000a2 */
        /* <DEDUP_REMOVED lines=14> */
[----:B------:R-:W-:-:S02]  /*5a80*/  DFMA R190, R100, R174, R190 ;  /* 0x000000ae64be722b */ /* 0x000fc400000000be */
[----:B------:R-:W-:Y:S02]  /*5a90*/  DFMA R188, R174, R102, R188 ;  /* 0x00000066aebc722b */ /* 0x000fe400000000bc */
[----:B------:R-:W-:Y:S02]  /*5aa0*/  DFMA R186, R96, R174, R186 ;  /* 0x000000ae60ba722b */ /* 0x000fe400000000ba */
[----:B------:R-:W-:Y:S02]  /*5ab0*/  DFMA R182, R174, R98, R182 ;  /* 0x00000062aeb6722b */ /* 0x000fe400000000b6 */
[----:B------:R-:W-:Y:S02]  /*5ac0*/  DFMA R164, R92, R174, R164 ;  /* 0x000000ae5ca4722b */ /* 0x000fe400000000a4 */
[----:B------:R-:W-:Y:S01]  /*5ad0*/  DFMA R162, R174, R94, R162 ;  /* 0x0000005eaea2722b */ /* 0x000fe200000000a2 */
[----:B------:R-:W-:Y:S01]  /*5ae0*/  UIADD3 UR4, UPT, UPT, UR4, 0x1, URZ ;  /* 0x0000000104047890 */ /* 0x000fe2000fffe0ff */
[----:B------:R-:W-:-:S02]  /*5af0*/  DMUL R192, R192, R216 ;  /* 0x000000d8c0c07228 */ /* 0x000fc40000000000 */
[-C--:B------:R-:W-:Y:S01]  /*5b00*/  DMUL R194, R194, R216.reuse ;  /* 0x000000d8c2c27228 */ /* 0x080fe20000000000 */
[----:B------:R-:W-:Y:S01]  /*5b10*/  UISETP.NE.AND UP0, UPT, UR4, 0x3, UPT ;  /* 0x000000030400788c */ /* 0x000fe2000bf05270 */
[-C--:B------:R-:W-:Y:S02]  /*5b20*/  DMUL R196, R196, R216.reuse ;  /* 0x000000d8c4c47228 */ /* 0x080fe40000000000 */
[-C--:B------:R-:W-:Y:S02]  /*5b30*/  DMUL R198, R198, R216.reuse ;  /* 0x000000d8c6c67228 */ /* 0x080fe40000000000 */
[-C--:B------:R-:W-:Y:S02]  /*5b40*/  DMUL R200, R200, R216.reuse ;  /* 0x000000d8c8c87228 */ /* 0x080fe40000000000 */
[-C--:B------:R-:W-:Y:S02]  /*5b50*/  DMUL R202, R202, R216.reuse ;  /* 0x000000d8caca7228 */ /* 0x080fe40000000000 */
[----:B------:R-:W-:-:S02]  /*5b60*/  DMUL R204, R204, R216 ;  /* 0x000000d8cccc7228 */ /* 0x000fc40000000000 */
[-C--:B------:R-:W-:Y:S02]  /*5b70*/  DMUL R206, R206, R216.reuse ;  /* 0x000000d8cece7228 */ /* 0x080fe40000000000 */
        /* <DEDUP_REMOVED lines=21> */
[----:B------:R-:W-:Y:S02]  /*5cd0*/  DMUL R162, R162, R216 ;  /* 0x000000d8a2a27228 */ /* 0x000fe40000000000 */
        /* <DEDUP_REMOVED lines=29> */
[----:B------:R-:W-:Y:S01]  /*5eb0*/  DFMA R28, R180, R162, R28 ;  /* 0x000000a2b41c722b */ /* 0x000fe2000000001c */
[----:B------:R-:W-:Y:S01]  /*5ec0*/  IADD3 R0, PT, PT, R0, 0x4, RZ ;  /* 0x0000000400007810 */ /* 0x000fe20007ffe0ff */
[----:B------:R-:W-:Y:S01]  /*5ed0*/  UIADD3 UR5, UPT, UPT, UR5, 0x8, URZ ;  /* 0x0000000805057890 */ /* 0x000fe2000fffe0ff */
[----:B------:R-:W-:Y:S11]  /*5ee0*/  BRA.U UP0, `(.L_x_63) ;  /* 0xffffffe900007547 */ /* 0x000ff6000b83ffff */
[----:B------:R-:W2:Y:S01]  /*5ef0*/  LDL R211, [R1+0xa08] ;  /* 0x000a080001d37983 */ /* 0x000ea20000100800 */
[----:B------:R-:W0:Y:S03]  /*5f00*/  LDCU.64 UR4, c[0x0][0x3a8] ;  /* 0x00007500ff0477ac */ /* 0x000e260008000a00 */
[----:B------:R-:W3:Y:S04]  /*5f10*/  LDL R210, [R1+0xa0c] ;  /* 0x000a0c0001d27983 */ /* 0x000ee80000100800 */
[----:B------:R-:W4:Y:S04]  /*5f20*/  LDL R243, [R1+0xa1c] ;  /* 0x000a1c0001f37983 */ /* 0x000f280000100800 */
[----:B------:R-:W5:Y:S04]  /*5f30*/  LDL R220, [R1+0xa14] ;  /* 0x000a140001dc7983 */ /* 0x000f680000100800 */
[----:B------:R-:W5:Y:S04]  /*5f40*/  LDL R221, [R1+0xa10] ;  /* 0x000a100001dd7983 */ /* 0x000f680000100800 */
[----:B------:R-:W5:Y:S01]  /*5f50*/  LDL R223, [R1+0xa18] ;  /* 0x000a180001df7983 */ /* 0x000f620000100800 */
[----:B------:R-:W1:Y:S03]  /*5f60*/  LDC R5, c[0x0][0x360] ;  /* 0x0000d800ff057b82 */ /* 0x000e660000000800 */
[----:B------:R-:W-:Y:S04]  /*5f70*/  LDS.128 R172, [UR13+0x5f0] ;  /* 0x0005f00dffac7984 */ /* 0x000fe80008000c00 */
[----:B------:R-:W0:Y:S01]  /*5f80*/  LDS.128 R16, [UR13+0x840] ;  /* 0x0008400dff107984 */ /* 0x000e220008000c00 */
[----:B------:R-:W5:Y:S03]  /*5f90*/  LDC.64 R200, c[0x0][0x3d8] ;  /* 0x0000f600ffc87b82 */ /* 0x000f660000000a00 */
[----:B------:R-:W0:Y:S04]  /*5fa0*/  LDS.128 R20, [UR13+0x600] ;  /* 0x0006000dff147984 */ /* 0x000e280008000c00 */
[----:B------:R-:W-:Y:S01]  /*5fb0*/  LDS.128 R12, [UR13+0x610] ;  /* 0x0006100dff0c7984 */ /* 0x000fe20008000c00 */
[----:B------:R-:W5:Y:S03]  /*5fc0*/  LDC.64 R142, c[0x0][0x3e0] ;  /* 0x0000f800ff8e7b82 */ /* 0x000f660000000a00 */
[----:B------:R-:W-:Y:S04]  /*5fd0*/  LDS.128 R120, [UR13+0x870] ;  /* 0x0008700dff787984 */ /* 0x000fe80008000c00 */
[----:B------:R-:W-:Y:S01]  /*5fe0*/  LDS.128 R116, [UR13+0x630] ;  /* 0x0006300dff747984 */ /* 0x000fe20008000c00 */
[----:B-1----:R-:W-:Y:S01]  /*5ff0*/  IMAD R242, R5, UR9, R242 ;  /* 0x0000000905f27c24 */ /* 0x002fe2000f8e02f2 */
[----:B0-----:R-:W-:-:S02]  /*6000*/  DMUL R228, R184, R16 ;  /* 0x00000010b8e47228 */ /* 0x001fc40000000000 */
[----:B------:R-:W-:Y:S02]  /*6010*/  DMUL R216, R178, R16 ;  /* 0x00000010b2d87228 */ /* 0x000fe40000000000 */
[-C--:B------:R-:W-:Y:S02]  /*6020*/  DMUL R230, R184, R18.reuse ;  /* 0x00000012b8e67228 */ /* 0x080fe40000000000 */
[----:B------:R-:W-:Y:S01]  /*6030*/  DMUL R218, R178, R18 ;  /* 0x00000012b2da7228 */ /* 0x000fe20000000000 */
[----:B------:R-:W-:Y:S01]  /*6040*/  LDS.128 R16, [UR13+0x620] ;  /* 0x0006200dff107984 */ /* 0x000fe20008000c00 */
[-C--:B------:R-:W-:Y:S02]  /*6050*/  DFMA R228, R176, R20.reuse, R228 ;  /* 0x00000014b0e4722b */ /* 0x080fe400000000e4 */
[----:B------:R-:W-:Y:S02]  /*6060*/  DFMA R216, R2, R20, R216 ;  /* 0x0000001402d8722b */ /* 0x000fe400000000d8 */
[----:B------:R-:W-:-:S02]  /*6070*/  DFMA R230, R176, R22, R230 ;  /* 0x00000016b0e6722b */ /* 0x000fc400000000e6 */
[----:B------:R-:W-:Y:S01]  /*6080*/  DFMA R218, R2, R22, R218 ;  /* 0x0000001602da722b */ /* 0x000fe200000000da */
[----:B--2---:R-:W-:Y:S02]  /*6090*/  SHF.R.S32.HI R111, RZ, 0x1f, R211 ;  /* 0x0000001fff6f7819 */ /* 0x004fe400000114d3 */
[----:B---3--:R-:W-:-:S03]  /*60a0*/  SHF.R.S32.HI R107, RZ, 0x1f, R210 ;  /* 0x0000001fff6b7819 */ /* 0x008fc600000114d2 */
[----:B------:R-:W-:Y:S01]  /*60b0*/  IMAD R0, R111, UR4, RZ ;  /* 0x000000046f007c24 */ /* 0x000fe2000f8e02ff */
[----:B------:R-:W-:Y:S01]  /*60c0*/  MOV R106, R210 ;  /* 0x000000d2006a7202 */ /* 0x000fe20000000f00 */
[----:B------:R-:W-:Y:S01]  /*60d0*/  IMAD.MOV.U32 R110, RZ, RZ, R211 ;  /* 0x000000ffff6e7224 */ /* 0x000fe200078e00d3 */
[----:B----4-:R-:W-:Y:S01]  /*60e0*/  SHF.R.S32.HI R109, RZ, 0x1f, R243 ;  /* 0x0000001fff6d7819 */ /* 0x010fe200000114f3 */
[----:B------:R-:W-:Y:S01]  /*60f0*/  IMAD R7, R211, UR5, R0 ;  /* 0x00000005d3077c24 */ /* 0x000fe2000f8e0200 */
[----:B------:R-:W-:Y:S01]  /*6100*/  MOV R108, R243 ;  /* 0x000000f3006c7202 */ /* 0x000fe20000000f00 */
[----:B------:R-:W-:Y:S01]  /*6110*/  IMAD R0, R107, UR4, RZ ;  /* 0x000000046b007c24 */ /* 0x000fe2000f8e02ff */
[--C-:B-----5:R-:W-:Y:S01]  /*6120*/  SHF.R.S32.HI R101, RZ, 0x1f, R220.reuse ;  /* 0x0000001fff657819 */ /* 0x120fe200000114dc */
[----:B------:R-:W-:Y:S01]  /*6130*/  IMAD.MOV.U32 R100, RZ, RZ, R220 ;  /* 0x000000ffff647224 */ /* 0x000fe200078e00dc */
[--C-:B------:R-:W-:Y:S01]  /*6140*/  SHF.R.S32.HI R105, RZ, 0x1f, R221.reuse ;  /* 0x0000001fff697819 */ /* 0x100fe200000114dd */
[----:B------:R-:W-:Y:S01]  /*6150*/  IMAD.MOV.U32 R104, RZ, RZ, R221 ;  /* 0x000000ffff687224 */ /* 0x000fe200078e00dd */
[--C-:B------:R-:W-:Y:S01]  /*6160*/  SHF.R.S32.HI R103, RZ, 0x1f, R223.reuse ;  /* 0x0000001fff677819 */ /* 0x100fe200000114df */
[----:B------:R-:W-:-:S02]  /*6170*/  IMAD.MOV.U32 R102, RZ, RZ, R223 ;  /* 0x000000ffff667224 */ /* 0x000fc400078e00df */
[----:B------:R-:W-:-:S04]  /*6180*/  IMAD.WIDE.U32 R140, R211, UR4, R110 ;  /* 0x00000004d38c7c25 */ /* 0x000fc8000f8e006e */
[----:B------:R-:W-:-:S04]  /*6190*/  IMAD.WIDE.U32 R198, R211, UR4, R104 ;  /* 0x00000004d3c67c25 */ /* 0x000fc8000f8e0068 */
[----:B------:R-:W-:-:S04]  /*61a0*/  IMAD.WIDE.U32 R192, R211, UR4, R100 ;  /* 0x00000004d3c07c25 */ /* 0x000fc8000f8e0064 */
[----:B------:R-:W-:-:S04]  /*61b0*/  IMAD.WIDE.U32 R196, R211, UR4, R108 ;  /* 0x00000004d3c47c25 */ /* 0x000fc8000f8e006c */
[C---:B------:R-:W-:Y:S02]  /*61c0*/  IMAD R5, R210.reuse, UR5, R0 ;  /* 0x00000005d2057c24 */ /* 0x040fe4000f8e0200 */
[----:B------:R-:W-:-:S04]  /*61d0*/  IMAD.WIDE.U32 R186, R210, UR4, R106 ;  /* 0x00000004d2ba7c25 */ /* 0x000fc8000f8e006a */
[----:B------:R-:W-:-:S04]  /*61e0*/  IMAD.WIDE.U32 R168, R210, UR4, R100 ;  /* 0x00000004d2a87c25 */ /* 0x000fc8000f8e0064 */
[----:B------:R-:W-:-:S04]  /*61f0*/  IMAD.WIDE.U32 R164, R210, UR4, R108 ;  /* 0x00000004d2a47c25 */ /* 0x000fc8000f8e006c */
[----:B------:R-:W-:-:S04]  /*6200*/  IMAD.WIDE.U32 R194, R211, UR4, R106 ;  /* 0x00000004d3c27c25 */ /* 0x000fc8000f8e006a */
[----:B------:R-:W-:-:S04]  /*6210*/  IMAD.WIDE.U32 R190, R211, UR4, R102 ;  /* 0x00000004d3be7c25 */ /* 0x000fc8000f8e0066 */
[----:B------:R-:W-:-:S04]  /*6220*/  IMAD.WIDE.U32 R188, R210, UR4, R110 ;  /* 0x00000004d2bc7c25 */ /* 0x000fc8000f8e006e */
[----:B------:R-:W-:-:S04]  /*6230*/  IMAD.WIDE.U32 R170, R210, UR4, R104 ;  /* 0x00000004d2aa7c25 */ /* 0x000fc8000f8e0068 */
[----:B------:R-:W-:Y:S01]  /*6240*/  IMAD.WIDE.U32 R166, R210, UR4, R102 ;  /* 0x00000004d2a67c25 */ /* 0x000fe2000f8e0066 */
[----:B------:R-:W-:Y:S02]  /*6250*/  IADD3 R141, PT, PT, R141, R7, RZ ;  /* 0x000000078d8d7210 */ /* 0x000fe40007ffe0ff */
[C---:B------:R-:W-:Y:S01]  /*6260*/  IADD3 R199, PT, PT, R7.reuse, R199, RZ ;  /* 0x000000c707c77210 */ /* 0x040fe20007ffe0ff */
[C---:B------:R-:W-:Y:S01]  /*6270*/  IMAD.IADD R195, R7.reuse, 0x1, R195 ;  /* 0x0000000107c37824 */ /* 0x040fe200078e02c3 */
[C---:B------:R-:W-:Y:S01]  /*6280*/  IADD3 R193, PT, PT, R7.reuse, R193, RZ ;  /* 0x000000c107c17210 */ /* 0x040fe20007ffe0ff */
[C---:B------:R-:W-:Y:S01]  /*6290*/  IMAD.IADD R191, R7.reuse, 0x1, R191 ;  /* 0x0000000107bf7824 */ /* 0x040fe200078e02bf */
[----:B------:R-:W-:Y:S01]  /*62a0*/  IADD3 R197, PT, PT, R7, R197, RZ ;  /* 0x000000c507c57210 */ /* 0x000fe20007ffe0ff */
[----:B------:R-:W-:Y:S01]  /*62b0*/  IMAD.IADD R189, R189, 0x1, R5 ;  /* 0x00000001bdbd7824 */ /* 0x000fe200078e0205 */
[C---:B------:R-:W-:Y:S01]  /*62c0*/  IADD3 R187, PT, PT, R5.reuse, R187, RZ ;  /* 0x000000bb05bb7210 */ /* 0x040fe20007ffe0ff */
[C---:B------:R-:W-:Y:S01]  /*62d0*/  IMAD.IADD R171, R5.reuse, 0x1, R171 ;  /* 0x0000000105ab7824 */ /* 0x040fe200078e02ab */
[C---:B------:R-:W-:Y:S01]  /*62e0*/  IADD3 R169, PT, PT, R5.reuse, R169, RZ ;  /* 0x000000a905a97210 */ /* 0x040fe20007ffe0ff */
[C---:B------:R-:W-:Y:S01]  /*62f0*/  IMAD.IADD R167, R5.reuse, 0x1, R167 ;  /* 0x0000000105a77824 */ /* 0x040fe200078e02a7 */
[----:B------:R-:W-:-:S02]  /*6300*/  IADD3 R165, PT, PT, R5, R165, RZ ;  /* 0x000000a505a57210 */ /* 0x000fc40007ffe0ff */
[----:B------:R-:W0:Y:S01]  /*6310*/  LDS.128 R4, [UR13+0x830] ;  /* 0x0008300dff047984 */ /* 0x000e220008000c00 */
[----:B------:R-:W-:-:S04]  /*6320*/  IMAD R0, R105, UR4, RZ ;  /* 0x0000000469007c24 */ /* 0x000fc8000f8e02ff */
[----:B------:R-:W-:Y:S02]  /*6330*/  IMAD R9, R221, UR5, R0 ;  /* 0x00000005dd097c24 */ /* 0x000fe4000f8e0200 */
[----:B------:R-:W-:Y:S02]  /*6340*/  IMAD R0, R101, UR4, RZ ;  /* 0x0000000465007c24 */ /* 0x000fe4000f8e02ff */
[----:B------:R-:W-:-:S04]  /*6350*/  IMAD.WIDE.U32 R154, R221, UR4, R106 ;  /* 0x00000004dd9a7c25 */ /* 0x000fc8000f8e006a */
[----:B------:R-:W-:Y:S02]  /*6360*/  IMAD R11, R220, UR5, R0 ;  /* 0x00000005dc0b7c24 */ /* 0x000fe4000f8e0200 */
[----:B------:R-:W-:-:S04]  /*6370*/  IMAD.WIDE.U32 R152, R221, UR4, R100 ;  /* 0x00000004dd987c25 */ /* 0x000fc8000f8e0064 */
        /* <DEDUP_REMOVED lines=10> */
[C---:B------:R-:W-:Y:S02]  /*6420*/  IADD3 R155, PT, PT, R9.reuse, R155, RZ ;  /* 0x0000009b099b7210 */ /* 0x040fe40007ffe0ff */
[----:B------:R-:W-:Y:S01]  /*6430*/  IADD3 R153, PT, PT, R9, R153, RZ ;  /* 0x0000009909997210 */ /* 0x000fe20007ffe0ff */
[----:B------:R-:W-:Y:S01]  /*6440*/  IMAD.IADD R163, R163, 0x1, R9 ;  /* 0x00000001a3a37824 */ /* 0x000fe200078e0209 */
[C---:B------:R-:W-:Y:S01]  /*6450*/  IADD3 R149, PT, PT, R9.reuse, R149, RZ ;  /* 0x0000009509957210 */ /* 0x040fe20007ffe0ff */
[----:B------:R-:W-:Y:S01]  /*6460*/  IMAD.IADD R161, R9, 0x1, R161 ;  /* 0x0000000109a17824 */ /* 0x000fe200078e02a1 */
[----:B------:R-:W-:Y:S01]  /*6470*/  IADD3 R135, PT, PT, R11, R135, RZ ;  /* 0x000000870b877210 */ /* 0x000fe20007ffe0ff */
[----:B------:R-:W-:Y:S01]  /*6480*/  IMAD.IADD R151, R9, 0x1, R151 ;  /* 0x0000000109977824 */ /* 0x000fe200078e0297 */
[----:B------:R-:W-:Y:S01]  /*6490*/  IADD3 R133, PT, PT, R11, R133, RZ ;  /* 0x000000850b857210 */ /* 0x000fe20007ffe0ff */
[----:B------:R-:W-:Y:S01]  /*64a0*/  IMAD.IADD R139, R139, 0x1, R11 ;  /* 0x000000018b8b7824 */ /* 0x000fe200078e020b */
[C---:B------:R-:W-:Y:S01]  /*64b0*/  IADD3 R131, PT, PT, R11.reuse, R131, RZ ;  /* 0x000000830b837210 */ /* 0x040fe20007ffe0ff */
[----:B------:R-:W-:-:S02]  /*64c0*/  IMAD.IADD R137, R11, 0x1, R137 ;  /* 0x000000010b897824 */ /* 0x000fc400078e0289 */
[----:B------:R-:W-:Y:S02]  /*64d0*/  IMAD.IADD R129, R11, 0x1, R129 ;  /* 0x000000010b817824 */ /* 0x000fe400078e0281 */
[----:B------:R-:W1:Y:S01]  /*64e0*/  LDS.128 R8, [UR13+0x850] ;  /* 0x0008500dff087984 */ /* 0x000e620008000c00 */
[C---:B0-----:R-:W-:Y:S02]  /*64f0*/  DMUL R212, R184.reuse, R4 ;  /* 0x00000004b8d47228 */ /* 0x041fe40000000000 */
[----:B------:R-:W-:Y:S02]  /*6500*/  DMUL R214, R184, R6 ;  /* 0x00000006b8d67228 */ /* 0x000fe40000000000 */
[C---:B------:R-:W-:Y:S02]  /*6510*/  DMUL R4, R178.reuse, R4 ;  /* 0x00000004b2047228 */ /* 0x040fe40000000000 */
[----:B------:R-:W-:Y:S02]  /*6520*/  DMUL R6, R178, R6 ;  /* 0x00000006b2067228 */ /* 0x000fe40000000000 */
[----:B------:R-:W-:-:S02]  /*6530*/  DFMA R212, R176, R172, R212 ;  /* 0x000000acb0d4722b */ /* 0x000fc400000000d4 */
[----:B------:R-:W-:Y:S02]  /*6540*/  DFMA R214, R176, R174, R214 ;  /* 0x000000aeb0d6722b */ /* 0x000fe400000000d6 */
[C---:B------:R-:W-:Y:S02]  /*6550*/  DFMA R172, R2.reuse, R172, R4 ;  /* 0x000000ac02ac722b */ /* 0x040fe40000000004 */
[----:B------:R-:W-:Y:S02]  /*6560*/  DFMA R174, R2, R174, R6 ;  /* 0x000000ae02ae722b */ /* 0x000fe40000000006 */
[----:B------:R-:W0:Y:S01]  /*6570*/  LDS.128 R4, [UR13+0x860] ;  /* 0x0008600dff047984 */ /* 0x000e220008000c00 */
[----:B------:R-:W-:Y:S02]  /*6580*/  IMAD R0, R103, UR4, RZ ;  /* 0x0000000467007c24 */ /* 0x000fe4000f8e02ff */
[----:B------:R-:W-:-:S04]  /*6590*/  IMAD.WIDE.U32 R98, R223, UR4, R106 ;  /* 0x00000004df627c25 */ /* 0x000fc8000f8e006a */
[----:B------:R-:W-:-:S04]  /*65a0*/  IMAD.WIDE.U32 R124, R223, UR4, R104 ;  /* 0x00000004df7c7c25 */ /* 0x000fc8000f8e0068 */
[----:B------:R-:W-:-:S04]  /*65b0*/  IMAD.WIDE.U32 R20, R243, UR4, R106 ;  /* 0x00000004f3147c25 */ /* 0x000fc8000f8e006a */
[C---:B------:R-:W-:Y:S02]  /*65c0*/  IMAD R113, R223.reuse, UR5, R0 ;  /* 0x00000005df717c24 */ /* 0x040fe4000f8e0200 */
[----:B------:R-:W-:Y:S01]  /*65d0*/  IMAD.WIDE.U32 R96, R223, UR4, R100 ;  /* 0x00000004df607c25 */ /* 0x000fe2000f8e0064 */
[-C--:B-1----:R-:W-:Y:S02]  /*65e0*/  DMUL R180, R184, R8.reuse ;  /* 0x00000008b8b47228 */ /* 0x082fe40000000000 */
[----:B------:R-:W-:Y:S01]  /*65f0*/  DMUL R144, R178, R8 ;  /* 0x00000008b2907228 */ /* 0x000fe20000000000 */
[----:B------:R-:W-:Y:S02]  /*6600*/  IMAD.WIDE.U32 R8, R243, UR4, R104 ;  /* 0x00000004f3087c25 */ /* 0x000fe4000f8e0068 */
[----:B------:R-:W1:Y:S02]  /*6610*/  LDS.128 R104, [UR13+0x880] ;  /* 0x0008800dff687984 */ /* 0x000e640008000c00 */
[----:B------:R-:W-:Y:S01]  /*6620*/  IMAD.WIDE.U32 R92, R223, UR4, R108 ;  /* 0x00000004df5c7c25 */ /* 0x000fe2000f8e006c */
[----:B------:R-:W-:-:S02]  /*6630*/  DMUL R182, R184, R10 ;  /* 0x0000000ab8b67228 */ /* 0x000fc40000000000 */
[----:B------:R-:W-:Y:S01]  /*6640*/  DMUL R146, R178, R10 ;  /* 0x0000000ab2927228 */ /* 0x000fe20000000000 */
[----:B------:R-:W-:-:S04]  /*6650*/  IMAD.WIDE.U32 R126, R223, UR4, R110 ;  /* 0x00000004df7e7c25 */ /* 0x000fc8000f8e006e */
[----:B------:R-:W-:Y:S01]  /*6660*/  IMAD.WIDE.U32 R94, R223, UR4, R102 ;  /* 0x00000004df5e7c25 */ /* 0x000fe2000f8e0066 */
[C---:B------:R-:W-:Y:S02]  /*6670*/  IADD3 R99, PT, PT, R113.reuse, R99, RZ ;  /* 0x0000006371637210 */ /* 0x040fe40007ffe0ff */
[----:B------:R-:W-:Y:S01]  /*6680*/  IADD3 R97, PT, PT, R113, R97, RZ ;  /* 0x0000006171617210 */ /* 0x000fe20007ffe0ff */
[----:B------:R-:W-:Y:S01]  /*6690*/  IMAD.IADD R127, R127, 0x1, R113 ;  /* 0x000000017f7f7824 */ /* 0x000fe200078e0271 */
[C---:B------:R-:W-:Y:S01]  /*66a0*/  IADD3 R93, PT, PT, R113.reuse, R93, RZ ;  /* 0x0000005d715d7210 */ /* 0x040fe20007ffe0ff */
[C---:B------:R-:W-:Y:S02]  /*66b0*/  IMAD.IADD R125, R113.reuse, 0x1, R125 ;  /* 0x00000001717d7824 */ /* 0x040fe400078e027d */
[----:B------:R-:W-:Y:S02]  /*66c0*/  IMAD.IADD R95, R113, 0x1, R95 ;  /* 0x00000001715f7824 */ /* 0x000fe400078e025f */
[----:B------:R-:W2:Y:S01]  /*66d0*/  LDS.128 R112, [UR13+0x640] ;  /* 0x0006400dff707984 */ /* 0x000ea20008000c00 */
[----:B------:R-:W-:-:S02]  /*66e0*/  DFMA R180, R176, R12, R180 ;  /* 0x0000000cb0b4722b */ /* 0x000fc400000000b4 */
[----:B------:R-:W-:Y:S02]  /*66f0*/  DFMA R144, R2, R12, R144 ;  /* 0x0000000c0290722b */ /* 0x000fe40000000090 */
[-C--:B------:R-:W-:Y:S02]  /*6700*/  DFMA R182, R176, R14.reuse, R182 ;  /* 0x0000000eb0b6722b */ /* 0x080fe400000000b6 */
[----:B------:R-:W-:Y:S02]  /*6710*/  DFMA R146, R2, R14, R146 ;  /* 0x0000000e0292722b */ /* 0x000fe40000000092 */
[-C--:B0-----:R-:W-:Y:S02]  /*6720*/  DMUL R12, R184, R4.reuse ;  /* 0x00000004b80c7228 */ /* 0x081fe40000000000 */
[----:B------:R-:W-:Y:S01]  /*6730*/  DMUL R14, R178, R4 ;  /* 0x00000004b20e7228 */ /* 0x000fe20000000000 */
[----:B------:R-:W-:Y:S02]  /*6740*/  IMAD R0, R109, UR4, RZ ;  /* 0x000000046d007c24 */ /* 0x000fe4000f8e02ff */
[----:B------:R-:W-:Y:S01]  /*6750*/  IMAD.WIDE.U32 R22, R243, UR4, R110 ;  /* 0x00000004f3167c25 */ /* 0x000fe2000f8e006e */
[----:B------:R-:W-:-:S03]  /*6760*/  DMUL R110, R184, R6 ;  /* 0x00000006b86e7228 */ /* 0x000fc60000000000 */
[----:B------:R-:W-:Y:S01]  /*6770*/  IMAD.WIDE.U32 R204, R243, UR4, R108 ;  /* 0x00000004f3cc7c25 */ /* 0x000fe2000f8e006c */
[----:B------:R-:W-:Y:S02]  /*6780*/  DMUL R108, R178, R6 ;  /* 0x00000006b26c7228 */ /* 0x000fe40000000000 */
[-C--:B------:R-:W-:Y:S02]  /*6790*/  DFMA R4, R176, R16.reuse, R12 ;  /* 0x00000010b004722b */ /* 0x080fe4000000000c */
[----:B------:R-:W-:Y:S01]  /*67a0*/  DFMA R208, R2, R16, R14 ;  /* 0x0000001002d0722b */ /* 0x000fe2000000000e */
[----:B------:R-:W-:Y:S01]  /*67b0*/  IMAD R17, R242, 0x24, RZ ;  /* 0x00000024f2117824 */ /* 0x000fe200078e02ff */
[-C--:B------:R-:W-:Y:S02]  /*67c0*/  DFMA R6, R176, R18.reuse, R110 ;  /* 0x00000012b006722b */ /* 0x080fe4000000006e */
[----:B------:R-:W-:Y:S01]  /*67d0*/  DFMA R206, R2, R18, R108 ;  /* 0x0000001202ce722b */ /* 0x000fe2000000006c */
[----:B------:R-:W-:-:S04]  /*67e0*/  IMAD.WIDE R18, R17, 0x8, R200 ;  /* 0x0000000811127825 */ /* 0x000fc800078e02c8 */
[----:B------:R-:W-:Y:S01]  /*67f0*/  IMAD.WIDE.U32 R202, R243, UR4, R102 ;  /* 0x00000004f3ca7c25 */ /* 0x000fe2000f8e0066 */
[----:B-1----:R-:W-:Y:S01]  /*6800*/  DMUL R238, R178, R106 ;  /* 0x0000006ab2ee7228 */ /* 0x002fe20000000000 */
[----:B------:R-:W-:Y:S02]  /*6810*/  LDS.128 R108, [UR13+0x650] ;  /* 0x0006500dff6c7984 */ /* 0x000fe40008000c00 */
[----:B------:R-:W-:Y:S02]  /*6820*/  IMAD.WIDE R16, R17, 0x8, R142 ;  /* 0x0000000811107825 */ /* 0x000fe400078e028e */
[----:B------:R-:W-:Y:S02]  /*6830*/  STG.E.64 desc[UR10][R18.64], R156 ;  /* 0x0000009c12007986 */ /* 0x000fe4000c101b0a */
[C---:B------:R-:W-:Y:S02]  /*6840*/  IMAD R0, R243.reuse, UR5, R0 ;  /* 0x00000005f3007c24 */ /* 0x040fe4000f8e0200 */
[----:B------:R-:W-:Y:S01]  /*6850*/  STG.E.64 desc[UR10][R16.64], R140 ;  /* 0x0000008c10007986 */ /* 0x000fe2000c101b0a */
[----:B------:R-:W-:-:S03]  /*6860*/  IMAD.WIDE.U32 R10, R243, UR4, R100 ;  /* 0x00000004f30a7c25 */ /* 0x000fc6000f8e0064 */
[----:B------:R-:W-:Y:S04]  /*6870*/  STG.E.64 desc[UR10][R18.64+0x8], R158 ;  /* 0x0000089e12007986 */ /* 0x000fe8000c101b0a */
[----:B------:R-:W-:Y:S01]  /*6880*/  STG.E.64 desc[UR10][R16.64+0x8], R194 ;  /* 0x000008c210007986 */ /* 0x000fe2000c101b0a */
[----:B------:R-:W-:-:S03]  /*6890*/  IMAD.IADD R23, R23, 0x1, R0 ;  /* 0x0000000117177824 */ /* 0x000fc600078e0200 */
[----:B------:R-:W-:Y:S01]  /*68a0*/  STG.E.64 desc[UR10][R18.64+0x10], R90 ;  /* 0x0000105a12007986 */ /* 0x000fe2000c101b0a */
[C---:B------:R-:W-:Y:S01]  /*68b0*/  IADD3 R21, PT, PT, R0.reuse, R21, RZ ;  /* 0x0000001500157210 */ /* 0x040fe20007ffe0ff */
[C---:B------:R-:W-:Y:S02]  /*68c0*/  IMAD.IADD R9, R0.reuse, 0x1, R9 ;  /* 0x0000000100097824 */ /* 0x040fe400078e0209 */
[----:B------:R-:W-:Y:S01]  /*68d0*/  STG.E.64 desc[UR10][R16.64+0x10], R198 ;  /* 0x000010c610007986 */ /* 0x000fe2000c101b0a */
[C---:B------:R-:W-:Y:S01]  /*68e0*/  IADD3 R11, PT, PT, R0.reuse, R11, RZ ;  /* 0x0000000b000b7210 */ /* 0x040fe20007ffe0ff */
[C---:B------:R-:W-:Y:S02]  /*68f0*/  IMAD.IADD R13, R0.reuse, 0x1, R203 ;  /* 0x00000001000d7824 */ /* 0x040fe400078e02cb */
[----:B------:R-:W-:Y:S01]  /*6900*/  STG.E.64 desc[UR10][R18.64+0x18], R86 ;  /* 0x0000185612007986 */ /* 0x000fe2000c101b0a */
[----:B------:R-:W-:Y:S01]  /*6910*/  IMAD.IADD R15, R0, 0x1, R205 ;  /* 0x00000001000f7824 */ /* 0x000fe200078e02cd */
[----:B------:R-:W-:-:S02]  /*6920*/  MOV R0, R243 ;  /* 0x000000f300007202 */ /* 0x000fc40000000f00 */
[----:B------:R-:W-:Y:S01]  /*6930*/  STG.E.64 desc[UR10][R16.64+0x18], R192 ;  /* 0x000018c010007986 */ /* 0x000fe2000c101b0a */
[----:B------:R-:W-:-:S03]  /*6940*/  DMUL R242, R184, R106 ;  /* 0x0000006ab8f27228 */ /* 0x000fc60000000000 */
[----:B------:R-:W-:Y:S04]  /*6950*/  STG.E.64 desc[UR10][R18.64+0x20], R88 ;  /* 0x0000205812007986 */ /* 0x000fe8000c101b0a */
[----:B------:R-:W-:Y:S04]  /*6960*/  STG.E.64 desc[UR10][R16.64+0x20], R190 ;  /* 0x000020be10007986 */ /* 0x000fe8000c101b0a */
[----:B------:R-:W-:Y:S04]  /*6970*/  STG.E.64 desc[UR10][R18.64+0x28], R84 ;  /* 0x0000285412007986 */ /* 0x000fe8000c101b0a */
[----:B------:R-:W-:Y:S01]  /*6980*/  LDS.128 R84, [UR13+0x8c0] ;  /* 0x0008c00dff547984 */ /* 0x000fe20008000c00 */
[-C--:B--2---:R-:W-:Y:S01]  /*6990*/  DFMA R242, R176, R114.reuse, R242 ;  /* 0x00000072b0f2722b */ /* 0x084fe200000000f2 */
[----:B------:R-:W-:Y:S01]  /*69a0*/  IMAD.MOV.U32 R14, RZ, RZ, R204 ;  /* 0x000000ffff0e7224 */ /* 0x000fe200078e00cc */
[----:B------:R-:W-:Y:S01]  /*69b0*/  DFMA R238, R2, R114, R238 ;  /* 0x0000007202ee722b */ /* 0x000fe200000000ee */
[----:B------:R-:W-:Y:S01]  /*69c0*/  STG.E.64 desc[UR10][R16.64+0x28], R196 ;  /* 0x000028c410007986 */ /* 0x000fe2000c101b0a */
[----:B------:R-:W-:Y:S01]  /*69d0*/  IMAD.MOV.U32 R114, RZ, RZ, R206 ;  /* 0x000000ffff727224 */ /* 0x000fe200078e00ce */
[----:B------:R-:W-:-:S02]  /*69e0*/  MOV R115, R207 ;  /* 0x000000cf00737202 */ /* 0x000fc40000000f00 */
[----:B------:R-:W-:Y:S04]  /*69f0*/  STG.E.64 desc[UR10][R18.64+0x30], R82 ;  /* 0x0000305212007986 */ /* 0x000fe8000c101b0a */
[----:B------:R-:W-:Y:S04]  /*6a00*/  STG.E.64 desc[UR10][R16.64+0x30], R188 ;  /* 0x000030bc10007986 */ /* 0x000fe8000c101b0a */
[----:B------:R-:W-:Y:S04]  /*6a10*/  LDS.128 R204, [UR13+0x680] ;  /* 0x0006800dffcc7984 */ /* 0x000fe80008000c00 */
[----:B------:R-:W-:Y:S04]  /*6a20*/  STG.E.64 desc[UR10][R18.64+0x38], R80 ;  /* 0x0000385012007986 */ /* 0x000fe8000c101b0a */
[----:B------:R-:W0:Y:S04]  /*6a30*/  LDS.128 R100, [UR13+0x890] ;  /* 0x0008900dff647984 */ /* 0x000e280008000c00 */
[----:B------:R-:W1:Y:S04]  /*6a40*/  LDS.128 R80, [UR13+0x8d0] ;  /* 0x0008d00dff507984 */ /* 0x000e680008000c00 */
[----:B------:R-:W-:Y:S04]  /*6a50*/  STG.E.64 desc[UR10][R16.64+0x38], R186 ;  /* 0x000038ba10007986 */ /* 0x000fe8000c101b0a */
[----:B------:R-:W-:Y:S04]  /*6a60*/  STG.E.64 desc[UR10][R18.64+0x40], R78 ;  /* 0x0000404e12007986 */ /* 0x000fe8000c101b0a */
[----:B------:R-:W-:Y:S04]  /*6a70*/  STG.E.64 desc[UR10][R16.64+0x40], R170 ;  /* 0x000040aa10007986 */ /* 0x000fe8000c101b0a */
[----:B------:R-:W-:Y:S04]  /*6a80*/  STG.E.64 desc[UR10][R18.64+0x48], R76 ;  /* 0x0000484c12007986 */ /* 0x000fe8000c101b0a */
[----:B------:R-:W-:Y:S04]  /*6a90*/  STG.E.64 desc[UR10][R16.64+0x48], R168 ;  /* 0x000048a810007986 */ /* 0x000fe8000c101b0a */
[----:B------:R-:W-:Y:S04]  /*6aa0*/  STG.E.64 desc[UR10][R18.64+0x50], R74 ;  /* 0x0000504a12007986 */ /* 0x000fe8000c101b0a */
[----:B------:R-:W-:Y:S04]  /*6ab0*/  STG.E.64 desc[UR10][R16.64+0x50], R166 ;  /* 0x000050a610007986 */ /* 0x000fe8000c101b0a */
[----:B------:R-:W2:Y:S04]  /*6ac0*/  LDS.128 R76, [UR13+0x690] ;  /* 0x0006900dff4c7984 */ /* 0x000ea80008000c00 */
[----:B------:R-:W-:Y:S04]  /*6ad0*/  STG.E.64 desc[UR10][R18.64+0x58], R72 ;  /* 0x0000584812007986 */ /* 0x000fe8000c101b0a */
[----:B------:R-:W3:Y:S01]  /*6ae0*/  LDS.128 R72, [UR13+0x8e0] ;  /* 0x0008e00dff487984 */ /* 0x000ee20008000c00 */
[----:B------:R-:W-:-:S02]  /*6af0*/  DMUL R240, R184, R104 ;  /* 0x00000068b8f07228 */ /* 0x000fc40000000000 */
[----:B------:R-:W-:Y:S01]  /*6b00*/  DMUL R236, R178, R104 ;  /* 0x00000068b2ec7228 */ /* 0x000fe20000000000 */
[----:B------:R-:W-:Y:S01]  /*6b10*/  STG.E.64 desc[UR10][R16.64+0x58], R164 ;  /* 0x000058a410007986 */ /* 0x000fe2000c101b0a */
[-C--:B0-----:R-:W-:Y:S02]  /*6b20*/  DMUL R90, R184, R100.reuse ;  /* 0x00000064b85a7228 */ /* 0x081fe40000000000 */
[----:B------:R-:W-:Y:S01]  /*6b30*/  DMUL R232, R178, R100 ;  /* 0x00000064b2e87228 */ /* 0x000fe20000000000 */
[----:B------:R-:W-:Y:S01]  /*6b40*/  MOV R12, R202 ;  /* 0x000000ca000c7202 */ /* 0x000fe20000000f00 */
[-C--:B------:R-:W-:Y:S01]  /*6b50*/  DFMA R240, R176, R112.reuse, R240 ;  /* 0x00000070b0f0722b */ /* 0x080fe200000000f0 */
[----:B------:R-:W-:Y:S01]  /*6b60*/  LDS.128 R196, [UR13+0x6a0] ;  /* 0x0006a00dffc47984 */ /* 0x000fe20008000c00 */
[----:B------:R-:W-:Y:S01]  /*6b70*/  DFMA R236, R2, R112, R236 ;  /* 0x0000007002ec722b */ /* 0x000fe200000000ec */
[----:B------:R-:W-:Y:S01]  /*6b80*/  IMAD.MOV.U32 R112, RZ, RZ, R208 ;  /* 0x000000ffff707224 */ /* 0x000fe200078e00d0 */
[----:B------:R-:W-:Y:S01]  /*6b90*/  MOV R113, R209 ;  /* 0x000000d100717202 */ /* 0x000fe20000000f00 */
[-C--:B------:R-:W-:Y:S01]  /*6ba0*/  DMUL R208, R184, R84.reuse ;  /* 0x00000054b8d07228 */ /* 0x080fe20000000000 */
[----:B------:R-:W-:Y:S01]  /*6bb0*/  LDS.128 R140, [UR13+0x660] ;  /* 0x0006600dff8c7984 */ /* 0x000fe20008000c00 */
[----:B------:R-:W-:-:S03]  /*6bc0*/  DMUL R84, R178, R84 ;  /* 0x00000054b2547228 */ /* 0x000fc60000000000 */
[----:B------:R-:W-:Y:S04]  /*6bd0*/  STG.E.64 desc[UR10][R18.64+0x60], R70 ;  /* 0x0000604612007986 */ /* 0x000fe8000c101b0a */
[----:B------:R-:W-:Y:S01]  /*6be0*/  STG.E.64 desc[UR10][R16.64+0x60], R162 ;  /* 0x000060a210007986 */ /* 0x000fe2000c101b0a */
[----:B------:R-:W-:-:S03]  /*6bf0*/  DFMA R208, R176, R204, R208 ;  /* 0x000000ccb0d0722b */ /* 0x000fc600000000d0 */
[----:B------:R-:W-:Y:S01]  /*6c00*/  STG.E.64 desc[UR10][R18.64+0x68], R68 ;  /* 0x0000684412007986 */ /* 0x000fe2000c101b0a */
[----:B------:R-:W-:-:S03]  /*6c10*/  DFMA R204, R2, R204, R84 ;  /* 0x000000cc02cc722b */ /* 0x000fc60000000054 */
[----:B------:R-:W-:Y:S01]  /*6c20*/  STG.E.64 desc[UR10][R16.64+0x68], R154 ;  /* 0x0000689a10007986 */ /* 0x000fe2000c101b0a */
[----:B-1----:R-:W-:-:S03]  /*6c30*/  DMUL R188, R184, R80 ;  /* 0x00000050b8bc7228 */ /* 0x002fc60000000000 */
[----:B------:R-:W-:Y:S01]  /*6c40*/  STG.E.64 desc[UR10][R18.64+0x70], R66 ;  /* 0x0000704212007986 */ /* 0x000fe2000c101b0a */
[----:B------:R-:W-:-:S03]  /*6c50*/  DMUL R84, R178, R80 ;  /* 0x00000050b2547228 */ /* 0x000fc60000000000 */
[----:B------:R-:W-:Y:S04]  /*6c60*/  STG.E.64 desc[UR10][R16.64+0x70], R160 ;  /* 0x000070a010007986 */ /* 0x000fe8000c101b0a */
[----:B------:R-:W-:Y:S04]  /*6c70*/  STG.E.64 desc[UR10][R18.64+0x78], R64 ;  /* 0x0000784012007986 */ /* 0x000fe8000c101b0a */
[----:B------:R-:W-:Y:S04]  /*6c80*/  STG.E.64 desc[UR10][R16.64+0x78], R152 ;  /* 0x0000789810007986 */ /* 0x000fe8000c101b0a */
[----:B------:R-:W-:Y:S04]  /*6c90*/  STG.E.64 desc[UR10][R18.64+0x80], R62 ;  /* 0x0000803e12007986 */ /* 0x000fe8000c101b0a */
[----:B------:R-:W-:Y:S04]  /*6ca0*/  STG.E.64 desc[UR10][R16.64+0x80], R150 ;  /* 0x0000809610007986 */ /* 0x000fe8000c101b0a */
[----:B------:R0:W-:Y:S01]  /*6cb0*/  STG.E.64 desc[UR10][R18.64+0x88], R60 ;  /* 0x0000883c12007986 */ /* 0x0001e2000c101b0a */
[----:B------:R-:W-:-:S03]  /*6cc0*/  DFMA R88, R176, R108, R90 ;  /* 0x0000006cb058722b */ /* 0x000fc6000000005a */
[----:B------:R-:W-:Y:S01]  /*6cd0*/  STG.E.64 desc[UR10][R16.64+0x88], R148 ;  /* 0x0000889410007986 */ /* 0x000fe2000c101b0a */
[----:B------:R-:W-:-:S03]  /*6ce0*/  DFMA R232, R2, R108, R232 ;  /* 0x0000006c02e8722b */ /* 0x000fc600000000e8 */
[----:B------:R1:W-:Y:S01]  /*6cf0*/  STG.E.64 desc[UR10][R18.64+0x90], R58 ;  /* 0x0000903a12007986 */ /* 0x0003e2000c101b0a */
[-C--:B--2---:R-:W-:Y:S01]  /*6d00*/  DFMA R188, R176, R76.reuse, R188 ;  /* 0x0000004cb0bc722b */ /* 0x084fe200000000bc */
[----:B------:R-:W-:Y:S02]  /*6d10*/  IMAD.MOV.U32 R90, RZ, RZ, R210 ;  /* 0x000000ffff5a7224 */ /* 0x000fe400078e00d2 */
[----:B------:R-:W-:Y:S01]  /*6d20*/  STG.E.64 desc[UR10][R16.64+0x90], R138 ;  /* 0x0000908a10007986 */ /* 0x000fe2000c101b0a */
[----:B------:R-:W-:Y:S01]  /*6d30*/  MOV R109, R211 ;  /* 0x000000d3006d7202 */ /* 0x000fe20000000f00 */
[----:B0-----:R-:W-:Y:S02]  /*6d40*/  DFMA R60, R2, R76, R84 ;  /* 0x0000004c023c722b */ /* 0x001fe40000000054 */
[----:B------:R-:W-:Y:S01]  /*6d50*/  STG.E.64 desc[UR10][R18.64+0x98], R56 ;  /* 0x0000983812007986 */ /* 0x000fe2000c101b0a */
[-C--:B---3--:R-:W-:Y:S02]  /*6d60*/  DMUL R200, R184, R72.reuse ;  /* 0x00000048b8c87228 */ /* 0x088fe40000000000 */
[----:B------:R-:W-:Y:S01]  /*6d70*/  DMUL R76, R178, R72 ;  /* 0x00000048b24c7228 */ /* 0x000fe20000000000 */
[----:B------:R-:W-:Y:S01]  /*6d80*/  STG.E.64 desc[UR10][R16.64+0x98], R134 ;  /* 0x0000988610007986 */ /* 0x000fe2000c101b0a */
[----:B------:R-:W-:-:S02]  /*6d90*/  DMUL R202, R184, R74 ;  /* 0x0000004ab8ca7228 */ /* 0x000fc40000000000 */
[----:B-1----:R-:W-:Y:S01]  /*6da0*/  DMUL R58, R178, R74 ;  /* 0x0000004ab23a7228 */ /* 0x002fe20000000000 */
[----:B------:R-:W-:Y:S01]  /*6db0*/  STG.E.64 desc[UR10][R18.64+0xa0], R54 ;  /* 0x0000a03612007986 */ /* 0x000fe2000c101b0a */
[-C--:B------:R-:W-:Y:S02]  /*6dc0*/  DMUL R210, R184, R86.reuse ;  /* 0x00000056b8d27228 */ /* 0x080fe40000000000 */
[----:B------:R-:W-:Y:S01]  /*6dd0*/  DMUL R86, R178, R86 ;  /* 0x00000056b2567228 */ /* 0x000fe20000000000 */
[----:B------:R-:W0:Y:S04]  /*6de0*/  LDS.128 R72, [UR13+0x910] ;  /* 0x0009100dff487984 */ /* 0x000e280008000c00 */
[----:B------:R-:W-:Y:S04]  /*6df0*/  STG.E.64 desc[UR10][R16.64+0xa0], R136 ;  /* 0x0000a08810007986 */ /* 0x000fe8000c101b0a */
[----:B------:R-:W-:Y:S04]  /*6e00*/  STG.E.64 desc[UR10][R18.64+0xa8], R52 ;  /* 0x0000a83412007986 */ /* 0x000fe8000c101b0a */
[----:B------:R-:W-:Y:S04]  /*6e10*/  STG.E.64 desc[UR10][R16.64+0xa8], R132 ;  /* 0x0000a88410007986 */ /* 0x000fe8000c101b0a */
[----:B------:R-:W-:Y:S01]  /*6e20*/  STG.E.64 desc[UR10][R18.64+0xb0], R50 ;  /* 0x0000b03212007986 */ /* 0x000fe2000c101b0a */
[----:B------:R-:W-:-:S03]  /*6e30*/  DFMA R210, R176, R206, R210 ;  /* 0x000000ceb0d2722b */ /* 0x000fc600000000d2 */
[----:B------:R-:W-:Y:S01]  /*6e40*/  STG.E.64 desc[UR10][R16.64+0xb0], R128 ;  /* 0x0000b08010007986 */ /* 0x000fe2000c101b0a */
[----:B------:R-:W-:-:S03]  /*6e50*/  DFMA R206, R2, R206, R86 ;  /* 0x000000ce02ce722b */ /* 0x000fc60000000056 */
[----:B------:R-:W-:Y:S01]  /*6e60*/  STG.E.64 desc[UR10][R18.64+0xb8], R48 ;  /* 0x0000b83012007986 */ /* 0x000fe2000c101b0a */
[----:B------:R-:W-:-:S03]  /*6e70*/  DMUL R190, R184, R82 ;  /* 0x00000052b8be7228 */ /* 0x000fc60000000000 */
[----:B------:R-:W-:Y:S01]  /*6e80*/  STG.E.64 desc[UR10][R16.64+0xb8], R130 ;  /* 0x0000b88210007986 */ /* 0x000fe2000c101b0a */
[----:B------:R-:W-:-:S03]  /*6e90*/  DMUL R86, R178, R82 ;  /* 0x00000052b2567228 */ /* 0x000fc60000000000 */
[----:B------:R-:W-:Y:S04]  /*6ea0*/  STG.E.64 desc[UR10][R18.64+0xc0], R36 ;  /* 0x0000c02412007986 */ /* 0x000fe8000c101b0a */
[----:B------:R-:W1:Y:S04]  /*6eb0*/  LDS.128 R160, [UR13+0x6d0] ;  /* 0x0006d00dffa07984 */ /* 0x000e680008000c00 */
[----:B------:R-:W-:Y:S04]  /*6ec0*/  STG.E.64 desc[UR10][R16.64+0xc0], R126 ;  /* 0x0000c07e10007986 */ /* 0x000fe8000c101b0a */
[----:B------:R-:W-:Y:S04]  /*6ed0*/  STG.E.64 desc[UR10][R18.64+0xc8], R38 ;  /* 0x0000c82612007986 */ /* 0x000fe8000c101b0a */
[----:B------:R-:W2:Y:S04]  /*6ee0*/  LDS.128 R80, [UR13+0x900] ;  /* 0x0009000dff507984 */ /* 0x000ea80008000c00 */
[----:B------:R-:W-:Y:S04]  /*6ef0*/  STG.E.64 desc[UR10][R16.64+0xc8], R98 ;  /* 0x0000c86210007986 */ /* 0x000fe8000c101b0a */
[----:B------:R-:W-:Y:S04]  /*6f00*/  STG.E.64 desc[UR10][R18.64+0xd0], R46 ;  /* 0x0000d02e12007986 */ /* 0x000fe8000c101b0a */
[----:B------:R-:W-:Y:S04]  /*6f10*/  STG.E.64 desc[UR10][R16.64+0xd0], R124 ;  /* 0x0000d07c10007986 */ /* 0x000fe8000c101b0a */
[----:B------:R3:W-:Y:S04]  /*6f20*/  STG.E.64 desc[UR10][R18.64+0xd8], R44 ;  /* 0x0000d82c12007986 */ /* 0x0007e8000c101b0a */
[----:B------:R-:W-:Y:S04]  /*6f30*/  STG.E.64 desc[UR10][R16.64+0xd8], R96 ;  /* 0x0000d86010007986 */ /* 0x000fe8000c101b0a */
[----:B------:R-:W-:Y:S04]  /*6f40*/  STG.E.64 desc[UR10][R18.64+0xe0], R42 ;  /* 0x0000e02a12007986 */ /* 0x000fe8000c101b0a */
[----:B------:R-:W-:Y:S01]  /*6f50*/  STG.E.64 desc[UR10][R16.64+0xe0], R94 ;  /* 0x0000e05e10007986 */ /* 0x000fe2000c101b0a */
[----:B---3--:R-:W3:Y:S03]  /*6f60*/  LDC.64 R44, c[0x0][0x3c0] ;  /* 0x0000f000ff2c7b82 */ /* 0x008ee60000000a00 */
[----:B------:R-:W-:Y:S04]  /*6f70*/  STG.E.64 desc[UR10][R18.64+0xe8], R34 ;  /* 0x0000e82212007986 */ /* 0x000fe8000c101b0a */
[----:B------:R-:W-:Y:S04]  /*6f80*/  STG.E.64 desc[UR10][R16.64+0xe8], R92 ;  /* 0x0000e85c10007986 */ /* 0x000fe8000c101b0a */
[----:B------:R-:W4:Y:S04]  /*6f90*/  LDS.128 R152, [UR13+0x6c0] ;  /* 0x0006c00dff987984 */ /* 0x000f280008000c00 */
[----:B------:R-:W-:Y:S04]  /*6fa0*/  STG.E.64 desc[UR10][R18.64+0xf0], R32 ;  /* 0x0000f02012007986 */ /* 0x000fe8000c101b0a */
[----:B------:R5:W-:Y:S01]  /*6fb0*/  STG.E.64 desc[UR10][R16.64+0xf0], R22 ;  /* 0x0000f01610007986 */ /* 0x000be2000c101b0a */
[C---:B0-----:R-:W-:Y:S01]  /*6fc0*/  DMUL R156, R184.reuse, R72 ;  /* 0x00000048b89c7228 */ /* 0x041fe20000000000 */
[----:B------:R-:W-:Y:S01]  /*6fd0*/  MOV R91, R221 ;  /* 0x000000dd005b7202 */ /* 0x000fe20000000f00 */
[-C--:B------:R-:W-:Y:S01]  /*6fe0*/  DMUL R100, R184, R102.reuse ;  /* 0x00000066b8647228 */ /* 0x080fe20000000000 */
[----:B------:R-:W0:Y:S01]  /*6ff0*/  LDS.128 R68, [UR13+0x8f0] ;  /* 0x0008f00dff447984 */ /* 0x000e220008000c00 */
[----:B------:R-:W-:-:S02]  /*7000*/  DMUL R234, R178, R102 ;  /* 0x00000066b2ea7228 */ /* 0x000fc40000000000 */
[----:B------:R-:W-:Y:S01]  /*7010*/  DMUL R158, R184, R74 ;  /* 0x0000004ab89e7228 */ /* 0x000fe20000000000 */
[----:B------:R-:W0:Y:S01]  /*7020*/  LDS.128 R64, [UR13+0x6b0] ;  /* 0x0006b00dff407984 */ /* 0x000e220008000c00 */
[C---:B------:R-:W-:Y:S02]  /*7030*/  DFMA R200, R176.reuse, R196, R200 ;  /* 0x000000c4b0c8722b */ /* 0x040fe400000000c8 */
[----:B------:R-:W-:Y:S01]  /*7040*/  DFMA R190, R176, R78, R190 ;  /* 0x0000004eb0be722b */ /* 0x000fe200000000be */
[----:B------:R-:W-:Y:S01]  /*7050*/  LDS.128 R52, [UR13+0x930] ;  /* 0x0009300dff347984 */ /* 0x000fe20008000c00 */
[----:B-----5:R-:W5:Y:S01]  /*7060*/  LDC.64 R22, c[0x0][0x3d0] ;  /* 0x0000f400ff167b82 */ /* 0x020f620000000a00 */
[----:B------:R-:W-:Y:S02]  /*7070*/  DMUL R72, R178, R72 ;  /* 0x00000048b2487228 */ /* 0x000fe40000000000 */
[----:B------:R-:W-:Y:S04]  /*7080*/  STG.E.64 desc[UR10][R18.64+0xf8], R40 ;  /* 0x0000f82812007986 */ /* 0x000fe8000c101b0a */
[----:B------:R-:W-:Y:S04]  /*7090*/  STG.E.64 desc[UR10][R16.64+0xf8], R20 ;  /* 0x0000f81410007986 */ /* 0x000fe8000c101b0a */
[----:B------:R-:W-:Y:S04]  /*70a0*/  STG.E.64 desc[UR10][R18.64+0x100], R30 ;  /* 0x0001001e12007986 */ /* 0x000fe8000c101b0a */
[----:B------:R-:W-:Y:S04]  /*70b0*/  STG.E.64 desc[UR10][R16.64+0x100], R8 ;  /* 0x0001000810007986 */ /* 0x000fe8000c101b0a */
[----:B------:R3:W-:Y:S01]  /*70c0*/  STG.E.64 desc[UR10][R18.64+0x108], R24 ;  /* 0x0001081812007986 */ /* 0x0007e2000c101b0a */
[----:B-1----:R-:W-:-:S03]  /*70d0*/  DFMA R156, R176, R160, R156 ;  /* 0x000000a0b09c722b */ /* 0x002fc6000000009c */
[----:B------:R-:W-:Y:S01]  /*70e0*/  STG.E.64 desc[UR10][R16.64+0x108], R10 ;  /* 0x0001080a10007986 */ /* 0x000fe2000c101b0a */
[----:B-----5:R-:W-:Y:S01]  /*70f0*/  IMAD.WIDE R32, R91, 0x8, R22 ;  /* 0x000000085b207825 */ /* 0x020fe200078e0216 */
[----:B--2---:R-:W-:Y:S02]  /*7100*/  DMUL R148, R184, R80 ;  /* 0x00000050b8947228 */ /* 0x004fe40000000000 */
[----:B------:R1:W-:Y:S01]  /*7110*/  STG.E.64 desc[UR10][R18.64+0x110], R26 ;  /* 0x0001101a12007986 */ /* 0x0003e2000c101b0a */
[----:B------:R-:W-:Y:S01]  /*7120*/  DFMA R160, R2, R160, R72 ;  /* 0x000000a002a0722b */ /* 0x000fe20000000048 */
[----:B------:R-:W-:Y:S01]  /*7130*/  IMAD.MOV.U32 R102, RZ, RZ, R220 ;  /* 0x000000ffff667224 */ /* 0x000fe200078e00dc */
[C---:B------:R-:W-:Y:S01]  /*7140*/  DMUL R74, R178.reuse, R74 ;  /* 0x0000004ab24a7228 */ /* 0x040fe20000000000 */
[----:B------:R-:W-:Y:S01]  /*7150*/  STG.E.64 desc[UR10][R16.64+0x110], R12 ;  /* 0x0001100c10007986 */ /* 0x000fe2000c101b0a */
[----:B------:R-:W-:Y:S01]  /*7160*/  DMUL R80, R178, R80 ;  /* 0x00000050b2507228 */ /* 0x000fe20000000000 */
[----:B---3--:R-:W2:Y:S02]  /*7170*/  LDC.64 R24, c[0x0][0x3c8] ;  /* 0x0000f200ff187b82 */ /* 0x008ea40000000a00 */
[----:B------:R3:W-:Y:S04]  /*7180*/  STG.E.64 desc[UR10][R18.64+0x118], R28 ;  /* 0x0001181c12007986 */ /* 0x0007e8000c101b0a */
[----:B------:R5:W-:Y:S01]  /*7190*/  STG.E.64 desc[UR10][R16.64+0x118], R14 ;  /* 0x0001180e10007986 */ /* 0x000be2000c101b0a */
[C---:B------:R-:W-:Y:S01]  /*71a0*/  DFMA R158, R176.reuse, R162, R158 ;  /* 0x000000a2b09e722b */ /* 0x040fe2000000009e */
[----:B------:R-:W5:Y:S02]  /*71b0*/  LDC.64 R30, c[0x0][0x3b8] ;  /* 0x0000ee00ff1e7b82 */ /* 0x000f640000000a00 */
[----:B------:R-:W5:Y:S01]  /*71c0*/  LDG.E.64 R72, desc[UR10][R32.64] ;  /* 0x0000000a20487981 */ /* 0x000f62000c1e1b00 */
[----:B------:R-:W-:Y:S01]  /*71d0*/  IMAD.WIDE R34, R102, 0x8, R44 ;  /* 0x0000000866227825 */ /* 0x000fe200078e022c */
[----:B----4-:R-:W-:-:S02]  /*71e0*/  DFMA R148, R176, R152, R148 ;  /* 0x00000098b094722b */ /* 0x010fc40000000094 */
[C---:B------:R-:W-:Y:S01]  /*71f0*/  DFMA R152, R2.reuse, R152, R80 ;  /* 0x000000980298722b */ /* 0x040fe20000000050 */
[----:B------:R-:W-:Y:S04]  /*7200*/  LDS.128 R136, [UR13+0x6f0] ;  /* 0x0006f00dff887984 */ /* 0x000fe80008000c00 */
[----:B------:R-:W4:Y:S01]  /*7210*/  LDG.E.64 R80, desc[UR10][R34.64] ;  /* 0x0000000a22507981 */ /* 0x000f22000c1e1b00 */
[----:B-1----:R-:W-:Y:S01]  /*7220*/  IMAD.WIDE R26, R90, 0x8, R22 ;  /* 0x000000085a1a7825 */ /* 0x002fe200078e0216 */
[----:B------:R-:W-:Y:S02]  /*7230*/  DFMA R162, R2, R162, R74 ;  /* 0x000000a202a2722b */ /* 0x000fe4000000004a */
[-C--:B0-----:R-:W-:Y:S01]  /*7240*/  DMUL R56, R184, R68.reuse ;  /* 0x00000044b8387228 */ /* 0x081fe20000000000 */
[----:B------:R-:W-:Y:S01]  /*7250*/  MOV R103, R223 ;  /* 0x000000df00677202 */ /* 0x000fe20000000f00 */
[----:B------:R-:W4:Y:S01]  /*7260*/  LDG.E.64 R74, desc[UR10][R26.64] ;  /* 0x0000000a1a4a7981 */ /* 0x000f22000c1e1b00 */
[----:B---3--:R-:W-:Y:S01]  /*7270*/  IMAD.WIDE R28, R91, 0x8, R44 ;  /* 0x000000085b1c7825 */ /* 0x008fe200078e022c */
[----:B------:R-:W-:-:S02]  /*7280*/  DMUL R68, R178, R68 ;  /* 0x00000044b2447228 */ /* 0x000fc40000000000 */
[----:B------:R-:W-:Y:S01]  /*7290*/  DMUL R150, R184, R82 ;  /* 0x00000052b8967228 */ /* 0x000fe20000000000 */
[--C-:B------:R-:W-:Y:S01]  /*72a0*/  IMAD.WIDE R20, R109, 0x8, R44.reuse ;  /* 0x000000086d147825 */ /* 0x100fe200078e022c */
[----:B------:R2:W3:Y:S01]  /*72b0*/  LDG.E.64 R186, desc[UR10][R28.64] ;  /* 0x0000000a1cba7981 */ /* 0x0004e2000c1e1b00 */
[-C--:B------:R-:W-:Y:S02]  /*72c0*/  DFMA R56, R176, R64.reuse, R56 ;  /* 0x00000040b038722b */ /* 0x080fe40000000038 */
[C---:B------:R-:W-:Y:S01]  /*72d0*/  IMAD.WIDE R12, R90.reuse, 0x8, R44 ;  /* 0x000000085a0c7825 */ /* 0x040fe200078e022c */
[----:B------:R-:W-:Y:S01]  /*72e0*/  DFMA R36, R2, R64, R68 ;  /* 0x000000400224722b */ /* 0x000fe20000000044 */
[----:B------:R-:W-:Y:S01]  /*72f0*/  LDS.128 R8, [UR13+0x940] ;  /* 0x0009400dff087984 */ /* 0x000fe20008000c00 */
[----:B------:R-:W-:Y:S02]  /*7300*/  DFMA R202, R176, R198, R202 ;  /* 0x000000c6b0ca722b */ /* 0x000fe400000000ca */
[----:B------:R-:W-:Y:S01]  /*7310*/  DMUL R244, R184, R120 ;  /* 0x00000078b8f47228 */ /* 0x000fe20000000000 */
[----:B------:R-:W-:Y:S01]  /*7320*/  LDS.128 R104, [UR13+0x8b0] ;  /* 0x0008b00dff687984 */ /* 0x000fe20008000c00 */
[----:B--2---:R-:W-:Y:S01]  /*7330*/  IMAD.WIDE R28, R90, 0x8, R24 ;  /* 0x000000085a1c7825 */ /* 0x004fe200078e0218 */
[----:B------:R-:W-:-:S02]  /*7340*/  DMUL R82, R178, R82 ;  /* 0x00000052b2527228 */ /* 0x000fc40000000000 */
[----:B------:R-:W-:Y:S01]  /*7350*/  DMUL R248, R178, R120 ;  /* 0x00000078b2f87228 */ /* 0x000fe20000000000 */
[----:B------:R-:W-:Y:S01]  /*7360*/  IMAD.WIDE R64, R103, 0x8, R44 ;  /* 0x0000000867407825 */ /* 0x000fe200078e022c */
[----:B------:R-:W-:Y:S01]  /*7370*/  DMUL R246, R184, R122 ;  /* 0x0000007ab8f67228 */ /* 0x000fe20000000000 */
[----:B------:R-:W2:Y:S02]  /*7380*/  LDG.E.64 R28, desc[UR10][R28.64] ;  /* 0x0000000a1c1c7981 */ /* 0x000ea4000c1e1b00 */
[----:B------:R-:W-:Y:S01]  /*7390*/  IMAD.WIDE R46, R102, 0x8, R22 ;  /* 0x00000008662e7825 */ /* 0x000fe200078e0216 */
[C---:B------:R-:W-:Y:S01]  /*73a0*/  DFMA R62, R2.reuse, R78, R86 ;  /* 0x0000004e023e722b */ /* 0x040fe20000000056 */
[----:B------:R-:W3:Y:S02]  /*73b0*/  LDG.E.64 R96, desc[UR10][R64.64] ;  /* 0x0000000a40607981 */ /* 0x000ee4000c1e1b00 */
[----:B------:R-:W-:Y:S01]  /*73c0*/  IMAD.WIDE R44, R0, 0x8, R44 ;  /* 0x00000008002c7825 */ /* 0x000fe200078e022c */
[----:B------:R-:W-:Y:S01]  /*73d0*/  DFMA R196, R2, R196, R76 ;  /* 0x000000c402c4722b */ /* 0x000fe2000000004c */
[----:B------:R-:W3:Y:S02]  /*73e0*/  LDG.E.64 R78, desc[UR10][R46.64] ;  /* 0x0000000a2e4e7981 */ /* 0x000ee4000c1e1b00 */
[--C-:B------:R-:W-:Y:S01]  /*73f0*/  IMAD.WIDE R18, R109, 0x8, R22.reuse ;  /* 0x000000086d127825 */ /* 0x100fe200078e0216 */
[----:B------:R-:W-:Y:S01]  /*7400*/  DMUL R250, R178, R122 ;  /* 0x0000007ab2fa7228 */ /* 0x000fe20000000000 */
[----:B------:R0:W3:Y:S02]  /*7410*/  LDG.E.64 R76, desc[UR10][R44.64] ;  /* 0x0000000a2c4c7981 */ /* 0x0000e4000c1e1b00 */
[----:B------:R-:W-:-:S02]  /*7420*/  IMAD.WIDE R34, R103, 0x8, R22 ;  /* 0x0000000867227825 */ /* 0x000fc400078e0216 */
[----:B------:R-:W-:Y:S02]  /*7430*/  LDS.128 R192, [UR13+0x670] ;  /* 0x0006700dffc07984 */ /* 0x000fe40008000c00 */
[--C-:B-----5:R-:W-:Y:S01]  /*7440*/  IMAD.WIDE R26, R90, 0x8, R30.reuse ;  /* 0x000000085a1a7825 */ /* 0x120fe200078e021e */
[----:B------:R-:W-:Y:S01]  /*7450*/  DFMA R198, R2, R198, R58 ;  /* 0x000000c602c6722b */ /* 0x000fe2000000003a */
[----:B------:R1:W5:Y:S01]  /*7460*/  LDG.E.64 R98, desc[UR10][R18.64] ;  /* 0x0000000a12627981 */ /* 0x000362000c1e1b00 */
[----:B------:R-:W-:Y:S01]  /*7470*/  DMUL R58, R184, R70 ;  /* 0x00000046b83a7228 */ /* 0x000fe20000000000 */
[--C-:B------:R-:W-:Y:S02]  /*7480*/  IMAD.WIDE R16, R109, 0x8, R30.reuse ;  /* 0x000000086d107825 */ /* 0x100fe400078e021e */
[----:B------:R1:W3:Y:S02]  /*7490*/  LDG.E.64 R94, desc[UR10][R34.64] ;  /* 0x0000000a225e7981 */ /* 0x0002e4000c1e1b00 */
[----:B------:R-:W-:-:S02]  /*74a0*/  IMAD.WIDE R32, R91, 0x8, R30 ;  /* 0x000000085b207825 */ /* 0x000fc400078e021e */
[----:B------:R1:W3:Y:S02]  /*74b0*/  LDG.E.64 R92, desc[UR10][R26.64] ;  /* 0x0000000a1a5c7981 */ /* 0x0002e4000c1e1b00 */
[--C-:B0-----:R-:W-:Y:S01]  /*74c0*/  IMAD.WIDE R44, R102, 0x8, R30.reuse ;  /* 0x00000008662c7825 */ /* 0x101fe200078e021e */
[----:B------:R-:W-:Y:S01]  /*74d0*/  DMUL R70, R178, R70 ;  /* 0x00000046b2467228 */ /* 0x000fe20000000000 */
[----:B------:R0:W3:Y:S02]  /*74e0*/  LDG.E.64 R68, desc[UR10][R12.64] ;  /* 0x0000000a0c447981 */ /* 0x0000e4000c1e1b00 */
[--C-:B------:R-:W-:Y:S01]  /*74f0*/  IMAD.WIDE R46, R103, 0x8, R30.reuse ;  /* 0x00000008672e7825 */ /* 0x100fe200078e021e */
[----:B------:R-:W-:Y:S01]  /*7500*/  DFMA R150, R176, R154, R150 ;  /* 0x0000009ab096722b */ /* 0x000fe20000000096 */
[----:B------:R-:W4:Y:S02]  /*7510*/  LDS.128 R120, [UR13+0x8a0] ;  /* 0x0008a00dff787984 */ /* 0x000f240008000c00 */
[----:B------:R-:W-:-:S02]  /*7520*/  IMAD.WIDE R64, R0, 0x8, R30 ;  /* 0x0000000800407825 */ /* 0x000fc400078e021e */
[----:B------:R-:W-:Y:S02]  /*7530*/  LDS.128 R48, [UR13+0x920] ;  /* 0x0009200dff307984 */ /* 0x000fe40008000c00 */
[--C-:B-1----:R-:W-:Y:S02]  /*7540*/  IMAD.WIDE R18, R109, 0x8, R24.reuse ;  /* 0x000000086d127825 */ /* 0x102fe400078e0218 */
[----:B------:R-:W-:Y:S02]  /*7550*/  LDS.128 R168, [UR13+0x6e0] ;  /* 0x0006e00dffa87984 */ /* 0x000fe40008000c00 */
[--C-:B------:R-:W-:Y:S02]  /*7560*/  IMAD.WIDE R34, R91, 0x8, R24.reuse ;  /* 0x000000085b227825 */ /* 0x100fe400078e0218 */
[----:B------:R-:W-:Y:S02]  /*7570*/  LDS.128 R128, [UR13+0x700] ;  /* 0x0007000dff807984 */ /* 0x000fe40008000c00 */
[--C-:B------:R-:W-:Y:S01]  /*7580*/  IMAD.WIDE R26, R102, 0x8, R24.reuse ;  /* 0x00000008661a7825 */ /* 0x100fe200078e0218 */
[----:B------:R-:W-:Y:S01]  /*7590*/  DFMA R154, R2, R154, R82 ;  /* 0x0000009a029a722b */ /* 0x000fe20000000052 */
[----:B------:R-:W3:Y:S02]  /*75a0*/  LDG.E.64 R84, desc[UR10][R18.64] ;  /* 0x0000000a12547981 */ /* 0x000ee4000c1e1b00 */
[----:B------:R-:W-:-:S02]  /*75b0*/  IMAD.WIDE R30, R103, 0x8, R24 ;  /* 0x00000008671e7825 */ /* 0x000fc400078e0218 */
[----:B------:R-:W3:Y:S02]  /*75c0*/  LDG.E.64 R82, desc[UR10][R32.64] ;  /* 0x0000000a20527981 */ /* 0x000ee4000c1e1b00 */
[----:B------:R-:W-:Y:S01]  /*75d0*/  IMAD.WIDE R24, R0, 0x8, R24 ;  /* 0x0000000800187825 */ /* 0x000fe200078e0218 */
[-C--:B------:R-:W-:Y:S01]  /*75e0*/  DFMA R58, R176, R66.reuse, R58 ;  /* 0x00000042b03a722b */ /* 0x080fe2000000003a */
[----:B0-----:R-:W0:Y:S01]  /*75f0*/  LDS.128 R12, [UR13+0x950] ;  /* 0x0009500dff0c7984 */ /* 0x001e220008000c00 */
[----:B------:R-:W-:-:S03]  /*7600*/  DFMA R38, R2, R66, R70 ;  /* 0x000000420226722b */ /* 0x000fc60000000046 */
[----:B------:R-:W5:Y:S01]  /*7610*/  LDG.E.64 R32, desc[UR10][R24.64] ;  /* 0x0000000a18207981 */ /* 0x000f62000c1e1b00 */
[----:B------:R-:W-:-:S03]  /*7620*/  IMAD.WIDE R66, R0, 0x8, R22 ;  /* 0x0000000800427825 */ /* 0x000fc600078e0216 */
[----:B------:R1:W3:Y:S04]  /*7630*/  LDG.E.64 R70, desc[UR10][R16.64] ;  /* 0x0000000a10467981 */ /* 0x0002e8000c1e1b00 */
[----:B------:R-:W3:Y:S01]  /*7640*/  LDG.E.64 R86, desc[UR10][R66.64] ;  /* 0x0000000a42567981 */ /* 0x000ee2000c1e1b00 */
[-C--:B------:R-:W-:Y:S02]  /*7650*/  DFMA R244, R176, R116.reuse, R244 ;  /* 0x00000074b0f4722b */ /* 0x080fe400000000f4 */
[----:B------:R-:W-:Y:S01]  /*7660*/  DFMA R248, R2, R116, R248 ;  /* 0x0000007402f8722b */ /* 0x000fe200000000f8 */
[----:B------:R1:W3:Y:S04]  /*7670*/  LDG.E.64 R116, desc[UR10][R20.64] ;  /* 0x0000000a14747981 */ /* 0x0002e8000c1e1b00 */
[----:B------:R1:W-:Y:S04]  /*7680*/  STL.64 [R1+0xa00], R72 ;  /* 0x000a004801007387 */ /* 0x0003e80000100a00 */
[----:B------:R-:W3:Y:S04]  /*7690*/  LDG.E.64 R66, desc[UR10][R64.64] ;  /* 0x0000000a40427981 */ /* 0x000ee8000c1e1b00 */
[----:B----4-:R4:W-:Y:S04]  /*76a0*/  STL.64 [R1+0x9f0], R80 ;  /* 0x0009f05001007387 */ /* 0x0109e80000100a00 */
[----:B-1----:R-:W3:Y:S04]  /*76b0*/  LDG.E.64 R72, desc[UR10][R34.64] ;  /* 0x0000000a22487981 */ /* 0x002ee8000c1e1b00 */
[----:B------:R1:W-:Y:S04]  /*76c0*/  STL.64 [R1+0x9f8], R74 ;  /* 0x0009f84a01007387 */ /* 0x0003e80000100a00 */
[----:B----4-:R-:W4:Y:S04]  /*76d0*/  LDG.E.64 R80, desc[UR10][R44.64] ;  /* 0x0000000a2c507981 */ /* 0x010f28000c1e1b00 */
[----:B------:R-:W4:Y:S04]  /*76e0*/  LDG.E.64 R34, desc[UR10][R30.64] ;  /* 0x0000000a1e227981 */ /* 0x000f28000c1e1b00 */
[----:B-1----:R1:W4:Y:S04]  /*76f0*/  LDG.E.64 R74, desc[UR10][R46.64] ;  /* 0x0000000a2e4a7981 */ /* 0x002328000c1e1b00 */
[----:B------:R0:W4:Y:S01]  /*7700*/  LDG.E.64 R64, desc[UR10][R26.64] ;  /* 0x0000000a1a407981 */ /* 0x000122000c1e1b00 */
[----:B------:R-:W-:-:S02]  /*7710*/  DMUL R220, R184, R120 ;  /* 0x00000078b8dc7228 */ /* 0x000fc40000000000 */
[----:B------:R-:W-:Y:S01]  /*7720*/  DMUL R222, R184, R122 ;  /* 0x0000007ab8de7228 */ /* 0x000fe20000000000 */
[----:B------:R-:W-:Y:S01]  /*7730*/  LDS.128 R16, [UR13+0x970] ;  /* 0x0009700dff107984 */ /* 0x000fe20008000c00 */
[C---:B------:R-:W-:Y:S02]  /*7740*/  DMUL R120, R178.reuse, R120 ;  /* 0x00000078b2787228 */ /* 0x040fe40000000000 */
[----:B------:R-:W-:Y:S01]  /*7750*/  DMUL R122, R178, R122 ;  /* 0x0000007ab27a7228 */ /* 0x000fe20000000000 */
[----:B------:R-:W-:Y:S01]  /*7760*/  LDS.128 R20, [UR13+0x960] ;  /* 0x0009600dff147984 */ /* 0x000fe20008000c00 */
[C---:B------:R-:W-:Y:S02]  /*7770*/  DFMA R220, R176.reuse, R140, R220 ;  /* 0x0000008cb0dc722b */ /* 0x040fe400000000dc */
[----:B------:R-:W-:Y:S01]  /*7780*/  DFMA R222, R176, R142, R222 ;  /* 0x0000008eb0de722b */ /* 0x000fe200000000de */
[----:B-1----:R-:W-:Y:S01]  /*7790*/  LDS.128 R44, [UR13+0x720] ;  /* 0x0007200dff2c7984 */ /* 0x002fe20008000c00 */
[----:B------:R-:W-:-:S02]  /*77a0*/  DFMA R140, R2, R140, R120 ;  /* 0x0000008c028c722b */ /* 0x000fc40000000078 */
[----:B------:R-:W-:Y:S02]  /*77b0*/  DFMA R142, R2, R142, R122 ;  /* 0x0000008e028e722b */ /* 0x000fe4000000007a */
[----:B------:R-:W1:Y:S01]  /*77c0*/  LDS.128 R120, [UR13+0x710] ;  /* 0x0007100dff787984 */ /* 0x000e620008000c00 */
[C---:B------:R-:W-:Y:S02]  /*77d0*/  DMUL R40, R184.reuse, R52 ;  /* 0x00000034b8287228 */ /* 0x040fe40000000000 */
[----:B------:R-:W-:Y:S02]  /*77e0*/  DMUL R42, R184, R54 ;  /* 0x00000036b82a7228 */ /* 0x000fe40000000000 */
[C---:B------:R-:W-:Y:S02]  /*77f0*/  DMUL R52, R178.reuse, R52 ;  /* 0x00000034b2347228 */ /* 0x040fe40000000000 */
[----:B------:R-:W-:Y:S02]  /*7800*/  DMUL R54, R178, R54 ;  /* 0x00000036b2367228 */ /* 0x000fe40000000000 */
[----:B------:R-:W-:-:S02]  /*7810*/  DFMA R40, R176, R136, R40 ;  /* 0x00000088b028722b */ /* 0x000fc40000000028 */
[----:B------:R-:W-:Y:S02]  /*7820*/  DFMA R42, R176, R138, R42 ;  /* 0x0000008ab02a722b */ /* 0x000fe4000000002a */
[C---:B------:R-:W-:Y:S02]  /*7830*/  DFMA R136, R2.reuse, R136, R52 ;  /* 0x000000880288722b */ /* 0x040fe40000000034 */
[----:B------:R-:W-:Y:S02]  /*7840*/  DFMA R138, R2, R138, R54 ;  /* 0x0000008a028a722b */ /* 0x000fe40000000036 */
[----:B------:R-:W3:Y:S01]  /*7850*/  LDS.128 R52, [UR13+0x730] ;  /* 0x0007300dff347984 */ /* 0x000ee20008000c00 */
[-C--:B------:R-:W-:Y:S02]  /*7860*/  DMUL R132, R184, R8.reuse ;  /* 0x00000008b8847228 */ /* 0x080fe40000000000 */
[----:B------:R-:W-:Y:S01]  /*7870*/  DMUL R30, R178, R8 ;  /* 0x00000008b21e7228 */ /* 0x000fe20000000000 */
[----:B--2---:R2:W-:Y:S01]  /*7880*/  STL.64 [R1+0xa98], R28 ;  /* 0x000a981c01007387 */ /* 0x0045e20000100a00 */
[----:B------:R-:W-:-:S02]  /*7890*/  DMUL R134, R184, R10 ;  /* 0x0000000ab8867228 */ /* 0x000fc40000000000 */
[C---:B------:R-:W-:Y:S02]  /*78a0*/  DMUL R224, R184.reuse, R104 ;  /* 0x00000068b8e07228 */ /* 0x040fe40000000000 */
[----:B------:R-:W-:Y:S02]  /*78b0*/  DMUL R226, R184, R106 ;  /* 0x0000006ab8e27228 */ /* 0x000fe40000000000 */
[C---:B------:R-:W-:Y:S02]  /*78c0*/  DMUL R104, R178.reuse, R104 ;  /* 0x00000068b2687228 */ /* 0x040fe40000000000 */
[C---:B--2---:R-:W-:Y:S01]  /*78d0*/  DMUL R28, R178.reuse, R10 ;  /* 0x0000000ab21c7228 */ /* 0x044fe20000000000 */
[----:B------:R-:W2:Y:S01]  /*78e0*/  LDS.128 R8, [UR13+0x980] ;  /* 0x0009800dff087984 */ /* 0x000ea20008000c00 */
[----:B------:R-:W-:Y:S02]  /*78f0*/  DMUL R106, R178, R106 ;  /* 0x0000006ab26a7228 */ /* 0x000fe40000000000 */
[----:B0-----:R-:W-:-:S02]  /*7900*/  DMUL R124, R184, R12 ;  /* 0x0000000cb87c7228 */ /* 0x001fc40000000000 */
[----:B------:R-:W-:Y:S02]  /*7910*/  DMUL R26, R178, R12 ;  /* 0x0000000cb21a7228 */ /* 0x000fe40000000000 */
[-C--:B------:R-:W-:Y:S02]  /*7920*/  DMUL R126, R184, R14.reuse ;  /* 0x0000000eb87e7228 */ /* 0x080fe40000000000 */
[----:B------:R-:W-:Y:S01]  /*7930*/  DMUL R24, R178, R14 ;  /* 0x0000000eb2187228 */ /* 0x000fe20000000000 */
[----:B------:R-:W0:Y:S01]  /*7940*/  LDS.128 R12, [UR13+0x990] ;  /* 0x0009900dff0c7984 */ /* 0x000e220008000c00 */
[C---:B------:R-:W-:Y:S02]  /*7950*/  DFMA R224, R176.reuse, R192, R224 ;  /* 0x000000c0b0e0722b */ /* 0x040fe400000000e0 */
[C---:B------:R-:W-:Y:S02]  /*7960*/  DFMA R226, R176.reuse, R194, R226 ;  /* 0x000000c2b0e2722b */ /* 0x040fe400000000e2 */
[----:B-1----:R-:W-:-:S02]  /*7970*/  DFMA R124, R176, R120, R124 ;  /* 0x00000078b07c722b */ /* 0x002fc4000000007c */
[----:B------:R-:W-:Y:S01]  /*7980*/  DFMA R126, R176, R122, R126 ;  /* 0x0000007ab07e722b */ /* 0x000fe2000000007e */
[----:B-----5:R-:W-:Y:S01]  /*7990*/  STL.64 [R1+0xaf8], R32 ;  /* 0x000af82001007387 */ /* 0x020fe20000100a00 */
[C---:B------:R-:W-:Y:S02]  /*79a0*/  DFMA R192, R2.reuse, R192, R104 ;  /* 0x000000c002c0722b */ /* 0x040fe40000000068 */
[C---:B------:R-:W-:Y:S02]  /*79b0*/  DFMA R194, R2.reuse, R194, R106 ;  /* 0x000000c202c2722b */ /* 0x040fe4000000006a */
[C---:B------:R-:W-:Y:S01]  /*79c0*/  DFMA R120, R2.reuse, R120, R26 ;  /* 0x000000780278722b */ /* 0x040fe2000000001a */
[----:B------:R-:W1:Y:S01]  /*79d0*/  LDS.128 R104, [UR13+0x750] ;  /* 0x0007500dff687984 */ /* 0x000e620008000c00 */
[----:B------:R-:W-:-:S03]  /*79e0*/  DFMA R122, R2, R122, R24 ;  /* 0x0000007a027a722b */ /* 0x000fc60000000018 */
[----:B------:R-:W-:Y:S01]  /*79f0*/  LDS.128 R24, [UR13+0x9b0] ;  /* 0x0009b00dff187984 */ /* 0x000fe20008000c00 */
[-C--:B------:R-:W-:Y:S02]  /*7a00*/  DFMA R246, R176, R118.reuse, R246 ;  /* 0x00000076b0f6722b */ /* 0x080fe400000000f6 */
[----:B------:R-:W-:Y:S01]  /*7a10*/  DFMA R250, R2, R118, R250 ;  /* 0x0000007602fa722b */ /* 0x000fe200000000fa */
[----:B------:R-:W-:Y:S01]  /*7a20*/  STL.64 [R1+0x9e8], R98 ;  /* 0x0009e86201007387 */ /* 0x000fe20000100a00 */
[----:B------:R-:W-:Y:S02]  /*7a30*/  DFMA R118, R176, R110, R100 ;  /* 0x0000006eb076722b */ /* 0x000fe40000000064 */
[-C--:B------:R-:W-:Y:S01]  /*7a40*/  DMUL R166, R184, R50.reuse ;  /* 0x00000032b8a67228 */ /* 0x080fe20000000000 */
[----:B---3--:R-:W-:Y:S01]  /*7a50*/  STL.64 [R1+0xa50], R96 ;  /* 0x000a506001007387 */ /* 0x008fe20000100a00 */
[----:B------:R-:W-:-:S03]  /*7a60*/  DMUL R50, R178, R50 ;  /* 0x00000032b2327228 */ /* 0x000fc60000000000 */
[----:B------:R-:W3:Y:S04]  /*7a70*/  LDS.128 R96, [UR13+0x740] ;  /* 0x0007400dff607984 */ /* 0x000ee80008000c00 */
[----:B------:R-:W-:Y:S04]  /*7a80*/  STL.64 [R1+0xa78], R86 ;  /* 0x000a785601007387 */ /* 0x000fe80000100a00 */
[----:B------:R-:W-:Y:S04]  /*7a90*/  STL.64 [R1+0xa88], R84 ;  /* 0x000a885401007387 */ /* 0x000fe80000100a00 */
[----:B------:R-:W-:Y:S04]  /*7aa0*/  STL.64 [R1+0xa90], R82 ;  /* 0x000a905201007387 */ /* 0x000fe80000100a00 */
[----:B------:R-:W-:Y:S01]  /*7ab0*/  LDS.128 R84, [UR13+0x760] ;  /* 0x0007600dff547984 */ /* 0x000fe20008000c00 */
[----:B------:R-:W-:-:S03]  /*7ac0*/  DFMA R166, R176, R170, R166 ;  /* 0x000000aab0a6722b */ /* 0x000fc600000000a6 */
[----:B------:R5:W-:Y:S01]  /*7ad0*/  STL.64 [R1+0xa58], R78 ;  /* 0x000a584e01007387 */ /* 0x000be20000100a00 */
[----:B------:R-:W-:-:S03]  /*7ae0*/  DFMA R170, R2, R170, R50 ;  /* 0x000000aa02aa722b */ /* 0x000fc60000000032 */
[----:B------:R2:W-:Y:S01]  /*7af0*/  STL.64 [R1+0xa70], R70 ;  /* 0x000a704601007387 */ /* 0x0005e20000100a00 */
[----:B------:R-:W-:Y:S01]  /*7b00*/  IMAD.MOV.U32 R50, RZ, RZ, R116 ;  /* 0x000000ffff327224 */ /* 0x000fe200078e0074 */
[----:B------:R-:W-:Y:S02]  /*7b10*/  MOV R51, R117 ;  /* 0x0000007500337202 */ /* 0x000fe40000000f00 */
[----:B------:R0:W-:Y:S01]  /*7b20*/  STL.64 [R1+0xa60], R76 ;  /* 0x000a604c01007387 */ /* 0x0001e20000100a00 */
[----:B-----5:R-:W-:Y:S01]  /*7b30*/  IMAD.MOV.U32 R78, RZ, RZ, R112 ;  /* 0x000000ffff4e7224 */ /* 0x020fe200078e0070 */
[----:B------:R-:W-:Y:S01]  /*7b40*/  MOV R79, R113 ;  /* 0x00000071004f7202 */ /* 0x000fe20000000f00 */
[C---:B------:R-:W-:Y:S01]  /*7b50*/  DMUL R112, R184.reuse, R16 ;  /* 0x00000010b8707228 */ /* 0x040fe20000000000 */
[----:B--2---:R-:W-:Y:S01]  /*7b60*/  IMAD.MOV.U32 R70, RZ, RZ, R114 ;  /* 0x000000ffff467224 */ /* 0x004fe200078e0072 */
[----:B------:R-:W-:Y:S01]  /*7b70*/  MOV R71, R115 ;  /* 0x0000007300477202 */ /* 0x000fe20000000f00 */
[----:B------:R-:W-:-:S02]  /*7b80*/  DMUL R114, R184, R18 ;  /* 0x00000012b8727228 */ /* 0x000fc40000000000 */
[C---:B------:R-:W-:Y:S01]  /*7b90*/  DMUL R16, R178.reuse, R16 ;  /* 0x00000010b2107228 */ /* 0x040fe20000000000 */
[----:B0-----:R-:W-:Y:S01]  /*7ba0*/  IMAD.MOV.U32 R76, RZ, RZ, R118 ;  /* 0x000000ffff4c7224 */ /* 0x001fe200078e0076 */
[----:B------:R-:W-:Y:S01]  /*7bb0*/  DMUL R18, R178, R18 ;  /* 0x00000012b2127228 */ /* 0x000fe20000000000 */
[----:B------:R-:W-:Y:S01]  /*7bc0*/  MOV R77, R119 ;  /* 0x00000077004d7202 */ /* 0x000fe20000000f00 */
[C---:B------:R-:W-:Y:S02]  /*7bd0*/  DMUL R116, R184.reuse, R20 ;  /* 0x00000014b8747228 */ /* 0x040fe40000000000 */
[----:B------:R-:W-:Y:S02]  /*7be0*/  DMUL R118, R184, R22 ;  /* 0x00000016b8767228 */ /* 0x000fe40000000000 */
[C---:B------:R-:W-:Y:S02]  /*7bf0*/  DMUL R20, R178.reuse, R20 ;  /* 0x00000014b2147228 */ /* 0x040fe40000000000 */
[----:B------:R-:W-:-:S02]  /*7c00*/  DMUL R22, R178, R22 ;  /* 0x00000016b2167228 */ /* 0x000fc40000000000 */
[C---:B------:R-:W-:Y:S02]  /*7c10*/  DFMA R112, R176.reuse, R52, R112 ;  /* 0x00000034b070722b */ /* 0x040fe40000000070 */
[----:B------:R-:W-:Y:S02]  /*7c20*/  DFMA R114, R176, R54, R114 ;  /* 0x00000036b072722b */ /* 0x000fe40000000072 */
[C---:B------:R-:W-:Y:S02]  /*7c30*/  DFMA R52, R2.reuse, R52, R16 ;  /* 0x000000340234722b */ /* 0x040fe40000000010 */
[----:B------:R-:W-:Y:S01]  /*7c40*/  DFMA R54, R2, R54, R18 ;  /* 0x000000360236722b */ /* 0x000fe20000000012 */
[----:B------:R0:W-:Y:S01]  /*7c50*/  STL.64 [R1+0xa68], R94 ;  /* 0x000a685e01007387 */ /* 0x0001e20000100a00 */
[C---:B------:R-:W-:Y:S02]  /*7c60*/  DFMA R116, R176.reuse, R44, R116 ;  /* 0x0000002cb074722b */ /* 0x040fe40000000074 */
[----:B------:R-:W-:Y:S01]  /*7c70*/  DFMA R118, R176, R46, R118 ;  /* 0x0000002eb076722b */ /* 0x000fe20000000076 */
[----:B------:R-:W-:Y:S01]  /*7c80*/  LDS.128 R16, [UR13+0x9c0] ;  /* 0x0009c00dff107984 */ /* 0x000fe20008000c00 */
[----:B------:R-:W-:-:S02]  /*7c90*/  DFMA R44, R2, R44, R20 ;  /* 0x0000002c022c722b */ /* 0x000fc40000000014 */
[----:B------:R-:W-:Y:S01]  /*7ca0*/  DFMA R46, R2, R46, R22 ;  /* 0x0000002e022e722b */ /* 0x000fe20000000016 */
[----:B------:R2:W-:Y:S01]  /*7cb0*/  STL.64 [R1+0xa80], R92 ;  /* 0x000a805c01007387 */ /* 0x0005e20000100a00 */
[C---:B------:R-:W-:Y:S02]  /*7cc0*/  DMUL R22, R178.reuse, R8 ;  /* 0x00000008b2167228 */ /* 0x040fe40000000000 */
[-C--:B------:R-:W-:Y:S02]  /*7cd0*/  DMUL R20, R178, R10.reuse ;  /* 0x0000000ab2147228 */ /* 0x080fe40000000000 */
[C---:B0-----:R-:W-:Y:S02]  /*7ce0*/  DMUL R94, R184.reuse, R10 ;  /* 0x0000000ab85e7228 */ /* 0x041fe40000000000 */
[C---:B------:R-:W-:Y:S02]  /*7cf0*/  DMUL R164, R184.reuse, R48 ;  /* 0x00000030b8a47228 */ /* 0x040fe40000000000 */
[----:B--2---:R-:W-:Y:S01]  /*7d00*/  DMUL R92, R184, R8 ;  /* 0x00000008b85c7228 */ /* 0x004fe20000000000 */
[----:B------:R-:W-:Y:S01]  /*7d10*/  LDS.128 R8, [UR13+0x9d0] ;  /* 0x0009d00dff087984 */ /* 0x000fe20008000c00 */
[----:B------:R-:W-:-:S02]  /*7d20*/  DMUL R48, R178, R48 ;  /* 0x00000030b2307228 */ /* 0x000fc40000000000 */
[C---:B------:R-:W-:Y:S02]  /*7d30*/  DMUL R100, R184.reuse, R12 ;  /* 0x0000000cb8647228 */ /* 0x040fe40000000000 */
[----:B------:R-:W-:Y:S02]  /*7d40*/  DMUL R102, R184, R14 ;  /* 0x0000000eb8667228 */ /* 0x000fe40000000000 */
[C---:B------:R-:W-:Y:S02]  /*7d50*/  DMUL R12, R178.reuse, R12 ;  /* 0x0000000cb20c7228 */ /* 0x040fe40000000000 */
[----:B------:R-:W-:Y:S02]  /*7d60*/  DMUL R14, R178, R14 ;  /* 0x0000000eb20e7228 */ /* 0x000fe40000000000 */
[C---:B------:R-:W-:Y:S02]  /*7d70*/  DFMA R164, R176.reuse, R168, R164 ;  /* 0x000000a8b0a4722b */ /* 0x040fe400000000a4 */
[----:B------:R-:W-:-:S02]  /*7d80*/  DFMA R132, R176, R128, R132 ;  /* 0x00000080b084722b */ /* 0x000fc40000000084 */
[----:B------:R-:W-:Y:S02]  /*7d90*/  DFMA R134, R176, R130, R134 ;  /* 0x00000082b086722b */ /* 0x000fe40000000086 */
[C---:B------:R-:W-:Y:S02]  /*7da0*/  DFMA R168, R2.reuse, R168, R48 ;  /* 0x000000a802a8722b */ /* 0x040fe40000000030 */
[C---:B------:R-:W-:Y:S02]  /*7db0*/  DFMA R128, R2.reuse, R128, R30 ;  /* 0x000000800280722b */ /* 0x040fe4000000001e */
[----:B------:R-:W-:Y:S02]  /*7dc0*/  DFMA R130, R2, R130, R28 ;  /* 0x000000820282722b */ /* 0x000fe4000000001c */
[C---:B-1----:R-:W-:Y:S02]  /*7dd0*/  DFMA R100, R176.reuse, R104, R100 ;  /* 0x00000068b064722b */ /* 0x042fe40000000064 */
[----:B------:R-:W-:-:S02]  /*7de0*/  DFMA R102, R176, R106, R102 ;  /* 0x0000006ab066722b */ /* 0x000fc40000000066 */
[C---:B------:R-:W-:Y:S02]  /*7df0*/  DFMA R104, R2.reuse, R104, R12 ;  /* 0x000000680268722b */ /* 0x040fe4000000000c */
[----:B------:R-:W-:Y:S01]  /*7e00*/  DFMA R106, R2, R106, R14 ;  /* 0x0000006a026a722b */ /* 0x000fe2000000000e */
[----:B------:R-:W-:Y:S01]  /*7e10*/  LDS.128 R12, [UR13+0x9e0] ;  /* 0x0009e00dff0c7984 */ /* 0x000fe20008000c00 */
[C---:B---3--:R-:W-:Y:S02]  /*7e20*/  DFMA R92, R176.reuse, R96, R92 ;  /* 0x00000060b05c722b */ /* 0x048fe4000000005c */
[----:B------:R-:W-:Y:S02]  /*7e30*/  DFMA R94, R176, R98, R94 ;  /* 0x00000062b05e722b */ /* 0x000fe4000000005e */
[C---:B------:R-:W-:Y:S02]  /*7e40*/  DFMA R96, R2.reuse, R96, R22 ;  /* 0x000000600260722b */ /* 0x040fe40000000016 */
[----:B------:R-:W-:-:S02]  /*7e50*/  DFMA R98, R2, R98, R20 ;  /* 0x000000620262722b */ /* 0x000fc40000000014 */
[----:B------:R-:W-:Y:S02]  /*7e60*/  DFMA R234, R2, R110, R234 ;  /* 0x0000006e02ea722b */ /* 0x000fe400000000ea */
[-C--:B------:R-:W-:Y:S02]  /*7e70*/  DMUL R22, R184, R26.reuse ;  /* 0x0000001ab8167228 */ /* 0x080fe40000000000 */
[----:B------:R-:W-:Y:S01]  /*7e80*/  DMUL R20, R178, R26 ;  /* 0x0000001ab2147228 */ /* 0x000fe20000000000 */
[----:B------:R-:W-:Y:S01]  /*7e90*/  IMAD.MOV.U32 R26, RZ, RZ, R88 ;  /* 0x000000ffff1a7224 */ /* 0x000fe200078e0058 */
[----:B------:R-:W-:Y:S01]  /*7ea0*/  MOV R27, R89 ;  /* 0x00000059001b7202 */ /* 0x000fe20000000f00 */
[----:B----4-:R-:W-:Y:S04]  /*7eb0*/  STL.64 [R1+0xaf0], R34 ;  /* 0x000af02201007387 */ /* 0x010fe80000100a00 */
[----:B------:R-:W0:Y:S04]  /*7ec0*/  LDS.128 R32, [UR13+0x9a0] ;  /* 0x0009a00dff207984 */ /* 0x000e280008000c00 */
[----:B------:R-:W-:Y:S04]  /*7ed0*/  STL.64 [R1+0xaa0], R80 ;  /* 0x000aa05001007387 */ /* 0x000fe80000100a00 */
[----:B------:R-:W1:Y:S04]  /*7ee0*/  LDS.128 R80, [UR13+0x770] ;  /* 0x0007700dff507984 */ /* 0x000e680008000c00 */
[----:B------:R-:W-:Y:S04]  /*7ef0*/  STL.64 [R1+0xaa8], R74 ;  /* 0x000aa84a01007387 */ /* 0x000fe80000100a00 */
[----:B------:R-:W-:Y:S04]  /*7f00*/  STL.64 [R1+0xab0], R72 ;  /* 0x000ab04801007387 */ /* 0x000fe80000100a00 */
[----:B------:R-:W2:Y:S04]  /*7f10*/  LDS.128 R72, [UR13+0x780] ;  /* 0x0007800dff487984 */ /* 0x000ea80008000c00 */
[----:B------:R-:W-:Y:S04]  /*7f20*/  STL.64 [R1+0xab8], R66 ;  /* 0x000ab84201007387 */ /* 0x000fe80000100a00 */
[----:B------:R-:W-:Y:S04]  /*7f30*/  STL.64 [R1+0xac0], R64 ;  /* 0x000ac04001007387 */ /* 0x000fe80000100a00 */
[----:B------:R-:W3:Y:S01]  /*7f40*/  LDS.128 R64, [UR13+0x790] ;  /* 0x0007900dff407984 */ /* 0x000ee20008000c00 */
[----:B0-----:R-:W-:-:S02]  /*7f50*/  DMUL R28, R184, R32 ;  /* 0x00000020b81c7228 */ /* 0x001fc40000000000 */
[----:B------:R-:W-:Y:S02]  /*7f60*/  DMUL R30, R178, R32 ;  /* 0x00000020b21e7228 */ /* 0x000fe40000000000 */
[-C--:B------:R-:W-:Y:S02]  /*7f70*/  DMUL R48, R184, R34.reuse ;  /* 0x00000022b8307228 */ /* 0x080fe40000000000 */
[----:B------:R-:W-:Y:S02]  /*7f80*/  DMUL R34, R178, R34 ;  /* 0x00000022b2227228 */ /* 0x000fe40000000000 */
[----:B------:R-:W-:Y:S02]  /*7f90*/  DMUL R32, R184, R24 ;  /* 0x00000018b8207228 */ /* 0x000fe40000000000 */
[C---:B------:R-:W-:Y:S02]  /*7fa0*/  DFMA R108, R176.reuse, R84, R28 ;  /* 0x00000054b06c722b */ /* 0x040fe4000000001c */
[----:B------:R-:W-:-:S02]  /*7fb0*/  DFMA R110, R176, R86, R48 ;  /* 0x00000056b06e722b */ /* 0x000fc40000000030 */
[----:B------:R-:W-:Y:S02]  /*7fc0*/  DFMA R86, R2, R86, R34 ;  /* 0x000000560256722b */ /* 0x000fe40000000022 */
[----:B-1----:R-:W-:Y:S02]  /*7fd0*/  DFMA R88, R176, R80, R32 ;  /* 0x00000050b058722b */ /* 0x002fe40000000020 */
[----:B------:R-:W0:Y:S01]  /*7fe0*/  LDS.128 R32, [UR13+0x7a0] ;  /* 0x0007a00dff207984 */ /* 0x000e220008000c00 */
[----:B------:R-:W-:-:S03]  /*7ff0*/  DFMA R84, R2, R84, R30 ;  /* 0x000000540254722b */ /* 0x000fc6000000001e */
[----:B------:R-:W1:Y:S01]  /*8000*/  LDS.128 R28, [UR13+0x9f0] ;  /* 0x0009f00dff1c7984 */ /* 0x000e620008000c00 */
[----:B------:R-:W-:Y:S02]  /*8010*/  DMUL R24, R178, R24 ;  /* 0x00000018b2187228 */ /* 0x000fe40000000000 */
[-C--:B------:R-:W-:Y:S01]  /*8020*/  DFMA R90, R176, R82.reuse, R22 ;  /* 0x00000052b05a722b */ /* 0x080fe20000000016 */
[----:B------:R4:W-:Y:S01]  /*8030*/  STL.128 [R1+0xb0], R212 ;  /* 0x0000b0d401007387 */ /* 0x0009e20000100c00 */
[----:B------:R-:W-:Y:S02]  /*8040*/  DFMA R82, R2, R82, R20 ;  /* 0x000000520252722b */ /* 0x000fe40000000014 */
[-C--:B------:R-:W-:Y:S02]  /*8050*/  DMUL R22, R184, R16.reuse ;  /* 0x00000010b8167228 */ /* 0x080fe40000000000 */
[----:B------:R-:W-:Y:S01]  /*8060*/  DMUL R20, R178, R16 ;  /* 0x00000010b2147228 */ /* 0x000fe20000000000 */
[----:B------:R5:W-:Y:S01]  /*8070*/  STL.128 [R1+0x2f0], R172 ;  /* 0x0002f0ac01007387 */ /* 0x000be20000100c00 */
[----:B------:R-:W-:-:S02]  /*8080*/  DFMA R80, R2, R80, R24 ;  /* 0x000000500250722b */ /* 0x000fc40000000018 */
[-C--:B------:R-:W-:Y:S02]  /*8090*/  DMUL R16, R184, R8.reuse ;  /* 0x00000008b8107228 */ /* 0x080fe40000000000 */
[----:B------:R-:W-:Y:S01]  /*80a0*/  DMUL R8, R178, R8 ;  /* 0x00000008b2087228 */ /* 0x000fe20000000000 */
[----:B----4-:R-:W-:Y:S01]  /*80b0*/  IMAD.MOV.U32 R214, RZ, RZ, R50 ;  /* 0x000000ffffd67224 */ /* 0x010fe200078e0032 */
[----:B------:R-:W-:Y:S01]  /*80c0*/  MOV R215, R51 ;  /* 0x0000003300d77202 */ /* 0x000fe20000000f00 */
[-C--:B------:R-:W-:Y:S01]  /*80d0*/  DMUL R50, R184, R18.reuse ;  /* 0x00000012b8327228 */ /* 0x080fe20000000000 */
[----:B------:R-:W-:Y:S01]  /*80e0*/  IMAD.MOV.U32 R212, RZ, RZ, R26 ;  /* 0x000000ffffd47224 */ /* 0x000fe200078e001a */
[----:B------:R-:W-:Y:S02]  /*80f0*/  MOV R213, R27 ;  /* 0x0000001b00d57202 */ /* 0x000fe40000000f00 */
[----:B------:R-:W4:Y:S01]  /*8100*/  LDS.128 R24, [UR13+0x7b0] ;  /* 0x0007b00dff187984 */ /* 0x000f220008000c00 */
[----:B------:R-:W-:Y:S01]  /*8110*/  DMUL R18, R178, R18 ;  /* 0x00000012b2127228 */ /* 0x000fe20000000000 */
[----:B-----5:R-:W-:Y:S01]  /*8120*/  IMAD.MOV.U32 R174, RZ, RZ, R76 ;  /* 0x000000ffffae7224 */ /* 0x020fe200078e004c */
[----:B------:R-:W-:Y:S01]  /*8130*/  MOV R175, R77 ;  /* 0x0000004d00af7202 */ /* 0x000fe20000000f00 */
[----:B------:R-:W-:Y:S01]  /*8140*/  IMAD.MOV.U32 R172, RZ, RZ, R78 ;  /* 0x000000ffffac7224 */ /* 0x000fe200078e004e */
[----:B------:R-:W-:Y:S01]  /*8150*/  MOV R173, R79 ;  /* 0x0000004f00ad7202 */ /* 0x000fe20000000f00 */
[----:B------:R-:W-:-:S02]  /*8160*/  DMUL R48, R184, R10 ;  /* 0x0000000ab8307228 */ /* 0x000fc40000000000 */
[----:B--2---:R-:W-:Y:S02]  /*8170*/  DFMA R76, R176, R72, R22 ;  /* 0x00000048b04c722b */ /* 0x004fe40000000016 */
[----:B------:R-:W-:Y:S02]  /*8180*/  DMUL R10, R178, R10 ;  /* 0x0000000ab20a7228 */ /* 0x000fe40000000000 */
[----:B------:R-:W-:Y:S02]  /*8190*/  DFMA R72, R2, R72, R20 ;  /* 0x000000480248722b */ /* 0x000fe40000000014 */
[C---:B------:R-:W-:Y:S01]  /*81a0*/  DFMA R78, R176.reuse, R74, R50 ;  /* 0x0000004ab04e722b */ /* 0x040fe20000000032 */
[----:B------:R-:W2:Y:S01]  /*81b0*/  LDS.128 R20, [UR13+0xa00] ;  /* 0x000a000dff147984 */ /* 0x000ea20008000c00 */
[----:B------:R-:W-:Y:S01]  /*81c0*/  IMAD.MOV.U32 R50, RZ, RZ, R68 ;  /* 0x000000ffff327224 */ /* 0x000fe200078e0044 */
[----:B------:R-:W-:Y:S01]  /*81d0*/  MOV R51, R69 ;  /* 0x0000004500337202 */ /* 0x000fe20000000f00 */
[----:B---3--:R-:W-:-:S02]  /*81e0*/  DFMA R68, R176, R64, R16 ;  /* 0x00000040b044722b */ /* 0x008fc40000000010 */
[C---:B------:R-:W-:Y:S01]  /*81f0*/  DFMA R64, R2.reuse, R64, R8 ;  /* 0x000000400240722b */ /* 0x040fe20000000008 */
[----:B------:R-:W-:Y:S01]  /*8200*/  IMAD.MOV.U32 R8, RZ, RZ, R70 ;  /* 0x000000ffff087224 */ /* 0x000fe200078e0046 */
[----:B------:R-:W-:Y:S01]  /*8210*/  MOV R9, R71 ;  /* 0x0000004700097202 */ /* 0x000fe20000000f00 */
[----:B------:R-:W-:Y:S01]  /*8220*/  DFMA R74, R2, R74, R18 ;  /* 0x0000004a024a722b */ /* 0x000fe20000000012 */
[----:B------:R-:W3:Y:S01]  /*8230*/  LDS.128 R16, [UR13+0x7c0] ;  /* 0x0007c00dff107984 */ /* 0x000ee20008000c00 */
[-C--:B------:R-:W-:Y:S02]  /*8240*/  DFMA R70, R176, R66.reuse, R48 ;  /* 0x00000042b046722b */ /* 0x080fe40000000030 */
[----:B------:R-:W-:Y:S01]  /*8250*/  DFMA R66, R2, R66, R10 ;  /* 0x000000420242722b */ /* 0x000fe2000000000a */
[----:B------:R5:W-:Y:S01]  /*8260*/  STL.128 [R1+0xc0], R228 ;  /* 0x0000c0e401007387 */ /* 0x000be20000100c00 */
[----:B------:R-:W-:-:S03]  /*8270*/  DMUL R48, R184, R12 ;  /* 0x0000000cb8307228 */ /* 0x000fc60000000000 */
[----:B------:R0:W-:Y:S01]  /*8280*/  STL.128 [R1+0x300], R216 ;  /* 0x000300d801007387 */ /* 0x0001e20000100c00 */
[----:B-----5:R-:W-:Y:S01]  /*8290*/  IMAD.MOV.U32 R228, RZ, RZ, R8 ;  /* 0x000000ffffe47224 */ /* 0x020fe200078e0008 */
[----:B------:R-:W-:Y:S01]  /*82a0*/  MOV R229, R9 ;  /* 0x0000000900e57202 */ /* 0x000fe20000000f00 */
[----:B------:R-:W-:Y:S01]  /*82b0*/  IMAD.MOV.U32 R230, RZ, RZ, R50 ;  /* 0x000000ffffe67224 */ /* 0x000fe200078e0032 */
[----:B------:R-:W-:Y:S01]  /*82c0*/  MOV R231, R51 ;  /* 0x0000003300e77202 */ /* 0x000fe20000000f00 */
[----:B0-----:R-:W-:Y:S01]  /*82d0*/  IMAD.MOV.U32 R216, RZ, RZ, R212 ;  /* 0x000000ffffd87224 */ /* 0x001fe200078e00d4 */
[----:B------:R-:W-:Y:S01]  /*82e0*/  MOV R217, R213 ;  /* 0x000000d500d97202 */ /* 0x000fe20000000f00 */
[----:B------:R-:W-:Y:S01]  /*82f0*/  DMUL R50, R178, R12 ;  /* 0x0000000cb2327228 */ /* 0x000fe20000000000 */
[----:B------:R-:W0:Y:S01]  /*8300*/  LDS.128 R8, [UR13+0xa10] ;  /* 0x000a100dff087984 */ /* 0x000e220008000c00 */
[----:B------:R-:W-:Y:S01]  /*8310*/  IMAD.MOV.U32 R218, RZ, RZ, R174 ;  /* 0x000000ffffda7224 */ /* 0x000fe200078e00ae */
[----:B------:R-:W-:Y:S01]  /*8320*/  MOV R219, R175 ;  /* 0x000000af00db7202 */ /* 0x000fe20000000f00 */
[-C--:B------:R-:W-:Y:S01]  /*8330*/  DMUL R212, R184, R14.reuse ;  /* 0x0000000eb8d47228 */ /* 0x080fe20000000000 */
[----:B------:R1:W-:Y:S01]  /*8340*/  STL.128 [R1+0xd0], R180 ;  /* 0x0000d0b401007387 */ /* 0x0003e20000100c00 */
[----:B------:R-:W-:-:S03]  /*8350*/  DMUL R174, R178, R14 ;  /* 0x0000000eb2ae7228 */ /* 0x000fc60000000000 */
[----:B------:R5:W-:Y:S04]  /*8360*/  STL.128 [R1+0x310], R144 ;  /* 0x0003109001007387 */ /* 0x000be80000100c00 */
[----:B------:R-:W-:Y:S01]  /*8370*/  LDS.128 R12, [UR13+0xa20] ;  /* 0x000a200dff0c7984 */ /* 0x000fe20008000c00 */
[-C--:B------:R-:W-:Y:S02]  /*8380*/  DFMA R48, R176, R32.reuse, R48 ;  /* 0x00000020b030722b */ /* 0x080fe40000000030 */
[----:B------:R-:W-:Y:S01]  /*8390*/  DFMA R32, R2, R32, R50 ;  /* 0x000000200220722b */ /* 0x000fe20000000032 */
[----:B------:R-:W-:Y:S01]  /*83a0*/  STL.128 [R1+0xe0], R4 ;  /* 0x0000e00401007387 */ /* 0x000fe20000100c00 */
[----:B------:R-:W-:Y:S02]  /*83b0*/  DFMA R50, R176, R34, R212 ;  /* 0x00000022b032722b */ /* 0x000fe400000000d4 */
[-C--:B-1----:R-:W-:Y:S01]  /*83c0*/  DMUL R180, R178, R30.reuse ;  /* 0x0000001eb2b47228 */ /* 0x082fe20000000000 */
[----:B------:R-:W1:Y:S01]  /*83d0*/  LDS.128 R4, [UR13+0x7d0] ;  /* 0x0007d00dff047984 */ /* 0x000e620008000c00 */
[----:B-----5:R-:W-:Y:S01]  /*83e0*/  IMAD.MOV.U32 R144, RZ, RZ, R172 ;  /* 0x000000ffff907224 */ /* 0x020fe200078e00ac */
[----:B------:R-:W-:Y:S01]  /*83f0*/  MOV R145, R173 ;  /* 0x000000ad00917202 */ /* 0x000fe20000000f00 */
[----:B------:R-:W-:Y:S01]  /*8400*/  IMAD.MOV.U32 R146, RZ, RZ, R186 ;  /* 0x000000ffff927224 */ /* 0x000fe200078e00ba */
[----:B------:R-:W-:Y:S01]  /*8410*/  MOV R147, R187 ;  /* 0x000000bb00937202 */ /* 0x000fe20000000f00 */
[----:B------:R-:W-:Y:S01]  /*8420*/  DMUL R186, R184, R30 ;  /* 0x0000001eb8ba7228 */ /* 0x000fe20000000000 */
[----:B------:R-:W-:Y:S01]  /*8430*/  IMAD.MOV.U32 R30, RZ, RZ, R144 ;  /* 0x000000ffff1e7224 */ /* 0x000fe200078e0090 */
[----:B------:R-:W-:Y:S01]  /*8440*/  MOV R31, R145 ;  /* 0x00000091001f7202 */ /* 0x000fe20000000f00 */
[----:B------:R-:W-:Y:S01]  /*8450*/  IMAD.MOV.U32 R212, RZ, RZ, R146 ;  /* 0x000000ffffd47224 */ /* 0x000fe200078e0092 */
[----:B------:R-:W-:-:S02]  /*8460*/  MOV R213, R147 ;  /* 0x0000009300d57202 */ /* 0x000fc40000000f00 */
[----:B------:R-:W5:Y:S01]  /*8470*/  LDS.128 R144, [UR13+0x7e0] ;  /* 0x0007e00dff907984 */ /* 0x000f620008000c00 */
[-C--:B------:R-:W-:Y:S02]  /*8480*/  DMUL R182, R184, R28.reuse ;  /* 0x0000001cb8b67228 */ /* 0x080fe40000000000 */
[----:B------:R-:W-:Y:S02]  /*8490*/  DMUL R172, R178, R28 ;  /* 0x0000001cb2ac7228 */ /* 0x000fe40000000000 */
[----:B------:R-:W-:Y:S01]  /*84a0*/  DFMA R34, R2, R34, R174 ;  /* 0x000000220222722b */ /* 0x000fe200000000ae */
[----:B------:R-:W-:-:S03]  /*84b0*/  IMAD.MOV.U32 R174, RZ, RZ, R228 ;  /* 0x000000ffffae7224 */ /* 0x000fc600078e00e4 */
[-C--:B----4-:R-:W-:Y:S01]  /*84c0*/  DFMA R28, R176, R24.reuse, R182 ;  /* 0x00000018b01c722b */ /* 0x090fe200000000b6 */
[----:B------:R-:W-:Y:S01]  /*84d0*/  MOV R175, R229 ;  /* 0x000000e500af7202 */ /* 0x000fe20000000f00 */
[----:B------:R-:W-:Y:S01]  /*84e0*/  DFMA R24, R2, R24, R172 ;  /* 0x000000180218722b */ /* 0x000fe200000000ac */
[----:B------:R-:W-:Y:S01]  /*84f0*/  IMAD.MOV.U32 R172, RZ, RZ, R30 ;  /* 0x000000ffffac7224 */ /* 0x000fe200078e001e */
[----:B------:R-:W-:Y:S01]  /*8500*/  MOV R173, R31 ;  /* 0x0000001f00ad7202 */ /* 0x000fe20000000f00 */
[-C--:B------:R-:W-:Y:S01]  /*8510*/  DFMA R30, R176, R26.reuse, R186 ;  /* 0x0000001ab01e722b */ /* 0x080fe200000000ba */
[----:B------:R-:W-:Y:S01]  /*8520*/  IMAD.MOV.U32 R186, RZ, RZ, R230 ;  /* 0x000000ffffba7224 */ /* 0x000fe200078e00e6 */
[----:B------:R-:W-:Y:S01]  /*8530*/  MOV R187, R231 ;  /* 0x000000e700bb7202 */ /* 0x000fe20000000f00 */
[----:B------:R-:W-:Y:S01]  /*8540*/  DFMA R26, R2, R26, R180 ;  /* 0x0000001a021a722b */ /* 0x000fe200000000b4 */
[----:B------:R-:W4:Y:S01]  /*8550*/  LDS.128 R228, [UR13+0xa30] ;  /* 0x000a300dffe47984 */ /* 0x000f220008000c00 */
[----:B--2---:R-:W-:-:S03]  /*8560*/  DMUL R180, R184, R20 ;  /* 0x00000014b8b47228 */ /* 0x004fc60000000000 */
[----:B------:R2:W-:Y:S04]  /*8570*/  STL.128 [R1+0x320], R172 ;  /* 0x000320ac01007387 */ /* 0x0005e80000100c00 */
[----:B------:R3:W-:Y:S01]  /*8580*/  STL.128 [R1+0xf0], R244 ;  /* 0x0000f0f401007387 */ /* 0x0007e20000100c00 */
[----:B--2---:R-:W-:Y:S02]  /*8590*/  DMUL R174, R178, R20 ;  /* 0x00000014b2ae7228 */ /* 0x004fe40000000000 */
[----:B------:R-:W-:Y:S01]  /*85a0*/  DMUL R172, R184, R22 ;  /* 0x00000016b8ac7228 */ /* 0x000fe20000000000 */
[----:B---3--:R-:W-:Y:S01]  /*85b0*/  IMAD.MOV.U32 R244, RZ, RZ, R212 ;  /* 0x000000fffff47224 */ /* 0x008fe200078e00d4 */
[----:B------:R-:W-:Y:S01]  /*85c0*/  MOV R245, R213 ;  /* 0x000000d500f57202 */ /* 0x000fe20000000f00 */
[----:B------:R-:W-:Y:S01]  /*85d0*/  IMAD.MOV.U32 R246, RZ, RZ, R214 ;  /* 0x000000fffff67224 */ /* 0x000fe200078e00d6 */
[----:B------:R-:W-:-:S02]  /*85e0*/  MOV R247, R215 ;  /* 0x000000d700f77202 */ /* 0x000fc40000000f00 */
[----:B------:R-:W2:Y:S01]  /*85f0*/  LDS.128 R212, [UR13+0x7f0] ;  /* 0x0007f00dffd47984 */ /* 0x000ea20008000c00 */
[----:B------:R-:W-:-:S03]  /*8600*/  DFMA R20, R176, R16, R180 ;  /* 0x00000010b014722b */ /* 0x000fc600000000b4 */
[----:B------:R3:W-:Y:S01]  /*8610*/  STL.128 [R1+0x330], R248 ;  /* 0x000330f801007387 */ /* 0x0007e20000100c00 */
[----:B------:R-:W-:Y:S02]  /*8620*/  DFMA R16, R2, R16, R174 ;  /* 0x000000100210722b */ /* 0x000fe400000000ae */
[-C--:B0-----:R-:W-:Y:S02]  /*8630*/  DMUL R174, R184, R10.reuse ;  /* 0x0000000ab8ae7228 */ /* 0x081fe40000000000 */
[C---:B------:R-:W-:Y:S02]  /*8640*/  DMUL R10, R178.reuse, R10 ;  /* 0x0000000ab20a7228 */ /* 0x040fe40000000000 */
[----:B------:R-:W-:Y:S02]  /*8650*/  DMUL R182, R178, R22 ;  /* 0x00000016b2b67228 */ /* 0x000fe40000000000 */
[----:B------:R-:W-:Y:S01]  /*8660*/  DFMA R22, R176, R18, R172 ;  /* 0x00000012b016722b */ /* 0x000fe200000000ac */
[----:B---3--:R-:W-:Y:S01]  /*8670*/  IMAD.MOV.U32 R248, RZ, RZ, R216 ;  /* 0x000000fffff87224 */ /* 0x008fe200078e00d8 */
[----:B------:R-:W-:Y:S01]  /*8680*/  MOV R249, R217 ;  /* 0x000000d900f97202 */ /* 0x000fe20000000f00 */
[----:B------:R-:W-:Y:S01]  /*8690*/  IMAD.MOV.U32 R250, RZ, RZ, R218 ;  /* 0x000000fffffa7224 */ /* 0x000fe200078e00da */
[----:B------:R-:W-:-:S02]  /*86a0*/  MOV R251, R219 ;  /* 0x000000db00fb7202 */ /* 0x000fc40000000f00 */
[----:B------:R-:W0:Y:S04]  /*86b0*/  LDS.128 R216, [UR13+0xa40] ;  /* 0x000a400dffd87984 */ /* 0x000e280008000c00 */
[----:B------:R-:W-:Y:S04]  /*86c0*/  STL.128 [R1+0x100], R240 ;  /* 0x000100f001007387 */ /* 0x000fe80000100c00 */
[----:B------:R3:W-:Y:S01]  /*86d0*/  STL.128 [R1+0x340], R236 ;  /* 0x000340ec01007387 */ /* 0x0007e20000100c00 */
[-C--:B------:R-:W-:Y:S02]  /*86e0*/  DMUL R172, R184, R8.reuse ;  /* 0x00000008b8ac7228 */ /* 0x080fe40000000000 */
[----:B------:R-:W-:Y:S01]  /*86f0*/  DMUL R8, R178, R8 ;  /* 0x00000008b2087228 */ /* 0x000fe20000000000 */
[----:B------:R5:W-:Y:S01]  /*8700*/  STL.64 [R1+0xb00], R16 ;  /* 0x000b001001007387 */ /* 0x000be20000100a00 */
[----:B-1----:R-:W-:-:S02]  /*8710*/  DFMA R10, R2, R6, R10 ;  /* 0x00000006020a722b */ /* 0x002fc4000000000a */
[----:B---3--:R-:W-:Y:S01]  /*8720*/  DMUL R236, R178, R12 ;  /* 0x0000000cb2ec7228 */ /* 0x008fe20000000000 */
[----:B-----5:R-:W-:Y:S01]  /*8730*/  IMAD.MOV.U32 R16, RZ, RZ, R186 ;  /* 0x000000ffff107224 */ /* 0x020fe200078e00ba */
[-C--:B------:R-:W-:Y:S01]  /*8740*/  DMUL R240, R184, R14.reuse ;  /* 0x0000000eb8f07228 */ /* 0x080fe20000000000 */
[----:B------:R-:W-:Y:S01]  /*8750*/  MOV R17, R187 ;  /* 0x000000bb00117202 */ /* 0x000fe20000000f00 */
[----:B------:R-:W-:Y:S02]  /*8760*/  DMUL R238, R178, R14 ;  /* 0x0000000eb2ee7228 */ /* 0x000fe40000000000 */
[----:B------:R-:W-:Y:S02]  /*8770*/  DFMA R14, R176, R6, R174 ;  /* 0x00000006b00e722b */ /* 0x000fe400000000ae */
[----:B------:R-:W-:Y:S02]  /*8780*/  DMUL R186, R184, R12 ;  /* 0x0000000cb8ba7228 */ /* 0x000fe40000000000 */
[----:B------:R-:W-:-:S02]  /*8790*/  DFMA R6, R2, R144, R236 ;  /* 0x000000900206722b */ /* 0x000fc400000000ec */
[----:B------:R-:W-:Y:S01]  /*87a0*/  DFMA R18, R2, R18, R182 ;  /* 0x000000120212722b */ /* 0x000fe200000000b6 */
[----:B------:R-:W-:Y:S01]  /*87b0*/  IMAD.MOV.U32 R242, RZ, RZ, R246 ;  /* 0x000000fffff27224 */ /* 0x000fe200078e00f6 */
[-C--:B------:R-:W-:Y:S01]  /*87c0*/  DFMA R12, R176, R4.reuse, R172 ;  /* 0x00000004b00c722b */ /* 0x080fe200000000ac */
[----:B------:R-:W1:Y:S01]  /*87d0*/  LDS.128 R180, [UR13+0x800] ;  /* 0x0008000dffb47984 */ /* 0x000e620008000c00 */
[----:B------:R-:W-:-:S03]  /*87e0*/  DFMA R8, R2, R4, R8 ;  /* 0x000000040208722b */ /* 0x000fc60000000008 */
[----:B------:R-:W3:Y:S01]  /*87f0*/  LDS.128 R172, [UR13+0xa50] ;  /* 0x000a500dffac7984 */ /* 0x000ee20008000c00 */
[----:B------:R-:W-:-:S03]  /*8800*/  DFMA R4, R176, R144, R186 ;  /* 0x00000090b004722b */ /* 0x000fc600000000ba */
[----:B------:R5:W-:Y:S04]  /*8810*/  STL.128 [R1+0x110], R248 ;  /* 0x000110f801007387 */ /* 0x000be80000100c00 */
[----:B------:R4:W-:Y:S04]  /*8820*/  STL.64 [R1+0xa30], R6 ;  /* 0x000a300601007387 */ /* 0x0009e80000100a00 */
[----:B------:R2:W-:Y:S01]  /*8830*/  STL.128 [R1+0x350], R232 ;  /* 0x000350e801007387 */ /* 0x0005e20000100c00 */
[----:B------:R-:W-:-:S03]  /*8840*/  MOV R243, R247 ;  /* 0x000000f700f37202 */ /* 0x000fc60000000f00 */
[----:B------:R-:W3:Y:S01]  /*8850*/  LDL.LU.64 R246, [R1+0xa50] ;  /* 0x000a500001f67983 */ /* 0x000ee20000300a00 */
[----:B-----5:R-:W-:Y:S01]  /*8860*/  IMAD.MOV.U32 R250, RZ, RZ, R16 ;  /* 0x000000fffffa7224 */ /* 0x020fe200078e0010 */
[----:B------:R-:W-:Y:S01]  /*8870*/  MOV R251, R17 ;  /* 0x0000001100fb7202 */ /* 0x000fe20000000f00 */
[-C--:B----4-:R-:W-:Y:S01]  /*8880*/  DFMA R6, R176, R146.reuse, R240 ;  /* 0x00000092b006722b */ /* 0x090fe200000000f0 */
[----:B------:R-:W4:Y:S01]  /*8890*/  LDL.LU.64 R248, [R1+0xa58] ;  /* 0x000a580001f87983 */ /* 0x000f220000300a00 */
[----:B------:R-:W-:-:S03]  /*88a0*/  DFMA R16, R2, R146, R238 ;  /* 0x000000920210722b */ /* 0x000fc600000000ee */
[----:B------:R-:W5:Y:S04]  /*88b0*/  LDS.128 R144, [UR13+0x810] ;  /* 0x0008100dff907984 */ /* 0x000f680008000c00 */
[----:B------:R-:W-:Y:S04]  /*88c0*/  STL.128 [R1+0x120], R220 ;  /* 0x000120dc01007387 */ /* 0x000fe80000100c00 */
[----:B------:R-:W-:Y:S04]  /*88d0*/  STL.128 [R1+0x360], R140 ;  /* 0x0003608c01007387 */ /* 0x000fe80000100c00 */
[----:B------:R0:W-:Y:S04]  /*88e0*/  STL.128 [R1+0x130], R224 ;  /* 0x000130e001007387 */ /* 0x0001e80000100c00 */
[----:B--2---:R-:W2:Y:S04]  /*88f0*/  LDL.LU.64 R234, [R1+0x9f8] ;  /* 0x0009f80001ea7983 */ /* 0x004ea80000300a00 */
[----:B------:R-:W5:Y:S01]  /*8900*/  LDS.128 R140, [UR13+0xa60] ;  /* 0x000a600dff8c7984 */ /* 0x000f620008000c00 */
[----:B------:R-:W-:-:S03]  /*8910*/  DMUL R186, R184, R228 ;  /* 0x000000e4b8ba7228 */ /* 0x000fc60000000000 */
[----:B------:R-:W4:Y:S04]  /*8920*/  LDL.LU.64 R238, [R1+0x9f0] ;  /* 0x0009f00001ee7983 */ /* 0x000f280000300a00 */
[----:B0-----:R-:W2:Y:S04]  /*8930*/  LDL.LU.64 R226, [R1+0x9e8] ;  /* 0x0009e80001e27983 */ /* 0x001ea80000300a00 */
[----:B------:R-:W-:Y:S04]  /*8940*/  STL.128 [R1+0x370], R192 ;  /* 0x000370c001007387 */ /* 0x000fe80000100c00 */
[----:B------:R-:W-:Y:S04]  /*8950*/  STL.128 [R1+0x140], R208 ;  /* 0x000140d001007387 */ /* 0x000fe80000100c00 */
[----:B------:R-:W-:Y:S04]  /*8960*/  STL.128 [R1+0x380], R204 ;  /* 0x000380cc01007387 */ /* 0x000fe80000100c00 */
[----:B------:R-:W0:Y:S01]  /*8970*/  LDS.128 R192, [UR13+0x820] ;  /* 0x0008200dffc07984 */ /* 0x000e220008000c00 */
[----:B------:R-:W-:-:S02]  /*8980*/  DFMA R232, R176, R212, R186 ;  /* 0x000000d4b0e8722b */ /* 0x000fc400000000ba */
[-C--:B------:R-:W-:Y:S01]  /*8990*/  DMUL R186, R184, R216.reuse ;  /* 0x000000d8b8ba7228 */ /* 0x080fe20000000000 */
[----:B------:R-:W4:Y:S01]  /*89a0*/  LDL.LU.64 R236, [R1+0xa00] ;  /* 0x000a000001ec7983 */ /* 0x000f220000300a00 */
[----:B------:R-:W-:-:S03]  /*89b0*/  DMUL R216, R178, R216 ;  /* 0x000000d8b2d87228 */ /* 0x000fc60000000000 */
[----:B------:R-:W-:Y:S04]  /*89c0*/  STL.128 [R1+0x150], R188 ;  /* 0x000150bc01007387 */ /* 0x000fe80000100c00 */
[----:B------:R1:W-:Y:S04]  /*89d0*/  STL.128 [R1+0x390], R60 ;  /* 0x0003903c01007387 */ /* 0x0003e80000100c00 */
[----:B------:R-:W-:Y:S04]  /*89e0*/  STL.128 [R1+0x160], R200 ;  /* 0x000160c801007387 */ /* 0x000fe80000100c00 */
[----:B------:R-:W-:Y:S04]  /*89f0*/  STL.128 [R1+0x3a0], R196 ;  /* 0x0003a0c401007387 */ /* 0x000fe80000100c00 */
[----:B------:R5:W-:Y:S01]  /*8a00*/  STL.128 [R1+0x170], R56 ;  /* 0x0001703801007387 */ /* 0x000be20000100c00 */
[----:B-1----:R-:W-:-:S03]  /*8a10*/  DFMA R60, R176, R180, R186 ;  /* 0x000000b4b03c722b */ /* 0x002fc600000000ba */
[----:B------:R1:W-:Y:S01]  /*8a20*/  STL.128 [R1+0x3b0], R36 ;  /* 0x0003b02401007387 */ /* 0x0003e20000100c00 */
[-C--:B------:R-:W-:Y:S02]  /*8a30*/  DMUL R62, R184, R218.reuse ;  /* 0x000000dab83e7228 */ /* 0x080fe40000000000 */
[----:B------:R-:W-:Y:S01]  /*8a40*/  DMUL R218, R178, R218 ;  /* 0x000000dab2da7228 */ /* 0x000fe20000000000 */
[----:B------:R-:W-:Y:S04]  /*8a50*/  STL.128 [R1+0x180], R148 ;  /* 0x0001809401007387 */ /* 0x000fe80000100c00 */
[----:B------:R-:W-:Y:S01]  /*8a60*/  STL.128 [R1+0x3c0], R152 ;  /* 0x0003c09801007387 */ /* 0x000fe20000100c00 */
[----:B-----5:R-:W-:-:S03]  /*8a70*/  DFMA R56, R2, R180, R216 ;  /* 0x000000b40238722b */ /* 0x020fc600000000d8 */
[----:B------:R-:W5:Y:S01]  /*8a80*/  LDL.LU.64 R224, [R1+0xa68] ;  /* 0x000a680001e07983 */ /* 0x000f620000300a00 */
[-C--:B---3--:R-:W-:Y:S02]  /*8a90*/  DMUL R180, R184, R172.reuse ;  /* 0x000000acb8b47228 */ /* 0x088fe40000000000 */
[----:B------:R-:W-:Y:S01]  /*8aa0*/  DMUL R172, R178, R172 ;  /* 0x000000acb2ac7228 */ /* 0x000fe20000000000 */
[----:B------:R-:W-:Y:S04]  /*8ab0*/  STL.128 [R1+0x190], R156 ;  /* 0x0001909c01007387 */ /* 0x000fe80000100c00 */
[----:B------:R-:W-:Y:S04]  /*8ac0*/  STL.128 [R1+0x3d0], R160 ;  /* 0x0003d0a001007387 */ /* 0x000fe80000100c00 */
[----:B------:R-:W-:Y:S01]  /*8ad0*/  STL.128 [R1+0x1a0], R164 ;  /* 0x0001a0a401007387 */ /* 0x000fe20000100c00 */
[----:B------:R-:W-:-:S03]  /*8ae0*/  DFMA R62, R176, R182, R62 ;  /* 0x000000b6b03e722b */ /* 0x000fc6000000003e */
[----:B------:R-:W-:Y:S01]  /*8af0*/  STL.128 [R1+0x3e0], R168 ;  /* 0x0003e0a801007387 */ /* 0x000fe20000100c00 */
[----:B------:R-:W-:-:S03]  /*8b00*/  DFMA R58, R2, R182, R218 ;  /* 0x000000b6023a722b */ /* 0x000fc600000000da */
[----:B------:R3:W-:Y:S01]  /*8b10*/  STL.128 [R1+0x1b0], R40 ;  /* 0x0001b02801007387 */ /* 0x0007e20000100c00 */
[----:B-1----:R-:W-:-:S03]  /*8b20*/  DFMA R36, R176, R144, R180 ;  /* 0x00000090b024722b */ /* 0x002fc600000000b4 */
[----:B------:R-:W-:Y:S01]  /*8b30*/  STL.128 [R1+0x3f0], R136 ;  /* 0x0003f08801007387 */ /* 0x000fe20000100c00 */
[C---:B------:R-:W-:Y:S02]  /*8b40*/  DMUL R222, R184.reuse, R230 ;  /* 0x000000e6b8de7228 */ /* 0x040fe40000000000 */
[----:B------:R-:W-:Y:S01]  /*8b50*/  DMUL R182, R184, R174 ;  /* 0x000000aeb8b67228 */ /* 0x000fe20000000000 */
[----:B------:R-:W-:Y:S01]  /*8b60*/  STL.128 [R1+0x1c0], R132 ;  /* 0x0001c08401007387 */ /* 0x000fe20000100c00 */
[----:B------:R-:W-:-:S03]  /*8b70*/  DMUL R220, R178, R228 ;  /* 0x000000e4b2dc7228 */ /* 0x000fc60000000000 */
[----:B------:R-:W-:Y:S01]  /*8b80*/  STL.128 [R1+0x400], R128 ;  /* 0x0004008001007387 */ /* 0x000fe20000100c00 */
[----:B------:R-:W-:Y:S02]  /*8b90*/  DMUL R230, R178, R230 ;  /* 0x000000e6b2e67228 */ /* 0x000fe40000000000 */
[----:B---3--:R-:W-:Y:S01]  /*8ba0*/  DFMA R40, R2, R144, R172 ;  /* 0x000000900228722b */ /* 0x008fe200000000ac */
[----:B------:R-:W-:Y:S01]  /*8bb0*/  STL.128 [R1+0x1d0], R124 ;  /* 0x0001d07c01007387 */ /* 0x000fe20000100c00 */
[C---:B------:R-:W-:Y:S02]  /*8bc0*/  DMUL R144, R184.reuse, R142 ;  /* 0x0000008eb8907228 */ /* 0x040fe40000000000 */
[----:B------:R-:W-:Y:S01]  /*8bd0*/  DMUL R184, R184, R140 ;  /* 0x0000008cb8b87228 */ /* 0x000fe20000000000 */
[----:B------:R1:W-:Y:S01]  /*8be0*/  STL.128 [R1+0x410], R120 ;  /* 0x0004107801007387 */ /* 0x0003e20000100c00 */
[C---:B------:R-:W-:Y:S02]  /*8bf0*/  DMUL R174, R178.reuse, R174 ;  /* 0x000000aeb2ae7228 */ /* 0x040fe40000000000 */
[C---:B------:R-:W-:Y:S01]  /*8c00*/  DMUL R140, R178.reuse, R140 ;  /* 0x0000008cb28c7228 */ /* 0x040fe20000000000 */
[----:B------:R-:W3:Y:S01]  /*8c10*/  LDL.LU.64 R228, [R1+0xa70] ;  /* 0x000a700001e47983 */ /* 0x000ee20000300a00 */
[----:B------:R-:W-:-:S03]  /*8c20*/  DMUL R142, R178, R142 ;  /* 0x0000008eb28e7228 */ /* 0x000fc60000000000 */
[----:B------:R-:W-:Y:S01]  /*8c30*/  STL.128 [R1+0x1e0], R116 ;  /* 0x0001e07401007387 */ /* 0x000fe20000100c00 */
[----:B------:R-:W-:-:S03]  /*8c40*/  DFMA R240, R176, R214, R222 ;  /* 0x000000d6b0f0722b */ /* 0x000fc600000000de */
[----:B------:R-:W-:Y:S01]  /*8c50*/  STL.128 [R1+0x420], R44 ;  /* 0x0004202c01007387 */ /* 0x000fe20000100c00 */
[----:B-1----:R-:W-:-:S03]  /*8c60*/  DADD R120, R242, R242 ;  /* 0x00000000f2787229 */ /* 0x002fc600000000f2 */
[----:B------:R-:W3:Y:S04]  /*8c70*/  LDL.LU.64 R210, [R1+0xa98] ;  /* 0x000a980001d27983 */ /* 0x000ee80000300a00 */
[----:B------:R-:W3:Y:S01]  /*8c80*/  LDL.LU.64 R242, [R1+0xa60] ;  /* 0x000a600001f27983 */ /* 0x000ee20000300a00 */
[----:B------:R-:W-:-:S03]  /*8c90*/  DFMA R220, R2, R212, R220 ;  /* 0x000000d402dc722b */ /* 0x000fc600000000dc */
[----:B------:R-:W-:Y:S01]  /*8ca0*/  STL.128 [R1+0x1f0], R112 ;  /* 0x0001f07001007387 */ /* 0x000fe20000100c00 */
[C---:B------:R-:W-:Y:S02]  /*8cb0*/  DFMA R222, R2.reuse, R214, R230 ;  /* 0x000000d602de722b */ /* 0x040fe400000000e6 */
[----:B------:R-:W-:Y:S01]  /*8cc0*/  DFMA R42, R2, R146, R174 ;  /* 0x00000092022a722b */ /* 0x000fe200000000ae */
[----:B------:R0:W-:Y:S01]  /*8cd0*/  STL.128 [R1+0x430], R52 ;  /* 0x0004303401007387 */ /* 0x0001e20000100c00 */
[----:B------:R-:W-:Y:S02]  /*8ce0*/  DADD R250, R250, R250 ;  /* 0x00000000fafa7229 */ /* 0x000fe400000000fa */
[----:B------:R-:W-:Y:S01]  /*8cf0*/  DADD R244, R244, R244 ;  /* 0x00000000f4f47229 */ /* 0x000fe200000000f4 */
[----:B------:R-:W-:Y:S01]  /*8d00*/  IMAD.MOV.U32 R206, RZ, RZ, R16 ;  /* 0x000000ffffce7224 */ /* 0x000fe200078e0010 */
[----:B------:R-:W-:Y:S01]  /*8d10*/  MOV R207, R17 ;  /* 0x0000001100cf7202 */ /* 0x000fe20000000f00 */
[----:B------:R-:W3:Y:S04]  /*8d20*/  LDL.LU.64 R212, [R1+0xab8] ;  /* 0x000ab80001d47983 */ /* 0x000ee80000300a00 */
[----:B------:R-:W3:Y:S04]  /*8d30*/  LDL.LU.64 R208, [R1+0xa78] ;  /* 0x000a780001d07983 */ /* 0x000ee80000300a00 */
[----:B------:R-:W3:Y:S01]  /*8d40*/  LDL.LU.64 R204, [R1+0xa30] ;  /* 0x000a300001cc7983 */ /* 0x000ee20000300a00 */
[----:B0-----:R-:W-:-:S02]  /*8d50*/  DFMA R52, R2, R192, R140 ;  /* 0x000000c00234722b */ /* 0x001fc4000000008c */
[----:B------:R-:W-:Y:S01]  /*8d60*/  DFMA R54, R2, R194, R142 ;  /* 0x000000c20236722b */ /* 0x000fe2000000008e */
[----:B------:R-:W-:Y:S04]  /*8d70*/  STL.128 [R1+0x200], R92 ;  /* 0x0002005c01007387 */ /* 0x000fe80000100c00 */
[----:B------:R-:W3:Y:S01]  /*8d80*/  LDL.LU.64 R16, [R1+0xb00] ;  /* 0x000b000001107983 */ /* 0x000ee20000300a00 */
[----:B--2---:R-:W-:-:S03]  /*8d90*/  DADD R2, R120, -R226 ;  /* 0x0000000078027229 */ /* 0x004fc600000008e2 */
[----:B------:R-:W2:Y:S01]  /*8da0*/  LDL.LU.64 R226, [R1+0xa80] ;  /* 0x000a800001e27983 */ /* 0x000ea20000300a00 */
[----:B------:R-:W-:Y:S02]  /*8db0*/  DADD R250, R250, -R234 ;  /* 0x00000000fafa7229 */ /* 0x000fe400000008ea */
[----:B------:R-:W-:Y:S01]  /*8dc0*/  DADD R234, R246, R246 ;  /* 0x00000000f6ea7229 */ /* 0x000fe200000000f6 */
[----:B------:R-:W2:Y:S04]  /*8dd0*/  LDL.LU.64 R246, [R1+0xa88] ;  /* 0x000a880001f67983 */ /* 0x000ea80000300a00 */
[----:B------:R-:W-:Y:S04]  /*8de0*/  STL.128 [R1+0x440], R96 ;  /* 0x0004406001007387 */ /* 0x000fe80000100c00 */
[----:B------:R-:W-:Y:S04]  /*8df0*/  STL.128 [R1+0x210], R100 ;  /* 0x0002106401007387 */ /* 0x000fe80000100c00 */
[----:B------:R-:W-:Y:S04]  /*8e00*/  STL.128 [R1+0x450], R104 ;  /* 0x0004506801007387 */ /* 0x000fe80000100c00 */
[----:B------:R-:W-:Y:S04]  /*8e10*/  STL.128 [R1+0x220], R108 ;  /* 0x0002206c01007387 */ /* 0x000fe80000100c00 */
[----:B------:R-:W-:Y:S04]  /*8e20*/  STL.128 [R1+0x460], R84 ;  /* 0x0004605401007387 */ /* 0x000fe80000100c00 */
[----:B------:R-:W-:Y:S04]  /*8e30*/  STL.128 [R1+0x230], R88 ;  /* 0x0002305801007387 */ /* 0x000fe80000100c00 */
[----:B------:R-:W-:Y:S04]  /*8e40*/  STL.128 [R1+0x470], R80 ;  /* 0x0004705001007387 */ /* 0x000fe80000100c00 */
[----:B------:R-:W0:Y:S01]  /*8e50*/  LDS.128 R80, [UR13+0x3b0] ;  /* 0x0003b00dff507984 */ /* 0x000e220008000c00 */
[----:B----4-:R-:W-:-:S02]  /*8e60*/  DADD R238, R238, R238 ;  /* 0x00000000eeee7229 */ /* 0x010fc400000000ee */
[----:B------:R-:W-:Y:S01]  /*8e70*/  DADD R244, R244, -R236 ;  /* 0x00000000f4f47229 */ /* 0x000fe200000008ec */
[----:B------:R-:W-:Y:S04]  /*8e80*/  STL.64 [R1+0x9b8], R2 ;  /* 0x0009b80201007387 */ /* 0x000fe80000100a00 */
[----:B------:R-:W4:Y:S01]  /*8e90*/  LDL.LU.64 R236, [R1+0xaa8] ;  /* 0x000aa80001ec7983 */ /* 0x000f220000300a00 */
[----:B------:R-:W-:-:S03]  /*8ea0*/  DADD R238, R238, -R248 ;  /* 0x00000000eeee7229 */ /* 0x000fc600000008f8 */
[----:B------:R-:W4:Y:S04]  /*8eb0*/  LDL.LU.64 R248, [R1+0xa90] ;  /* 0x000a900001f87983 */ /* 0x000f280000300a00 */
[----:B------:R-:W-:Y:S01]  /*8ec0*/  LDS.64 R92, [UR13+0x38] ;  /* 0x0000380dff5c7984 */ /* 0x000fe20008000a00 */
[----:B-----5:R-:W-:-:S03]  /*8ed0*/  DADD R234, R234, -R224 ;  /* 0x00000000eaea7229 */ /* 0x020fc600000008e0 */
[----:B------:R-:W-:Y:S04]  /*8ee0*/  STL.128 [R1+0x240], R76 ;  /* 0x0002404c01007387 */ /* 0x000fe80000100c00 */
[----:B------:R-:W5:Y:S04]  /*8ef0*/  LDL.LU.64 R224, [R1+0xac0] ;  /* 0x000ac00001e07983 */ /* 0x000f680000300a00 */
[----:B------:R-:W1:Y:S04]  /*8f00*/  LDS.128 R76, [UR13+0x3c0] ;  /* 0x0003c00dff4c7984 */ /* 0x000e680008000c00 */
[----:B------:R-:W-:Y:S04]  /*8f10*/  STL.128 [R1+0x480], R72 ;  /* 0x0004804801007387 */ /* 0x000fe80000100c00 */
[----:B------:R-:W1:Y:S01]  /*8f20*/  LDS.128 R72, [UR13+0x3d0] ;  /* 0x0003d00dff487984 */ /* 0x000e620008000c00 */
[----:B0-----:R-:W-:Y:S01]  /*8f30*/  IMAD.MOV.U32 R104, RZ, RZ, R80 ;  /* 0x000000ffff687224 */ /* 0x001fe200078e0050 */
[----:B------:R-:W-:-:S02]  /*8f40*/  MOV R105, R81 ;  /* 0x0000005100697202 */ /* 0x000fc40000000f00 */
[----:B------:R3:W-:Y:S01]  /*8f50*/  STL.128 [R1+0xa20], R80 ;  /* 0x000a205001007387 */ /* 0x0007e20000100c00 */
[----:B------:R-:W-:Y:S01]  /*8f60*/  IMAD.MOV.U32 R102, RZ, RZ, R82 ;  /* 0x000000ffff667224 */ /* 0x000fe200078e0052 */
[----:B------:R-:W-:Y:S01]  /*8f70*/  MOV R103, R83 ;  /* 0x0000005300677202 */ /* 0x000fe20000000f00 */
[----:B---3--:R-:W-:Y:S01]  /*8f80*/  DADD R80, R228, R228 ;  /* 0x00000000e4507229 */ /* 0x008fe200000000e4 */
[----:B------:R-:W3:Y:S01]  /*8f90*/  LDL.LU.64 R228, [R1+0xab0] ;  /* 0x000ab00001e47983 */ /* 0x000ee20000300a00 */
[----:B------:R-:W-:-:S03]  /*8fa0*/  DADD R2, R242, R242 ;  /* 0x00000000f2027229 */ /* 0x000fc600000000f2 */
[----:B------:R-:W5:Y:S01]  /*8fb0*/  LDL.LU.64 R242, [R1+0xaa0] ;  /* 0x000aa00001f27983 */ /* 0x000f620000300a00 */
[----:B-1----:R-:W-:Y:S01]  /*8fc0*/  IMAD.MOV.U32 R100, RZ, RZ, R76 ;  /* 0x000000ffff647224 */ /* 0x002fe200078e004c */
[----:B------:R-:W-:Y:S01]  /*8fd0*/  MOV R101, R77 ;  /* 0x0000004d00657202 */ /* 0x000fe20000000f00 */
[----:B------:R-:W-:Y:S01]  /*8fe0*/  IMAD.MOV.U32 R98, RZ, RZ, R78 ;  /* 0x000000ffff627224 */ /* 0x000fe200078e004e */
[----:B------:R-:W-:Y:S01]  /*8ff0*/  STL.128 [R1+0x9f0], R76 ;  /* 0x0009f04c01007387 */ /* 0x000fe20000100c00 */
[----:B------:R-:W-:Y:S01]  /*9000*/  MOV R99, R79 ;  /* 0x0000004f00637202 */ /* 0x000fe20000000f00 */
[----:B------:R-:W-:Y:S01]  /*9010*/  IMAD.MOV.U32 R96, RZ, RZ, R72 ;  /* 0x000000ffff607224 */ /* 0x000fe200078e0048 */
[----:B------:R-:W-:Y:S01]  /*9020*/  MOV R97, R73 ;  /* 0x0000004900617202 */ /* 0x000fe20000000f00 */
[----:B------:R-:W-:Y:S01]  /*9030*/  STL.128 [R1+0xae0], R72 ;  /* 0x000ae04801007387 */ /* 0x000fe20000100c00 */
[----:B------:R-:W-:Y:S01]  /*9040*/  IMAD.MOV.U32 R94, RZ, RZ, R74 ;  /* 0x000000ffff5e7224 */ /* 0x000fe200078e004a */
[----:B------:R-:W-:-:S02]  /*9050*/  MOV R95, R75 ;  /* 0x0000004b005f7202 */ /* 0x000fc40000000f00 */
[----:B------:R-:W-:Y:S04]  /*9060*/  STL.128 [R1+0x250], R68 ;  /* 0x0002504401007387 */ /* 0x000fe80000100c00 */
[----:B------:R-:W-:Y:S04]  /*9070*/  LDS.128 R76, [UR13+0x40] ;  /* 0x0000400dff4c7984 */ /* 0x000fe80008000c00 */
[----:B------:R-:W0:Y:S04]  /*9080*/  LDS.128 R72, [UR13+0x3e0] ;  /* 0x0003e00dff487984 */ /* 0x000e280008000c00 */
[----:B------:R1:W-:Y:S01]  /*9090*/  STL.128 [R1+0x490], R64 ;  /* 0x0004904001007387 */ /* 0x0003e20000100c00 */
[----:B--2---:R-:W-:-:S03]  /*90a0*/  DADD R82, R226, R226 ;  /* 0x00000000e2527229 */ /* 0x004fc600000000e2 */
[----:B------:R-:W2:Y:S01]  /*90b0*/  LDL.LU.64 R226, [R1+0xaf0] ;  /* 0x000af00001e27983 */ /* 0x000ea20000300a00 */
[----:B-1----:R-:W-:-:S03]  /*90c0*/  DADD R64, R80, -R246 ;  /* 0x0000000050407229 */ /* 0x002fc600000008f6 */
[----:B------:R-:W2:Y:S01]  /*90d0*/  LDL.LU.64 R246, [R1+0xaf8] ;  /* 0x000af80001f67983 */ /* 0x000ea20000300a00 */
[----:B0-----:R-:W-:Y:S01]  /*90e0*/  IMAD.MOV.U32 R68, RZ, RZ, R72 ;  /* 0x000000ffff447224 */ /* 0x001fe200078e0048 */
[----:B------:R-:W-:Y:S01]  /*90f0*/  MOV R69, R73 ;  /* 0x0000004900457202 */ /* 0x000fe20000000f00 */
[----:B------:R-:W-:Y:S01]  /*9100*/  IMAD.MOV.U32 R70, RZ, RZ, R74 ;  /* 0x000000ffff467224 */ /* 0x000fe200078e004a */
[----:B------:R-:W-:Y:S01]  /*9110*/  STL.128 [R1+0x9e0], R72 ;  /* 0x0009e04801007387 */ /* 0x000fe20000100c00 */
[----:B------:R-:W-:-:S03]  /*9120*/  MOV R71, R75 ;  /* 0x0000004b00477202 */ /* 0x000fc60000000f00 */
[----:B------:R-:W-:Y:S04]  /*9130*/  LDS.128 R72, [UR13+0x3f0] ;  /* 0x0003f00dff487984 */ /* 0x000fe80008000c00 */
[----:B------:R-:W-:Y:S04]  /*9140*/  STL.128 [R1+0x260], R48 ;  /* 0x0002603001007387 */ /* 0x000fe80000100c00 */
[----:B------:R-:W0:Y:S04]  /*9150*/  LDS.128 R48, [UR13+0x400] ;  /* 0x0004000dff307984 */ /* 0x000e280008000c00 */
[----:B------:R-:W-:Y:S04]  /*9160*/  STL.128 [R1+0x4a0], R32 ;  /* 0x0004a02001007387 */ /* 0x000fe80000100c00 */
[----:B------:R-:W1:Y:S04]  /*9170*/  LDS.128 R32, [UR13+0x410] ;  /* 0x0004100dff207984 */ /* 0x000e680008000c00 */
[----:B------:R-:W-:Y:S01]  /*9180*/  STL.128 [R1+0x270], R28 ;  /* 0x0002701c01007387 */ /* 0x000fe20000100c00 */
[----:B----4-:R-:W-:-:S02]  /*9190*/  DADD R236, R236, R236 ;  /* 0x00000000ecec7229 */ /* 0x010fc400000000ec */
[----:B------:R-:W-:Y:S01]  /*91a0*/  DADD R248, R248, R248 ;  /* 0x00000000f8f87229 */ /* 0x000fe200000000f8 */
[----:B0-----:R-:W-:Y:S01]  /*91b0*/  IMAD.MOV.U32 R88, RZ, RZ, R48 ;  /* 0x000000ffff587224 */ /* 0x001fe200078e0030 */
[----:B------:R-:W-:Y:S01]  /*91c0*/  MOV R89, R49 ;  /* 0x0000003100597202 */ /* 0x000fe20000000f00 */
[----:B------:R0:W-:Y:S01]  /*91d0*/  STL.128 [R1+0xad0], R48 ;  /* 0x000ad03001007387 */ /* 0x0001e20000100c00 */
[----:B------:R-:W-:Y:S01]  /*91e0*/  IMAD.MOV.U32 R86, RZ, RZ, R50 ;  /* 0x000000ffff567224 */ /* 0x000fe200078e0032 */
[----:B------:R-:W-:Y:S01]  /*91f0*/  MOV R87, R51 ;  /* 0x0000003300577202 */ /* 0x000fe20000000f00 */
[----:B0-----:R-:W-:Y:S01]  /*9200*/  DADD R48, R82, -R210 ;  /* 0x0000000052307229 */ /* 0x001fe200000008d2 */
[----:B------:R0:W-:Y:S06]  /*9210*/  STL.64 [R1+0xa00], R64 ;  /* 0x000a004001007387 */ /* 0x0001ec0000100a00 */
[----:B------:R-:W-:Y:S01]  /*9220*/  STL.64 [R1+0x9b0], R48 ;  /* 0x0009b03001007387 */ /* 0x000fe20000100a00 */
[----:B------:R-:W-:-:S02]  /*9230*/  DADD R2, R2, -R208 ;  /* 0x0000000002027229 */ /* 0x000fc400000008d0 */
[----:B---3--:R-:W-:Y:S01]  /*9240*/  DADD R248, R248, -R228 ;  /* 0x00000000f8f87229 */ /* 0x008fe200000008e4 */
[----:B------:R-:W-:Y:S04]  /*9250*/  LDS.128 R228, [UR13+0x420] ;  /* 0x0004200dffe47984 */ /* 0x000fe80008000c00 */
[----:B------:R-:W-:Y:S04]  /*9260*/  STL.128 [R1+0x4b0], R24 ;  /* 0x0004b01801007387 */ /* 0x000fe80000100c00 */
[----:B------:R-:W3:Y:S01]  /*9270*/  LDS.128 R24, [UR13+0x430] ;  /* 0x0004300dff187984 */ /* 0x000ee20008000c00 */
[----:B-----5:R-:W-:-:S03]  /*9280*/  DADD R242, R242, R242 ;  /* 0x00000000f2f27229 */ /* 0x020fc600000000f2 */
[----:B------:R4:W-:Y:S04]  /*9290*/  STL.128 [R1+0x280], R20 ;  /* 0x0002801401007387 */ /* 0x0009e80000100c00 */
[----:B------:R-:W-:Y:S01]  /*92a0*/  LDS.128 R48, [UR13+0x50] ;  /* 0x0000500dff307984 */ /* 0x000fe20008000c00 */
[----:B------:R-:W-:Y:S02]  /*92b0*/  DADD R242, R242, -R224 ;  /* 0x00000000f2f27229 */ /* 0x000fe400000008e0 */
[----:B0-----:R-:W-:Y:S01]  /*92c0*/  DADD R64, R212, R212 ;  /* 0x00000000d4407229 */ /* 0x001fe200000000d4 */
[----:B------:R-:W-:Y:S01]  /*92d0*/  IMAD.MOV.U32 R66, RZ, RZ, R72 ;  /* 0x000000ffff427224 */ /* 0x000fe200078e0048 */
[----:B------:R-:W-:Y:S01]  /*92e0*/  MOV R67, R73 ;  /* 0x0000004900437202 */ /* 0x000fe20000000f00 */
[----:B------:R-:W-:Y:S01]  /*92f0*/  IMAD.MOV.U32 R188, RZ, RZ, R232 ;  /* 0x000000ffffbc7224 */ /* 0x000fe200078e00e8 */
[----:B------:R-:W-:Y:S01]  /*9300*/  MOV R189, R233 ;  /* 0x000000e900bd7202 */ /* 0x000fe20000000f00 */
[----:B------:R-:W-:Y:S01]  /*9310*/  IMAD.MOV.U32 R190, RZ, RZ, R240 ;  /* 0x000000ffffbe7224 */ /* 0x000fe200078e00f0 */
[----:B------:R-:W-:Y:S01]  /*9320*/  MOV R191, R241 ;  /* 0x000000f100bf7202 */ /* 0x000fe20000000f00 */
[----:B-1----:R-:W-:Y:S01]  /*9330*/  IMAD.MOV.U32 R84, RZ, RZ, R32 ;  /* 0x000000ffff547224 */ /* 0x002fe200078e0020 */
[----:B------:R-:W-:Y:S01]  /*9340*/  MOV R85, R33 ;  /* 0x0000002100557202 */ /* 0x000fe20000000f00 */
[----:B------:R0:W-:Y:S01]  /*9350*/  STL.128 [R1+0x9c0], R32 ;  /* 0x0009c02001007387 */ /* 0x0001e20000100c00 */
[----:B------:R-:W-:Y:S01]  /*9360*/  IMAD.MOV.U32 R82, RZ, RZ, R34 ;  /* 0x000000ffff527224 */ /* 0x000fe200078e0022 */
[----:B------:R-:W-:Y:S01]  /*9370*/  MOV R83, R35 ;  /* 0x0000002300537202 */ /* 0x000fe20000000f00 */
[----:B------:R-:W-:-:S02]  /*9380*/  DFMA R38, R176, R146, R182 ;  /* 0x00000092b026722b */ /* 0x000fc400000000b6 */
[C---:B------:R-:W-:Y:S02]  /*9390*/  DMUL R28, R92.reuse, R104 ;  /* 0x000000685c1c7228 */ /* 0x040fe40000000000 */
[C---:B------:R-:W-:Y:S02]  /*93a0*/  DMUL R30, R92.reuse, R102 ;  /* 0x000000665c1e7228 */ /* 0x040fe40000000000 */
[C---:B----4-:R-:W-:Y:S02]  /*93b0*/  DMUL R20, R92.reuse, R96 ;  /* 0x000000605c147228 */ /* 0x050fe40000000000 */
[----:B------:R-:W-:Y:S01]  /*93c0*/  DMUL R22, R92, R94 ;  /* 0x0000005e5c167228 */ /* 0x000fe20000000000 */
[----:B---3--:R-:W-:Y:S01]  /*93d0*/  IMAD.MOV.U32 R80, RZ, RZ, R24 ;  /* 0x000000ffff507224 */ /* 0x008fe200078e0018 */
[----:B------:R-:W-:Y:S01]  /*93e0*/  MOV R81, R25 ;  /* 0x0000001900517202 */ /* 0x000fe20000000f00 */
[----:B------:R1:W-:Y:S01]  /*93f0*/  STL.128 [R1+0xac0], R24 ;  /* 0x000ac01801007387 */ /* 0x0003e20000100c00 */
[----:B0-----:R-:W-:Y:S01]  /*9400*/  IMAD.MOV.U32 R34, RZ, RZ, R26 ;  /* 0x000000ffff227224 */ /* 0x001fe200078e001a */
[----:B------:R-:W-:Y:S01]  /*9410*/  MOV R35, R27 ;  /* 0x0000001b00237202 */ /* 0x000fe20000000f00 */
[----:B------:R-:W-:-:S02]  /*9420*/  DFMA R46, R176, R194, R144 ;  /* 0x000000c2b02e722b */ /* 0x000fc40000000090 */
[----:B------:R-:W-:Y:S02]  /*9430*/  DFMA R44, R176, R192, R184 ;  /* 0x000000c0b02c722b */ /* 0x000fe400000000b8 */
[C---:B-1----:R-:W-:Y:S02]  /*9440*/  DMUL R24, R92.reuse, R100 ;  /* 0x000000645c187228 */ /* 0x042fe40000000000 */
[----:B------:R-:W-:Y:S01]  /*9450*/  DMUL R26, R92, R98 ;  /* 0x000000625c1a7228 */ /* 0x000fe20000000000 */
[----:B------:R-:W-:Y:S01]  /*9460*/  IMAD.MOV.U32 R90, RZ, RZ, R74 ;  /* 0x000000ffff5a7224 */ /* 0x000fe200078e004a */
[----:B------:R-:W-:Y:S01]  /*9470*/  MOV R91, R75 ;  /* 0x0000004b005b7202 */ /* 0x000fe20000000f00 */
[----:B------:R-:W-:Y:S01]  /*9480*/  STL.128 [R1+0x9d0], R72 ;  /* 0x0009d04801007387 */ /* 0x000fe20000100c00 */
[C---:B------:R-:W-:Y:S02]  /*9490*/  DMUL R68, R76.reuse, R68 ;  /* 0x000000444c447228 */ /* 0x040fe40000000000 */
[----:B------:R-:W-:-:S02]  /*94a0*/  DMUL R70, R76, R70 ;  /* 0x000000464c467228 */ /* 0x000fc40000000000 */
[----:B--2---:R-:W-:Y:S01]  /*94b0*/  DADD R236, R236, -R226 ;  /* 0x00000000ecec7229 */ /* 0x004fe200000008e2 */
[----:B------:R-:W-:Y:S04]  /*94c0*/  LDS.128 R224, [UR13+0x440] ;  /* 0x0004400dffe07984 */ /* 0x000fe80008000c00 */
[----:B------:R0:W-:Y:S04]  /*94d0*/  STL.128 [R1+0x4c0], R16 ;  /* 0x0004c01001007387 */ /* 0x0001e80000100c00 */
[----:B------:R-:W-:Y:S04]  /*94e0*/  LDS.128 R216, [UR13+0x450] ;  /* 0x0004500dffd87984 */ /* 0x000fe80008000c00 */
[----:B------:R-:W-:Y:S04]  /*94f0*/  STL.128 [R1+0x290], R12 ;  /* 0x0002900c01007387 */ /* 0x000fe80000100c00 */
[----:B------:R-:W-:Y:S04]  /*9500*/  LDS.128 R12, [UR13+0x460] ;  /* 0x0004600dff0c7984 */ /* 0x000fe80008000c00 */
[----:B------:R-:W-:Y:S04]  /*9510*/  STL.128 [R1+0x4d0], R8 ;  /* 0x0004d00801007387 */ /* 0x000fe80000100c00 */
[----:B------:R-:W-:Y:S04]  /*9520*/  LDS.128 R212, [UR13+0x470] ;  /* 0x0004700dffd47984 */ /* 0x000fe80008000c00 */
[----:B------:R-:W-:Y:S04]  /*9530*/  STL.128 [R1+0x2a0], R4 ;  /* 0x0002a00401007387 */ /* 0x000fe80000100c00 */
[----:B------:R-:W-:Y:S04]  /*9540*/  LDS.128 R208, [UR13+0x480] ;  /* 0x0004800dffd07984 */ /* 0x000fe80008000c00 */
[----:B------:R-:W-:Y:S04]  /*9550*/  STL.128 [R1+0x4e0], R204 ;  /* 0x0004e0cc01007387 */ /* 0x000fe80000100c00 */
[----:B------:R-:W1:Y:S01]  /*9560*/  LDS.128 R4, [UR13+0x490] ;  /* 0x0004900dff047984 */ /* 0x000e620008000c00 */
[----:B------:R-:W-:-:S02]  /*9570*/  DADD R32, R64, -R246 ;  /* 0x0000000040207229 */ /* 0x000fc400000008f6 */
[----:B0-----:R-:W-:Y:S01]  /*9580*/  DMUL R16, R76, R66 ;  /* 0x000000424c107228 */ /* 0x001fe20000000000 */
[----:B------:R-:W-:Y:S04]  /*9590*/  LDS.128 R204, [UR13+0x4a0] ;  /* 0x0004a00dffcc7984 */ /* 0x000fe80008000c00 */
[----:B------:R-:W-:Y:S04]  /*95a0*/  LDS.128 R64, [UR13+0x60] ;  /* 0x0000600dff407984 */ /* 0x000fe80008000c00 */
[----:B------:R-:W-:Y:S04]  /*95b0*/  STL.128 [R1+0x2b0], R188 ;  /* 0x0002b0bc01007387 */ /* 0x000fe80000100c00 */
[----:B------:R-:W-:Y:S04]  /*95c0*/  LDS.128 R200, [UR13+0x4b0] ;  /* 0x0004b00dffc87984 */ /* 0x000fe80008000c00 */
[----:B------:R-:W-:Y:S01]  /*95d0*/  STL.128 [R1+0x4f0], R220 ;  /* 0x0004f0dc01007387 */ /* 0x000fe20000100c00 */
[----:B-1----:R-:W-:Y:S01]  /*95e0*/  IMAD.MOV.U32 R94, RZ, RZ, R4 ;  /* 0x000000ffff5e7224 */ /* 0x002fe200078e0004 */
[----:B------:R-:W-:-:S02]  /*95f0*/  MOV R95, R5 ;  /* 0x00000005005f7202 */ /* 0x000fc40000000f00 */
[----:B------:R-:W-:Y:S01]  /*9600*/  STL.128 [R1+0xaa0], R4 ;  /* 0x000aa00401007387 */ /* 0x000fe20000100c00 */
[----:B------:R-:W-:Y:S01]  /*9610*/  IMAD.MOV.U32 R92, RZ, RZ, R6 ;  /* 0x000000ffff5c7224 */ /* 0x000fe200078e0006 */
[----:B------:R-:W-:Y:S02]  /*9620*/  MOV R93, R7 ;  /* 0x00000007005d7202 */ /* 0x000fe40000000f00 */
[----:B------:R-:W0:Y:S04]  /*9630*/  LDS.128 R4, [UR13+0x4c0] ;  /* 0x0004c00dff047984 */ /* 0x000e280008000c00 */
[----:B------:R-:W-:Y:S04]  /*9640*/  STL.128 [R1+0x2c0], R60 ;  /* 0x0002c03c01007387 */ /* 0x000fe80000100c00 */
[----:B------:R-:W-:Y:S04]  /*9650*/  LDS.128 R196, [UR13+0x4d0] ;  /* 0x0004d00dffc47984 */ /* 0x000fe80008000c00 */
[----:B------:R-:W-:Y:S04]  /*9660*/  STL.128 [R1+0x500], R56 ;  /* 0x0005003801007387 */ /* 0x000fe80000100c00 */
[----:B------:R-:W-:Y:S04]  /*9670*/  LDS.128 R192, [UR13+0x4e0] ;  /* 0x0004e00dffc07984 */ /* 0x000fe80008000c00 */
[----:B------:R-:W-:Y:S04]  /*9680*/  STL.128 [R1+0x2d0], R36 ;  /* 0x0002d02401007387 */ /* 0x000fe80000100c00 */
[----:B------:R-:W1:Y:S01]  /*9690*/  LDS.128 R56, [UR13+0x4f0] ;  /* 0x0004f00dff387984 */ /* 0x000e620008000c00 */
[----:B------:R-:W-:Y:S01]  /*96a0*/  IMAD.MOV.U32 R74, RZ, RZ, R12 ;  /* 0x000000ffff4a7224 */ /* 0x000fe200078e000c */
[----:B------:R-:W-:Y:S01]  /*96b0*/  MOV R75, R13 ;  /* 0x0000000d004b7202 */ /* 0x000fe20000000f00 */
[----:B------:R-:W-:Y:S01]  /*96c0*/  IMAD.MOV.U32 R72, RZ, RZ, R14 ;  /* 0x000000ffff487224 */ /* 0x000fe200078e000e */
[----:B------:R2:W-:Y:S01]  /*96d0*/  STL.128 [R1+0xab0], R12 ;  /* 0x000ab00c01007387 */ /* 0x0005e20000100c00 */
[----:B------:R-:W-:Y:S01]  /*96e0*/  MOV R73, R15 ;  /* 0x0000000f00497202 */ /* 0x000fe20000000f00 */
[----:B------:R-:W-:-:S02]  /*96f0*/  DMUL R18, R76, R90 ;  /* 0x0000005a4c127228 */ /* 0x000fc40000000000 */
[----:B------:R-:W-:Y:S01]  /*9700*/  LDS.128 R36, [UR13+0x70] ;  /* 0x0000700dff247984 */ /* 0x000fe20008000c00 */
[----:B------:R-:W-:Y:S02]  /*9710*/  DMUL R8, R84, R78 ;  /* 0x0000004e54087228 */ /* 0x000fe40000000000 */
[----:B------:R-:W-:Y:S01]  /*9720*/  DMUL R10, R78, R82 ;  /* 0x000000524e0a7228 */ /* 0x000fe20000000000 */
[----:B------:R-:W-:Y:S01]  /*9730*/  LDS.128 R188, [UR13+0x500] ;  /* 0x0005000dffbc7984 */ /* 0x000fe20008000c00 */
[----:B0-----:R-:W-:Y:S01]  /*9740*/  IMAD.MOV.U32 R100, RZ, RZ, R4 ;  /* 0x000000ffff647224 */ /* 0x001fe200078e0004 */
[----:B------:R-:W-:Y:S02]  /*9750*/  MOV R101, R5 ;  /* 0x0000000500657202 */ /* 0x000fe40000000f00 */
[----:B------:R0:W-:Y:S01]  /*9760*/  STL.128 [R1+0xa90], R4 ;  /* 0x000a900401007387 */ /* 0x0001e20000100c00 */
[----:B------:R-:W-:Y:S01]  /*9770*/  IMAD.MOV.U32 R98, RZ, RZ, R6 ;  /* 0x000000ffff627224 */ /* 0x000fe200078e0006 */
[C---:B--2---:R-:W-:Y:S01]  /*9780*/  DMUL R12, R76.reuse, R88 ;  /* 0x000000584c0c7228 */ /* 0x044fe20000000000 */
[----:B------:R-:W-:Y:S01]  /*9790*/  MOV R99, R7 ;  /* 0x0000000700637202 */ /* 0x000fe20000000f00 */
[----:B------:R-:W-:Y:S01]  /*97a0*/  DMUL R14, R76, R86 ;  /* 0x000000564c0e7228 */ /* 0x000fe20000000000 */
[----:B------:R-:W-:Y:S01]  /*97b0*/  STL.128 [R1+0x510], R40 ;  /* 0x0005102801007387 */ /* 0x000fe20000100c00 */
[----:B------:R-:W-:-:S03]  /*97c0*/  DMUL R76, R80, R78 ;  /* 0x0000004e504c7228 */ /* 0x000fc60000000000 */
[----:B------:R-:W-:Y:S04]  /*97d0*/  LDS.128 R184, [UR13+0x510] ;  /* 0x0005100dffb87984 */ /* 0x000fe80008000c00 */
[----:B------:R-:W-:Y:S01]  /*97e0*/  STL.128 [R1+0x2e0], R44 ;  /* 0x0002e02c01007387 */ /* 0x000fe20000100c00 */
[----:B0-----:R-:W-:Y:S02]  /*97f0*/  DMUL R4, R228, R78 ;  /* 0x0000004ee4047228 */ /* 0x001fe40000000000 */
[C---:B------:R-:W-:Y:S02]  /*9800*/  DMUL R6, R78.reuse, R230 ;  /* 0x000000e64e067228 */ /* 0x040fe40000000000 */
[----:B------:R-:W-:Y:S01]  /*9810*/  DMUL R78, R78, R34 ;  /* 0x000000224e4e7228 */ /* 0x000fe20000000000 */
[----:B-1----:R-:W-:Y:S01]  /*9820*/  IMAD.MOV.U32 R96, RZ, RZ, R56 ;  /* 0x000000ffff607224 */ /* 0x002fe200078e0038 */
[----:B------:R-:W-:Y:S01]  /*9830*/  MOV R97, R57 ;  /* 0x0000003900617202 */ /* 0x000fe20000000f00 */
[----:B------:R-:W-:Y:S01]  /*9840*/  STL.128 [R1+0xa80], R56 ;  /* 0x000a803801007387 */ /* 0x000fe20000100c00 */
[----:B------:R-:W-:Y:S01]  /*9850*/  IMAD.MOV.U32 R34, RZ, RZ, R58 ;  /* 0x000000ffff227224 */ /* 0x000fe200078e003a */
[----:B------:R-:W-:-:S02]  /*9860*/  MOV R35, R59 ;  /* 0x0000003b00237202 */ /* 0x000fc40000000f00 */
[----:B------:R-:W0:Y:S04]  /*9870*/  LDS.128 R56, [UR13+0x520] ;  /* 0x0005200dff387984 */ /* 0x000e280008000c00 */
[----:B------:R-:W-:Y:S04]  /*9880*/  STL.128 [R1+0x520], R52 ;  /* 0x0005203401007387 */ /* 0x000fe80000100c00 */
[----:B------:R-:W-:Y:S04]  /*9890*/  LDS.128 R180, [UR13+0x530] ;  /* 0x0005300dffb47984 */ /* 0x000fe80008000c00 */
[----:B------:R-:W-:Y:S04]  /*98a0*/  STL.128 [R1+0x770], R28 ;  /* 0x0007701c01007387 */ /* 0x000fe80000100c00 */
[----:B------:R-:W-:Y:S04]  /*98b0*/  LDS.128 R28, [UR13+0x540] ;  /* 0x0005400dff1c7984 */ /* 0x000fe80008000c00 */
[----:B------:R-:W-:Y:S04]  /*98c0*/  STL.128 [R1+0x780], R24 ;  /* 0x0007801801007387 */ /* 0x000fe80000100c00 */
[----:B------:R-:W1:Y:S01]  /*98d0*/  LDS.128 R52, [UR13+0x550] ;  /* 0x0005500dff347984 */ /* 0x000e620008000c00 */
[----:B------:R-:W-:-:S02]  /*98e0*/  DMUL R88, R48, R74 ;  /* 0x0000004a30587228 */ /* 0x000fc40000000000 */
[----:B------:R-:W-:Y:S01]  /*98f0*/  DMUL R90, R48, R72 ;  /* 0x00000048305a7228 */ /* 0x000fe20000000000 */
[----:B------:R-:W-:Y:S01]  /*9900*/  LDS.128 R24, [UR13+0x560] ;  /* 0x0005600dff187984 */ /* 0x000fe20008000c00 */
[----:B------:R-:W-:Y:S02]  /*9910*/  DMUL R108, R64, R100 ;  /* 0x00000064406c7228 */ /* 0x000fe40000000000 */
[C---:B------:R-:W-:Y:S01]  /*9920*/  DMUL R84, R48.reuse, R224 ;  /* 0x000000e030547228 */ /* 0x040fe20000000000 */
[----:B0-----:R-:W-:Y:S01]  /*9930*/  IMAD.MOV.U32 R74, RZ, RZ, R56 ;  /* 0x000000ffff4a7224 */ /* 0x001fe200078e0038 */
[----:B------:R-:W-:Y:S01]  /*9940*/  MOV R75, R57 ;  /* 0x00000039004b7202 */ /* 0x000fe20000000f00 */
[----:B------:R-:W-:Y:S01]  /*9950*/  STL.128 [R1+0xa70], R56 ;  /* 0x000a703801007387 */ /* 0x000fe20000100c00 */
[----:B------:R-:W-:Y:S01]  /*9960*/  IMAD.MOV.U32 R72, RZ, RZ, R58 ;  /* 0x000000ffff487224 */ /* 0x000fe200078e003a */
[----:B------:R-:W-:Y:S02]  /*9970*/  MOV R73, R59 ;  /* 0x0000003b00497202 */ /* 0x000fe40000000f00 */
[----:B------:R-:W-:Y:S04]  /*9980*/  LDS.128 R56, [UR13+0x80] ;  /* 0x0000800dff387984 */ /* 0x000fe80008000c00 */
[----:B------:R-:W-:Y:S04]  /*9990*/  STL.128 [R1+0x790], R20 ;  /* 0x0007901401007387 */ /* 0x000fe80000100c00 */
[----:B------:R-:W-:Y:S04]  /*99a0*/  LDS.128 R20, [UR13+0x570] ;  /* 0x0005700dff147984 */ /* 0x000fe80008000c00 */
[----:B------:R-:W-:Y:S01]  /*99b0*/  STL.128 [R1+0x7a0], R68 ;  /* 0x0007a04401007387 */ /* 0x000fe20000100c00 */
[----:B------:R-:W-:-:S03]  /*99c0*/  DMUL R86, R48, R226 ;  /* 0x000000e230567228 */ /* 0x000fc60000000000 */
[----:B------:R-:W0:Y:S01]  /*99d0*/  LDS.128 R100, [UR13+0x580] ;  /* 0x0005800dff647984 */ /* 0x000e220008000c00 */
[----:B------:R-:W-:-:S03]  /*99e0*/  DMUL R80, R48, R216 ;  /* 0x000000d830507228 */ /* 0x000fc60000000000 */
[----:B------:R-:W-:Y:S01]  /*99f0*/  STL.128 [R1+0x7b0], R16 ;  /* 0x0007b01001007387 */ /* 0x000fe20000100c00 */
[----:B------:R-:W-:-:S03]  /*9a00*/  DMUL R82, R48, R218 ;  /* 0x000000da30527228 */ /* 0x000fc60000000000 */
[----:B------:R-:W-:Y:S01]  /*9a10*/  LDS.128 R16, [UR13+0x590] ;  /* 0x0005900dff107984 */ /* 0x000fe20008000c00 */
[----:B------:R-:W-:Y:S01]  /*9a20*/  DMUL R40, R212, R50 ;  /* 0x00000032d4287228 */ /* 0x000fe20000000000 */
[----:B-1----:R-:W-:Y:S01]  /*9a30*/  IMAD.MOV.U32 R126, RZ, RZ, R52 ;  /* 0x000000ffff7e7224 */ /* 0x002fe200078e0034 */
[----:B------:R-:W-:Y:S01]  /*9a40*/  DMUL R42, R50, R214 ;  /* 0x000000d6322a7228 */ /* 0x000fe20000000000 */
[----:B------:R-:W-:Y:S01]  /*9a50*/  STL.128 [R1+0x7c0], R12 ;  /* 0x0007c00c01007387 */ /* 0x000fe20000100c00 */
[----:B------:R-:W-:Y:S01]  /*9a60*/  DMUL R44, R208, R50 ;  /* 0x00000032d02c7228 */ /* 0x000fe20000000000 */
[----:B------:R-:W-:Y:S01]  /*9a70*/  MOV R127, R53 ;  /* 0x00000035007f7202 */ /* 0x000fe20000000f00 */
[----:B------:R-:W-:Y:S01]  /*9a80*/  DMUL R46, R50, R210 ;  /* 0x000000d2322e7228 */ /* 0x000fe20000000000 */
[----:B------:R-:W-:Y:S01]  /*9a90*/  LDS.128 R12, [UR13+0x5a0] ;  /* 0x0005a00dff0c7984 */ /* 0x000fe20008000c00 */
[----:B------:R-:W-:Y:S01]  /*9aa0*/  DMUL R48, R94, R50 ;  /* 0x000000325e307228 */ /* 0x000fe20000000000 */
[----:B------:R-:W-:Y:S01]  /*9ab0*/  IMAD.MOV.U32 R124, RZ, RZ, R54 ;  /* 0x000000ffff7c7224 */ /* 0x000fe200078e0036 */
[----:B------:R-:W-:Y:S01]  /*9ac0*/  DMUL R50, R50, R92 ;  /* 0x0000005c32327228 */ /* 0x000fe20000000000 */
[----:B------:R1:W-:Y:S01]  /*9ad0*/  STL.128 [R1+0xa60], R52 ;  /* 0x000a603401007387 */ /* 0x0003e20000100c00 */
[----:B------:R-:W-:Y:S01]  /*9ae0*/  MOV R125, R55 ;  /* 0x00000037007d7202 */ /* 0x000fe20000000f00 */
[----:B------:R-:W-:-:S02]  /*9af0*/  DMUL R92, R64, R204 ;  /* 0x000000cc405c7228 */ /* 0x000fc40000000000 */
[----:B------:R-:W-:Y:S01]  /*9b00*/  STL.128 [R1+0x7d0], R8 ;  /* 0x0007d00801007387 */ /* 0x000fe20000100c00 */
[C---:B------:R-:W-:Y:S02]  /*9b10*/  DMUL R94, R64.reuse, R206 ;  /* 0x000000ce405e7228 */ /* 0x040fe40000000000 */
[----:B------:R-:W-:Y:S01]  /*9b20*/  DMUL R110, R64, R98 ;  /* 0x00000062406e7228 */ /* 0x000fe20000000000 */
[----:B------:R-:W2:Y:S01]  /*9b30*/  LDS.128 R68, [UR13+0x5b0] ;  /* 0x0005b00dff447984 */ /* 0x000ea20008000c00 */
[----:B------:R-:W-:Y:S02]  /*9b40*/  DMUL R60, R196, R66 ;  /* 0x00000042c43c7228 */ /* 0x000fe40000000000 */
[----:B------:R-:W-:Y:S01]  /*9b50*/  DMUL R62, R66, R198 ;  /* 0x000000c6423e7228 */ /* 0x000fe20000000000 */
[----:B------:R-:W-:Y:S01]  /*9b60*/  LDS.128 R8, [UR13+0x5c0] ;  /* 0x0005c00dff087984 */ /* 0x000fe20008000c00 */
[----:B------:R-:W-:Y:S02]  /*9b70*/  DMUL R104, R192, R66 ;  /* 0x00000042c0687228 */ /* 0x000fe40000000000 */
[----:B------:R-:W-:-:S02]  /*9b80*/  DMUL R106, R66, R194 ;  /* 0x000000c2426a7228 */ /* 0x000fc40000000000 */
[C---:B-1----:R-:W-:Y:S02]  /*9b90*/  DMUL R52, R64.reuse, R200 ;  /* 0x000000c840347228 */ /* 0x042fe40000000000 */
[----:B------:R-:W-:Y:S02]  /*9ba0*/  DMUL R54, R64, R202 ;  /* 0x000000ca40367228 */ /* 0x000fe40000000000 */
[----:B------:R-:W-:Y:S02]  /*9bb0*/  DMUL R64, R96, R66 ;  /* 0x0000004260407228 */ /* 0x000fe40000000000 */
[----:B------:R-:W-:Y:S01]  /*9bc0*/  DMUL R66, R66, R34 ;  /* 0x0000002242427228 */ /* 0x000fe20000000000 */
[----:B------:R-:W-:Y:S04]  /*9bd0*/  LDS.64 R34, [UR13+0x90] ;  /* 0x0000900dff227984 */ /* 0x000fe80008000a00 */
[----:B------:R-:W-:Y:S04]  /*9be0*/  STL.128 [R1+0x7e0], R4 ;  /* 0x0007e00401007387 */ /* 0x000fe80000100c00 */
[----:B------:R-:W-:Y:S04]  /*9bf0*/  LDS.128 R4, [UR13+0x5d0] ;  /* 0x0005d00dff047984 */ /* 0x000fe80008000c00 */
[----:B------:R1:W-:Y:S04]  /*9c00*/  STL.128 [R1+0x7f0], R76 ;  /* 0x0007f04c01007387 */ /* 0x0003e80000100c00 */
[----:B------:R-:W3:Y:S04]  /*9c10*/  LDS.128 R128, [UR13+0x5e0] ;  /* 0x0005e00dff807984 */ /* 0x000ee80008000c00 */
[----:B------:R-:W-:Y:S01]  /*9c20*/  STL.128 [R1+0x800], R84 ;  /* 0x0008005401007387 */ /* 0x000fe20000100c00 */
[----:B0-----:R-:W-:-:S03]  /*9c30*/  IMAD.MOV.U32 R122, RZ, RZ, R100 ;  /* 0x000000ffff7a7224 */ /* 0x001fc600078e0064 */
[----:B------:R-:W-:Y:S01]  /*9c40*/  STL.128 [R1+0x810], R80 ;  /* 0x0008105001007387 */ /* 0x000fe20000100c00 */
[----:B------:R-:W-:Y:S01]  /*9c50*/  MOV R123, R101 ;  /* 0x00000065007b7202 */ /* 0x000fe20000000f00 */
[----:B------:R-:W-:Y:S02]  /*9c60*/  IMAD.MOV.U32 R120, RZ, RZ, R102 ;  /* 0x000000ffff787224 */ /* 0x000fe400078e0066 */
[----:B------:R-:W-:Y:S01]  /*9c70*/  STL.128 [R1+0x820], R88 ;  /* 0x0008205801007387 */ /* 0x000fe20000100c00 */
[----:B------:R-:W-:-:S03]  /*9c80*/  MOV R121, R103 ;  /* 0x0000006700797202 */ /* 0x000fc60000000f00 */
[----:B------:R-:W-:Y:S01]  /*9c90*/  STL.128 [R1+0x830], R40 ;  /* 0x0008302801007387 */ /* 0x000fe20000100c00 */
[----:B--2---:R-:W-:Y:S01]  /*9ca0*/  IMAD.MOV.U32 R118, RZ, RZ, R68 ;  /* 0x000000ffff767224 */ /* 0x004fe200078e0044 */
[----:B------:R-:W-:Y:S02]  /*9cb0*/  MOV R119, R69 ;  /* 0x0000004500777202 */ /* 0x000fe40000000f00 */
[----:B------:R0:W-:Y:S01]  /*9cc0*/  STL.128 [R1+0xa50], R100 ;  /* 0x000a506401007387 */ /* 0x0001e20000100c00 */
[----:B------:R-:W-:Y:S01]  /*9cd0*/  IMAD.MOV.U32 R116, RZ, RZ, R70 ;  /* 0x000000ffff747224 */ /* 0x000fe200078e0046 */
[----:B------:R-:W-:Y:S02]  /*9ce0*/  MOV R117, R71 ;  /* 0x0000004700757202 */ /* 0x000fe40000000f00 */
[----:B------:R-:W-:Y:S01]  /*9cf0*/  STL.128 [R1+0x840], R44 ;  /* 0x0008402c01007387 */ /* 0x000fe20000100c00 */
[C---:B------:R-:W-:Y:S02]  /*9d00*/  DMUL R96, R36.reuse, R184 ;  /* 0x000000b824607228 */ /* 0x040fe40000000000 */
[----:B------:R-:W-:Y:S01]  /*9d10*/  DMUL R98, R36, R186 ;  /* 0x000000ba24627228 */ /* 0x000fe20000000000 */
[----:B------:R-:W-:Y:S01]  /*9d20*/  STL.128 [R1+0x850], R48 ;  /* 0x0008503001007387 */ /* 0x000fe20000100c00 */
[----:B-1----:R-:W-:-:S03]  /*9d30*/  DMUL R76, R28, R38 ;  /* 0x000000261c4c7228 */ /* 0x002fc60000000000 */
[----:B------:R1:W-:Y:S01]  /*9d40*/  STL.128 [R1+0xa40], R68 ;  /* 0x000a404401007387 */ /* 0x0003e20000100c00 */
[----:B0-----:R-:W-:-:S03]  /*9d50*/  DMUL R100, R36, R188 ;  /* 0x000000bc24647228 */ /* 0x001fc60000000000 */
[----:B------:R-:W-:Y:S01]  /*9d60*/  STL.128 [R1+0x860], R92 ;  /* 0x0008605c01007387 */ /* 0x000fe20000100c00 */
[----:B------:R-:W-:-:S03]  /*9d70*/  DMUL R102, R36, R190 ;  /* 0x000000be24667228 */ /* 0x000fc60000000000 */
[----:B------:R0:W-:Y:S01]  /*9d80*/  STL.128 [R1+0x870], R52 ;  /* 0x0008703401007387 */ /* 0x0001e20000100c00 */
[----:B------:R-:W-:-:S03]  /*9d90*/  DMUL R78, R38, R30 ;  /* 0x0000001e264e7228 */ /* 0x000fc60000000000 */
[----:B------:R-:W-:Y:S01]  /*9da0*/  STL.128 [R1+0x880], R108 ;  /* 0x0008806c01007387 */ /* 0x000fe20000100c00 */
[C---:B-1----:R-:W-:Y:S02]  /*9db0*/  DMUL R68, R36.reuse, R74 ;  /* 0x0000004a24447228 */ /* 0x042fe40000000000 */
[----:B------:R-:W-:Y:S01]  /*9dc0*/  DMUL R70, R36, R72 ;  /* 0x0000004824467228 */ /* 0x000fe20000000000 */
[----:B------:R1:W-:Y:S01]  /*9dd0*/  STL.128 [R1+0x890], R60 ;  /* 0x0008903c01007387 */ /* 0x0003e20000100c00 */
[----:B------:R-:W-:Y:S02]  /*9de0*/  DMUL R72, R180, R38 ;  /* 0x00000026b4487228 */ /* 0x000fe40000000000 */
[----:B------:R-:W-:Y:S01]  /*9df0*/  DMUL R74, R38, R182 ;  /* 0x000000b6264a7228 */ /* 0x000fe20000000000 */
[----:B------:R-:W-:Y:S01]  /*9e00*/  STL.128 [R1+0x8a0], R104 ;  /* 0x0008a06801007387 */ /* 0x000fe20000100c00 */
[----:B------:R-:W-:Y:S02]  /*9e10*/  DMUL R36, R126, R38 ;  /* 0x000000267e247228 */ /* 0x000fe40000000000 */
[----:B------:R-:W-:Y:S01]  /*9e20*/  DMUL R38, R38, R124 ;  /* 0x0000007c26267228 */ /* 0x000fe20000000000 */
[----:B------:R2:W-:Y:S01]  /*9e30*/  STL.128 [R1+0x8b0], R64 ;  /* 0x0008b04001007387 */ /* 0x0005e20000100c00 */
[----:B------:R-:W-:-:S02]  /*9e40*/  DMUL R40, R56, R24 ;  /* 0x0000001838287228 */ /* 0x000fc40000000000 */
[C---:B------:R-:W-:Y:S01]  /*9e50*/  DMUL R42, R56.reuse, R26 ;  /* 0x0000001a382a7228 */ /* 0x040fe20000000000 */
[----:B------:R-:W-:Y:S01]  /*9e60*/  STL.128 [R1+0x8c0], R100 ;  /* 0x0008c06401007387 */ /* 0x000fe20000100c00 */
[C---:B------:R-:W-:Y:S01]  /*9e70*/  DMUL R44, R56.reuse, R20 ;  /* 0x00000014382c7228 */ /* 0x040fe20000000000 */
[----:B---3--:R-:W-:Y:S01]  /*9e80*/  IMAD.MOV.U32 R114, RZ, RZ, R128 ;  /* 0x000000ffff727224 */ /* 0x008fe200078e0080 */
[C---:B------:R-:W-:Y:S01]  /*9e90*/  DMUL R46, R56.reuse, R22 ;  /* 0x00000016382e7228 */ /* 0x040fe20000000000 */
[----:B------:R-:W-:Y:S01]  /*9ea0*/  MOV R115, R129 ;  /* 0x0000008100737202 */ /* 0x000fe20000000f00 */
[----:B------:R-:W-:Y:S01]  /*9eb0*/  IMAD.MOV.U32 R112, RZ, RZ, R130 ;  /* 0x000000ffff707224 */ /* 0x000fe200078e0082 */
[----:B------:R-:W-:Y:S01]  /*9ec0*/  MOV R113, R131 ;  /* 0x0000008300717202 */ /* 0x000fe20000000f00 */
[C---:B------:R-:W-:Y:S01]  /*9ed0*/  DMUL R48, R56.reuse, R122 ;  /* 0x0000007a38307228 */ /* 0x040fe20000000000 */
[----:B------:R-:W-:Y:S01]  /*9ee0*/  STL.128 [R1+0x8d0], R96 ;  /* 0x0008d06001007387 */ /* 0x000fe20000100c00 */
[----:B------:R-:W-:-:S02]  /*9ef0*/  DMUL R50, R56, R120 ;  /* 0x0000007838327228 */ /* 0x000fc40000000000 */
[----:B0-----:R-:W-:Y:S01]  /*9f00*/  DMUL R52, R16, R58 ;  /* 0x0000003a10347228 */ /* 0x001fe20000000000 */
[----:B------:R0:W-:Y:S01]  /*9f10*/  STL.128 [R1+0x8e0], R68 ;  /* 0x0008e04401007387 */ /* 0x0001e20000100c00 */
[----:B------:R-:W-:Y:S02]  /*9f20*/  DMUL R54, R58, R18 ;  /* 0x000000123a367228 */ /* 0x000fe40000000000 */
[----:B-1----:R-:W-:Y:S01]  /*9f30*/  DMUL R60, R12, R58 ;  /* 0x0000003a0c3c7228 */ /* 0x002fe20000000000 */
[----:B------:R-:W-:Y:S01]  /*9f40*/  STL.128 [R1+0x8f0], R72 ;  /* 0x0008f04801007387 */ /* 0x000fe20000100c00 */
[----:B------:R-:W-:Y:S02]  /*9f50*/  DMUL R62, R58, R14 ;  /* 0x0000000e3a3e7228 */ /* 0x000fe40000000000 */
[----:B------:R-:W-:Y:S01]  /*9f60*/  DMUL R56, R118, R58 ;  /* 0x0000003a76387228 */ /* 0x000fe20000000000 */
[----:B------:R-:W-:Y:S01]  /*9f70*/  STL.128 [R1+0x900], R76 ;  /* 0x0009004c01007387 */ /* 0x000fe20000100c00 */
[----:B------:R-:W-:-:S02]  /*9f80*/  DMUL R58, R58, R116 ;  /* 0x000000743a3a7228 */ /* 0x000fc40000000000 */
[C---:B------:R-:W-:Y:S01]  /*9f90*/  DMUL R80, R34.reuse, R8 ;  /* 0x0000000822507228 */ /* 0x040fe20000000000 */
[----:B------:R1:W-:Y:S01]  /*9fa0*/  STL.128 [R1+0x910], R36 ;  /* 0x0009102401007387 */ /* 0x0003e20000100c00 */
[C---:B------:R-:W-:Y:S02]  /*9fb0*/  DMUL R82, R34.reuse, R10 ;  /* 0x0000000a22527228 */ /* 0x040fe40000000000 */
[C---:B--2---:R-:W-:Y:S01]  /*9fc0*/  DMUL R64, R34.reuse, R4 ;  /* 0x0000000422407228 */ /* 0x044fe20000000000 */
[----:B------:R2:W-:Y:S01]  /*9fd0*/  STL.128 [R1+0x920], R40 ;  /* 0x0009202801007387 */ /* 0x0005e20000100c00 */
[C---:B------:R-:W-:Y:S02]  /*9fe0*/  DMUL R66, R34.reuse, R6 ;  /* 0x0000000622427228 */ /* 0x040fe40000000000 */
[C---:B0-----:R-:W-:Y:S01]  /*9ff0*/  DMUL R68, R34.reuse, R114 ;  /* 0x0000007222447228 */ /* 0x041fe20000000000 */
[----:B------:R0:W-:Y:S01]  /*a000*/  STL.128 [R1+0x930], R44 ;  /* 0x0009302c01007387 */ /* 0x0001e20000100c00 */
[----:B------:R-:W-:-:S03]  /*a010*/  DMUL R70, R34, R112 ;  /* 0x0000007022467228 */ /* 0x000fc60000000000 */
[----:B------:R3:W-:Y:S04]  /*a020*/  STL.128 [R1+0x940], R48 ;  /* 0x0009403001007387 */ /* 0x0007e80000100c00 */
[----:B------:R4:W-:Y:S04]  /*a030*/  STL.128 [R1+0x950], R52 ;  /* 0x0009503401007387 */ /* 0x0009e80000100c00 */
[----:B------:R-:W-:Y:S01]  /*a040*/  STL.128 [R1+0x960], R60 ;  /* 0x0009603c01007387 */ /* 0x000fe20000100c00 */
[----:B------:R-:W-:-:S03]  /*a050*/  UIADD3 UR5, UPT, UPT, UR6, 0x290, URZ ;  /* 0x0000029006057890 */ /* 0x000fc6000fffe0ff */
[----:B------:R5:W-:Y:S01]  /*a060*/  STL.128 [R1+0x970], R56 ;  /* 0x0009703801007387 */ /* 0x000be20000100c00 */
[----:B------:R-:W-:-:S03]  /*a070*/  CS2R R34, SRZ ;  /* 0x0000000000227805 */ /* 0x000fc6000001ff00 */
[----:B------:R-:W-:Y:S01]  /*a080*/  STL.128 [R1+0x980], R80 ;  /* 0x0009805001007387 */ /* 0x000fe20000100c00 */
[----:B-1----:R-:W-:Y:S02]  /*a090*/  CS2R R36, SRZ ;  /* 0x0000000000247805 */ /* 0x002fe4000001ff00 */
[----:B------:R-:W-:Y:S01]  /*a0a0*/  CS2R R38, SRZ ;  /* 0x0000000000267805 */ /* 0x000fe2000001ff00 */
[----:B------:R1:W-:Y:S01]  /*a0b0*/  STL.128 [R1+0x990], R64 ;  /* 0x0009904001007387 */ /* 0x0003e20000100c00 */
[----:B--2---:R-:W-:Y:S02]  /*a0c0*/  CS2R R40, SRZ ;  /* 0x0000000000287805 */ /* 0x004fe4000001ff00 */
[----:B------:R-:W-:Y:S02]  /*a0d0*/  CS2R R42, SRZ ;  /* 0x00000000002a7805 */ /* 0x000fe4000001ff00 */
[----:B0-----:R-:W-:Y:S01]  /*a0e0*/  CS2R R44, SRZ ;  /* 0x00000000002c7805 */ /* 0x001fe2000001ff00 */
[----:B------:R-:W-:Y:S01]  /*a0f0*/  STL.128 [R1+0xa30], R128 ;  /* 0x000a308001007387 */ /* 0x000fe20000100c00 */
[----:B------:R-:W-:-:S02]  /*a100*/  CS2R R46, SRZ ;  /* 0x00000000002e7805 */ /* 0x000fc4000001ff00 */
[----:B---3--:R-:W-:Y:S02]  /*a110*/  CS2R R48, SRZ ;  /* 0x0000000000307805 */ /* 0x008fe4000001ff00 */
[----:B------:R-:W-:Y:S01]  /*a120*/  CS2R R50, SRZ ;  /* 0x0000000000327805 */ /* 0x000fe2000001ff00 */
[----:B------:R0:W-:Y:S01]  /*a130*/  STL.128 [R1+0x9a0], R68 ;  /* 0x0009a04401007387 */ /* 0x0001e20000100c00 */
[----:B----4-:R-:W-:Y:S02]  /*a140*/  CS2R R52, SRZ ;  /* 0x0000000000347805 */ /* 0x010fe4000001ff00 */
[----:B------:R-:W-:Y:S02]  /*a150*/  CS2R R54, SRZ ;  /* 0x0000000000367805 */ /* 0x000fe4000001ff00 */
[----:B-----5:R-:W-:Y:S02]  /*a160*/  CS2R R56, SRZ ;  /* 0x0000000000387805 */ /* 0x020fe4000001ff00 */
[----:B------:R-:W-:-:S02]  /*a170*/  CS2R R58, SRZ ;  /* 0x00000000003a7805 */ /* 0x000fc4000001ff00 */
[----:B------:R-:W-:Y:S02]  /*a180*/  CS2R R60, SRZ ;  /* 0x00000000003c7805 */ /* 0x000fe4000001ff00 */
[----:B------:R-:W-:Y:S02]  /*a190*/  CS2R R62, SRZ ;  /* 0x00000000003e7805 */ /* 0x000fe4000001ff00 */
[----:B------:R-:W-:Y:S02]  /*a1a0*/  CS2R R72, SRZ ;  /* 0x0000000000487805 */ /* 0x000fe4000001ff00 */
[----:B-1----:R-:W-:Y:S02]  /*a1b0*/  CS2R R64, SRZ ;  /* 0x0000000000407805 */ /* 0x002fe4000001ff00 */
[----:B------:R-:W-:Y:S02]  /*a1c0*/  CS2R R66, SRZ ;  /* 0x0000000000427805 */ /* 0x000fe4000001ff00 */
[----:B------:R-:W-:-:S02]  /*a1d0*/  CS2R R74, SRZ ;  /* 0x00000000004a7805 */ /* 0x000fc4000001ff00 */
[----:B------:R-:W-:Y:S02]  /*a1e0*/  CS2R R76, SRZ ;  /* 0x00000000004c7805 */ /* 0x000fe4000001ff00 */
[----:B------:R-:W-:Y:S02]  /*a1f0*/  CS2R R78, SRZ ;  /* 0x00000000004e7805 */ /* 0x000fe4000001ff00 */
[----:B------:R-:W-:Y:S02]  /*a200*/  CS2R R80, SRZ ;  /* 0x0000000000507805 */ /* 0x000fe4000001ff00 */
[----:B------:R-:W-:Y:S02]  /*a210*/  CS2R R82, SRZ ;  /* 0x0000000000527805 */ /* 0x000fe4000001ff00 */
[----:B------:R-:W-:Y:S02]  /*a220*/  CS2R R84, SRZ ;  /* 0x0000000000547805 */ /* 0x000fe4000001ff00 */
[----:B0-----:R-:W-:-:S02]  /*a230*/  CS2R R68, SRZ ;  /* 0x0000000000447805 */ /* 0x001fc4000001ff00 */
        /* <DEDUP_REMOVED lines=48> */
[----:B------:R-:W-:-:S12]  /*a540*/  ULEA UR5, UR7, UR5, 0x18 ;  /* 0x0000000507057291 */ /* 0x000fd8000f8ec0ff */
.L_x_64:
[----:B------:R-:W-:Y:S01]  /*a550*/  IMAD.U32 R0, RZ, RZ, UR4 ;  /* 0x00000004ff007e24 */ /* 0x000fe2000f8e00ff */
[----:B------:R-:W2:Y:S04]  /*a560*/  LDL.64 R222, [R1+0xa20] ;  /* 0x000a200001de7983 */ /* 0x000ea80000100a00 */
[----:B------:R-:W-:Y:S01]  /*a570*/  LEA R0, R0, R252, 0x2 ;  /* 0x000000fc00007211 */ /* 0x000fe200078e10ff */
[----:B------:R-:W3:Y:S04]  /*a580*/  LDL.64 R246, [R1+0xa28] ;  /* 0x000a280001f67983 */ /* 0x000ee80000100a00 */
[----:B------:R-:W0:Y:S01]  /*a590*/  LDS R178, [R0] ;  /* 0x0000000000b27984 */ /* 0x000e220000000800 */
[----:B------:R-:W-:-:S03]  /*a5a0*/  IMAD.MOV.U32 R179, RZ, RZ, 0x8 ;  /* 0x00000008ffb37424 */ /* 0x000fc600078e00ff */
[----:B------:R-:W4:Y:S04]  /*a5b0*/  LDL.64 R240, [R1+0xae0] ;  /* 0x000ae00001f07983 */ /* 0x000f280000100a00 */
[----:B------:R-:W5:Y:S01]  /*a5c0*/  LDL.64 R232, [R1+0xae8] ;  /* 0x000ae80001e87983 */ /* 0x000f620000100a00 */
[----:B0-----:R-:W-:-:S05]  /*a5d0*/  IMAD.WIDE R178, R178, R179, UR14 ;  /* 0x0000000eb2b27e25 */ /* 0x001fca000f8e02b3 */
[----:B------:R0:W3:Y:S01]  /*a5e0*/  LDG.E.64 R220, desc[UR10][R178.64] ;  /* 0x0000000ab2dc7981 */ /* 0x0000e2000c1e1b00 */
[----:B------:R-:W-:-:S09]  /*a5f0*/  ULEA UR6, UR4, UR5, 0x3 ;  /* 0x0000000504067291 */ /* 0x000fd2000f8e18ff */
[----:B0-----:R-:W2:Y:S02]  /*a600*/  LDS.64 R178, [UR6] ;  /* 0x00000006ffb27984 */ /* 0x001ea40008000a00 */
[----:B--2---:R-:W-:-:S08]  /*a610*/  DMUL R222, R222, R178 ;  /* 0x000000b2dede7228 */ /* 0x004fd00000000000 */
[----:B---3--:R-:W-:Y:S02]  /*a620*/  DFMA R176, R220, R222, R176 ;  /* 0x000000dedcb0722b */ /* 0x008fe400000000b0 */
[----:B------:R-:W-:Y:S01]  /*a630*/  DMUL R222, R178, R246 ;  /* 0x000000f6b2de7228 */ /* 0x000fe20000000000 */
[----:B------:R-:W2:Y:S07]  /*a640*/  LDL.64 R246, [R1+0x9d8] ;  /* 0x0009d80001f67983 */ /* 0x000eae0000100a00 */
[----:B------:R-:W-:-:S02]  /*a650*/  DFMA R174, R220, R222, R174 ;  /* 0x000000dedcae722b */ /* 0x000fc400000000ae */
[----:B------:R-:W3:Y:S02]  /*a660*/  LDL.64 R222, [R1+0x9f0] ;  /* 0x0009f00001de7983 */ /* 0x000ee40000100a00 */
[----:B---3--:R-:W-:-:S08]  /*a670*/  DMUL R222, R222, R178 ;  /* 0x000000b2dede7228 */ /* 0x008fd00000000000 */
[----:B------:R-:W-:Y:S02]  /*a680*/  DFMA R172, R220, R222, R172 ;  /* 0x000000dedcac722b */ /* 0x000fe400000000ac */
[----:B------:R-:W3:Y:S02]  /*a690*/  LDL.64 R222, [R1+0x9f8] ;  /* 0x0009f80001de7983 */ /* 0x000ee40000100a00 */
[----:B---3--:R-:W-:-:S08]  /*a6a0*/  DMUL R222, R178, R222 ;  /* 0x000000deb2de7228 */ /* 0x008fd00000000000 */
[----:B------:R-:W-:Y:S02]  /*a6b0*/  DFMA R170, R220, R222, R170 ;  /* 0x000000dedcaa722b */ /* 0x000fe400000000aa */
[----:B----4-:R-:W-:Y:S01]  /*a6c0*/  DMUL R222, R240, R178 ;  /* 0x000000b2f0de7228 */ /* 0x010fe20000000000 */
[----:B------:R-:W3:Y:S07]  /*a6d0*/  LDL.64 R240, [R1+0x9c0] ;  /* 0x0009c00001f07983 */ /* 0x000eee0000100a00 */
[----:B------:R-:W-:-:S02]  /*a6e0*/  DFMA R168, R220, R222, R168 ;  /* 0x000000dedca8722b */ /* 0x000fc400000000a8 */
[----:B------:R-:W4:Y:S01]  /*a6f0*/  LDL.64 R222, [R1+0x9e0] ;  /* 0x0009e00001de7983 */ /* 0x000f220000100a00 */
[----:B-----5:R-:W-:-:S03]  /*a700*/  DMUL R178, R178, R232 ;  /* 0x000000e8b2b27228 */ /* 0x020fc60000000000 */
[----:B------:R-:W5:Y:S05]  /*a710*/  LDL.64 R232, [R1+0x9c8] ;  /* 0x0009c80001e87983 */ /* 0x000f6a0000100a00 */
[----:B------:R-:W-:Y:S02]  /*a720*/  DFMA R166, R220, R178, R166 ;  /* 0x000000b2dca6722b */ /* 0x000fe400000000a6 */
[----:B------:R-:W4:Y:S02]  /*a730*/  LDS.64 R178, [UR6+0x18] ;  /* 0x00001806ffb27984 */ /* 0x000f240008000a00 */
[----:B----4-:R-:W-:-:S08]  /*a740*/  DMUL R222, R222, R178 ;  /* 0x000000b2dede7228 */ /* 0x010fd00000000000 */
[----:B------:R-:W-:Y:S02]  /*a750*/  DFMA R164, R220, R222, R164 ;  /* 0x000000dedca4722b */ /* 0x000fe400000000a4 */
[----:B------:R-:W4:Y:S02]  /*a760*/  LDL.64 R222, [R1+0x9e8] ;  /* 0x0009e80001de7983 */ /* 0x000f240000100a00 */
[----:B----4-:R-:W-:-:S08]  /*a770*/  DMUL R222, R178, R222 ;  /* 0x000000deb2de7228 */ /* 0x010fd00000000000 */
[----:B------:R-:W-:Y:S02]  /*a780*/  DFMA R162, R220, R222, R162 ;  /* 0x000000dedca2722b */ /* 0x000fe400000000a2 */
[----:B------:R-:W4:Y:S02]  /*a790*/  LDL.64 R222, [R1+0x9d0] ;  /* 0x0009d00001de7983 */ /* 0x000f240000100a00 */
[----:B----4-:R-:W-:-:S08]  /*a7a0*/  DMUL R222, R222, R178 ;  /* 0x000000b2dede7228 */ /* 0x010fd00000000000 */
[----:B------:R-:W-:Y:S02]  /*a7b0*/  DFMA R160, R220, R222, R160 ;  /* 0x000000dedca0722b */ /* 0x000fe400000000a0 */
[----:B--2---:R-:W-:Y:S01]  /*a7c0*/  DMUL R222, R178, R246 ;  /* 0x000000f6b2de7228 */ /* 0x004fe20000000000 */
[----:B------:R-:W2:Y:S07]  /*a7d0*/  LDL.64 R246, [R1+0xac8] ;  /* 0x000ac80001f67983 */ /* 0x000eae0000100a00 */
[----:B------:R-:W-:-:S02]  /*a7e0*/  DFMA R158, R220, R222, R158 ;  /* 0x000000dedc9e722b */ /* 0x000fc4000000009e */
[----:B------:R-:W4:Y:S02]  /*a7f0*/  LDL.64 R222, [R1+0xad0] ;  /* 0x000ad00001de7983 */ /* 0x000f240000100a00 */
[----:B----4-:R-:W-:-:S08]  /*a800*/  DMUL R222, R222, R178 ;  /* 0x000000b2dede7228 */ /* 0x010fd00000000000 */
[----:B------:R-:W-:Y:S02]  /*a810*/  DFMA R156, R220, R222, R156 ;  /* 0x000000dedc9c722b */ /* 0x000fe4000000009c */
[----:B------:R-:W4:Y:S02]  /*a820*/  LDL.64 R222, [R1+0xad8] ;  /* 0x000ad80001de7983 */ /* 0x000f240000100a00 */
[----:B----4-:R-:W-:-:S08]  /*a830*/  DMUL R178, R178, R222 ;  /* 0x000000deb2b27228 */ /* 0x010fd00000000000 */
[----:B------:R-:W-:Y:S02]  /*a840*/  DFMA R154, R220, R178, R154 ;  /* 0x000000b2dc9a722b */ /* 0x000fe4000000009a */
[----:B------:R-:W3:Y:S02]  /*a850*/  LDS.64 R178, [UR6+0x30] ;  /* 0x00003006ffb27984 */ /* 0x000ee40008000a00 */
[----:B---3--:R-:W-:Y:S02]  /*a860*/  DMUL R222, R240, R178 ;  /* 0x000000b2f0de7228 */ /* 0x008fe40000000000 */
[----:B------:R-:W3:Y:S06]  /*a870*/  LDL.64 R240, [R1+0xab0] ;  /* 0x000ab00001f07983 */ /* 0x000eec0000100a00 */
[----:B------:R-:W-:-:S02]  /*a880*/  DFMA R152, R220, R222, R152 ;  /* 0x000000dedc98722b */ /* 0x000fc40000000098 */
[----:B-----5:R-:W-:Y:S01]  /*a890*/  DMUL R222, R178, R232 ;  /* 0x000000e8b2de7228 */ /* 0x020fe20000000000 */
[----:B------:R-:W4:Y:S07]  /*a8a0*/  LDL.64 R232, [R1+0xab8] ;  /* 0x000ab80001e87983 */ /* 0x000f2e0000100a00 */
[----:B------:R-:W-:Y:S02]  /*a8b0*/  DFMA R150, R220, R222, R150 ;  /* 0x000000dedc96722b */ /* 0x000fe40000000096 */
[----:B------:R-:W-:-:S08]  /*a8c0*/  DMUL R222, R228, R178 ;  /* 0x000000b2e4de7228 */ /* 0x000fd00000000000 */
[----:B------:R-:W-:Y:S02]  /*a8d0*/  DFMA R148, R220, R222, R148 ;  /* 0x000000dedc94722b */ /* 0x000fe40000000094 */
[----:B------:R-:W-:-:S08]  /*a8e0*/  DMUL R222, R178, R230 ;  /* 0x000000e6b2de7228 */ /* 0x000fd00000000000 */
[----:B------:R-:W-:Y:S02]  /*a8f0*/  DFMA R146, R220, R222, R146 ;  /* 0x000000dedc92722b */ /* 0x000fe40000000092 */
[----:B------:R-:W5:Y:S02]  /*a900*/  LDL.64 R222, [R1+0xac0] ;  /* 0x000ac00001de7983 */ /* 0x000f640000100a00 */
[----:B-----5:R-:W-:Y:S02]  /*a910*/  DMUL R222, R222, R178 ;  /* 0x000000b2dede7228 */ /* 0x020fe40000000000 */
[----:B--2---:R-:W-:Y:S01]  /*a920*/  DMUL R178, R178, R246 ;  /* 0x000000f6b2b27228 */ /* 0x004fe20000000000 */
[----:B------:R-:W2:Y:S07]  /*a930*/  LDL.64 R246, [R1+0xaa8] ;  /* 0x000aa80001f67983 */ /* 0x000eae0000100a00 */
[----:B------:R-:W-:-:S02]  /*a940*/  DFMA R142, R220, R178, R142 ;  /* 0x000000b2dc8e722b */ /* 0x000fc4000000008e */
[----:B------:R-:W0:Y:S01]  /*a950*/  LDS.64 R178, [UR6+0x48] ;  /* 0x00004806ffb27984 */ /* 0x000e220008000a00 */
[----:B------:R-:W-:Y:S02]  /*a960*/  DFMA R144, R220, R222, R144 ;  /* 0x000000dedc90722b */ /* 0x000fe40000000090 */
[----:B0-----:R-:W-:-:S08]  /*a970*/  DMUL R222, R224, R178 ;  /* 0x000000b2e0de7228 */ /* 0x001fd00000000000 */
[----:B------:R-:W-:Y:S02]  /*a980*/  DFMA R140, R220, R222, R140 ;  /* 0x000000dedc8c722b */ /* 0x000fe4000000008c */
[----:B------:R-:W-:-:S08]  /*a990*/  DMUL R222, R178, R226 ;  /* 0x000000e2b2de7228 */ /* 0x000fd00000000000 */
[----:B------:R-:W-:Y:S02]  /*a9a0*/  DFMA R138, R220, R222, R138 ;  /* 0x000000dedc8a722b */ /* 0x000fe4000000008a */
[----:B------:R-:W-:-:S08]  /*a9b0*/  DMUL R222, R216, R178 ;  /* 0x000000b2d8de7228 */ /* 0x000fd00000000000 */
[----:B------:R-:W-:Y:S02]  /*a9c0*/  DFMA R136, R220, R222, R136 ;  /* 0x000000dedc88722b */ /* 0x000fe40000000088 */
[----:B------:R-:W-:-:S08]  /*a9d0*/  DMUL R222, R178, R218 ;  /* 0x000000dab2de7228 */ /* 0x000fd00000000000 */
[----:B------:R-:W-:Y:S02]  /*a9e0*/  DFMA R134, R220, R222, R134 ;  /* 0x000000dedc86722b */ /* 0x000fe40000000086 */
[----:B---3--:R-:W-:Y:S02]  /*a9f0*/  DMUL R222, R240, R178 ;  /* 0x000000b2f0de7228 */ /* 0x008fe40000000000 */
[----:B----4-:R-:W-:Y:S01]  /*aa00*/  DMUL R178, R178, R232 ;  /* 0x000000e8b2b27228 */ /* 0x010fe20000000000 */
[----:B------:R-:W3:Y:S04]  /*aa10*/  LDL.64 R240, [R1+0xa90] ;  /* 0x000a900001f07983 */ /* 0x000ee80000100a00 */
[----:B------:R-:W4:Y:S03]  /*aa20*/  LDL.64 R232, [R1+0xa98] ;  /* 0x000a980001e87983 */ /* 0x000f260000100a00 */
        /* <DEDUP_REMOVED lines=101> */
[----:B------:R-:W5:Y:S01]  /*b080*/  LDL.64 R222, [R1+0xa40] ;  /* 0x000a400001de7983 */ /* 0x000f620000100a00 */
[----:B------:R-:W-:-:S04]  /*b090*/  UIADD3 UR4, UPT, UPT, UR4, 0x1, URZ ;  /* 0x0000000104047890 */ /* 0x000fc8000fffe0ff */
[----:B------:R-:W-:Y:S01]  /*b0a0*/  UISETP.NE.AND UP0, UPT, UR4, 0x3, UPT ;  /* 0x000000030400788c */ /* 0x000fe2000bf05270 */
[----:B-----5:R-:W-:Y:S02]  /*b0b0*/  DMUL R222, R222, R178 ;  /* 0x000000b2dede7228 */ /* 0x020fe40000000000 */
[----:B--2---:R-:W-:-:S08]  /*b0c0*/  DMUL R178, R178, R246 ;  /* 0x000000f6b2b27228 */ /* 0x004fd00000000000 */
[C---:B------:R-:W-:Y:S02]  /*b0d0*/  DFMA R46, R220.reuse, R178, R46 ;  /* 0x000000b2dc2e722b */ /* 0x040fe4000000002e */
        /* <DEDUP_REMOVED lines=11> */
[----:B----4-:R-:W-:-:S06]  /*b190*/  DMUL R178, R178, R232 ;  /* 0x000000e8b2b27228 */ /* 0x010fcc0000000000 */
[C---:B------:R-:W-:Y:S02]  /*b1a0*/  DFMA R36, R220.reuse, R222, R36 ;  /* 0x000000dedc24722b */ /* 0x040fe40000000024 */
[----:B------:R-:W-:Y:S01]  /*b1b0*/  DFMA R34, R220, R178, R34 ;  /* 0x000000b2dc22722b */ /* 0x000fe20000000022 */
[----:B------:R-:W-:Y:S10]  /*b1c0*/  BRA.U UP0, `(.L_x_64) ;  /* 0xfffffff100e07547 */ /* 0x000ff4000b83ffff */
[----:B------:R-:W-:Y:S02]  /*b1d0*/  UIADD3 UR7, UPT, UPT, UR8, 0x1d0, URZ ;  /* 0x000001d008077890 */ /* 0x000fe4000fffe0ff */
[----:B------:R-:W-:Y:S01]  /*b1e0*/  UIADD3 UR6, UPT, UPT, UR8, 0x410, URZ ;  /* 0x0000041008067890 */ /* 0x000fe2000fffe0ff */
[----:B------:R-:W-:-:S11]  /*b1f0*/  UMOV UR4, URZ ;  /* 0x000000ff00047c82 */ /* 0x000fd60008000000 */
.L_x_66:
[----:B------:R-:W-:Y:S01]  /*b200*/  ULEA UR5, UR4, UR12, 0x3 ;  /* 0x0000000c04057291 */ /* 0x000fe2000f8e18ff */
[----:B------:R-:W-:Y:S01]  /*b210*/  HFMA2 R0, -RZ, RZ, 0, 9.5367431640625e-07 ;  /* 0x00000010ff007431 */ /* 0x000fe200000001ff */
[----:B0-----:R0:W-:Y:S01]  /*b220*/  STL.128 [R1+0x650], RZ ;  /* 0x000650ff01007387 */ /* 0x0011e20000100c00 */
[----:B------:R-:W-:Y:S01]  /*b230*/  UMOV UR9, UR6 ;  /* 0x0000000600097c82 */ /* 0x000fe20008000000 */
[----:B------:R-:W-:Y:S02]  /*b240*/  UMOV UR8, UR7 ;  /* 0x0000000700087c82 */ /* 0x000fe40008000000 */
[----:B------:R0:W-:Y:S04]  /*b250*/  STL.128 [R1+0x530], RZ ;  /* 0x000530ff01007387 */ /* 0x0001e80000100c00 */
        /* <DEDUP_REMOVED lines=34> */
[----:B-----5:R-:W5:Y:S04]  /*b480*/  LDL.64 R20, [UR5] ;  /* 0x00000005ff147983 */ /* 0x020f680008100a00 */
[----:B------:R-:W5:Y:S04]  /*b490*/  LDL.64 R22, [UR5+0x30] ;  /* 0x00003005ff167983 */ /* 0x000f680008100a00 */
        /* <DEDUP_REMOVED lines=9> */
[----:B------:R-:W5:Y:S01]  /*b530*/  LDL.64 R190, [UR5+0x210] ;  /* 0x00021005ffbe7983 */ /* 0x000f620008100a00 */
[----:B0-----:R-:W-:-:S05]  /*b540*/  UMOV UR5, URZ ;  /* 0x000000ff00057c82 */ /* 0x001fca0008000000 */
.L_x_65:
[----:B------:R-:W2:Y:S01]  /*b550*/  LDL.64 R240, [UR8+-0x120] ;  /* 0xfffee008fff07983 */ /* 0x000ea20008100a00 */
[----:B0-----:R-:W-:-:S03]  /*b560*/  IMAD.IADD R186, R1, 0x1, R0 ;  /* 0x0000000101ba7824 */ /* 0x001fc600078e0200 */
[----:B------:R-:W3:Y:S04]  /*b570*/  LDL.64 R16, [UR8+-0xf0] ;  /* 0xffff1008ff107983 */ /* 0x000ee80008100a00 */
[----:B------:R-:W4:Y:S04]  /*b580*/  LDL.128 R12, [R186+0x520] ;  /* 0x00052000ba0c7983 */ /* 0x000f280000100c00 */
[----:B------:R-:W4:Y:S04]  /*b590*/  LDL.128 R8, [R186+0x530] ;  /* 0x00053000ba087983 */ /* 0x000f280000100c00 */
[----:B------:R-:W4:Y:S04]  /*b5a0*/  LDL.64 R192, [UR8+-0xc0] ;  /* 0xffff4008ffc07983 */ /* 0x000f280008100a00 */
[----:B------:R-:W4:Y:S04]  /*b5b0*/  LDL.64 R194, [UR8+-0x90] ;  /* 0xffff7008ffc27983 */ /* 0x000f280008100a00 */
[----:B------:R-:W4:Y:S04]  /*b5c0*/  LDL.64 R196, [UR8+-0x60] ;  /* 0xffffa008ffc47983 */ /* 0x000f280008100a00 */
[----:B------:R-:W4:Y:S04]  /*b5d0*/  LDL.64 R198, [UR8+-0x30] ;  /* 0xffffd008ffc67983 */ /* 0x000f280008100a00 */
[----:B------:R-:W4:Y:S04]  /*b5e0*/  LDL.64 R200, [UR8] ;  /* 0x00000008ffc87983 */ /* 0x000f280008100a00 */
[----:B------:R-:W4:Y:S04]  /*b5f0*/  LDL.64 R202, [UR8+0x30] ;  /* 0x00003008ffca7983 */ /* 0x000f280008100a00 */
[----:B------:R-:W4:Y:S04]  /*b600*/  LDL.64 R204, [UR8+0x60] ;  /* 0x00006008ffcc7983 */ /* 0x000f280008100a00 */
[----:B------:R-:W4:Y:S04]  /*b610*/  LDL.64 R206, [UR8+0x90] ;  /* 0x00009008ffce7983 */ /* 0x000f280008100a00 */
[----:B------:R-:W4:Y:S04]  /*b620*/  LDL.64 R208, [UR8+0xc0] ;  /* 0x0000c008ffd07983 */ /* 0x000f280008100a00 */
[----:B------:R-:W4:Y:S04]  /*b630*/  LDL.64 R18, [UR8+0xf0] ;  /* 0x0000f008ff127983 */ /* 0x000f280008100a00 */
[----:B------:R-:W4:Y:S04]  /*b640*/  LDL.128 R4, [R186+0x540] ;  /* 0x00054000ba047983 */ /* 0x000f280000100c00 */
[----:B------:R-:W4:Y:S04]  /*b650*/  LDL.64 R210, [UR9+-0x120] ;  /* 0xfffee009ffd27983 */ /* 0x000f280008100a00 */
[----:B------:R-:W4:Y:S04]  /*b660*/  LDL.64 R212, [UR9+-0xf0] ;  /* 0xffff1009ffd47983 */ /* 0x000f280008100a00 */
        /* <DEDUP_REMOVED lines=9> */
[----:B------:R-:W4:Y:S01]  /*b700*/  LDL.64 R232, [UR9+0xf0] ;  /* 0x0000f009ffe87983 */ /* 0x000f220008100a00 */
[----:B--2--5:R-:W-:-:S02]  /*b710*/  DMUL R240, R20, R240 ;  /* 0x000000f014f07228 */ /* 0x024fc40000000000 */
[----:B---3--:R-:W-:-:S06]  /*b720*/  DMUL R16, R22, R16 ;  /* 0x0000001016107228 */ /* 0x008fcc0000000000 */
[-C--:B----4-:R-:W-:Y:S02]  /*b730*/  DFMA R12, R176, R240.reuse, R12 ;  /* 0x000000f0b00c722b */ /* 0x090fe4000000000c */
[-C--:B------:R-:W-:Y:S02]  /*b740*/  DFMA R14, R174, R240.reuse, R14 ;  /* 0x000000f0ae0e722b */ /* 0x080fe4000000000e */
[-C--:B------:R-:W-:Y:S02]  /*b750*/  DFMA R8, R172, R240.reuse, R8 ;  /* 0x000000f0ac08722b */ /* 0x080fe40000000008 */
[----:B------:R-:W-:Y:S02]  /*b760*/  DFMA R10, R170, R240, R10 ;  /* 0x000000f0aa0a722b */ /* 0x000fe4000000000a */
[----:B------:R-:W-:Y:S02]  /*b770*/  DMUL R192, R24, R192 ;  /* 0x000000c018c07228 */ /* 0x000fe40000000000 */
[----:B------:R-:W-:-:S02]  /*b780*/  DFMA R12, R164, R16, R12 ;  /* 0x00000010a40c722b */ /* 0x000fc4000000000c */
[-C--:B------:R-:W-:Y:S02]  /*b790*/  DFMA R14, R162, R16.reuse, R14 ;  /* 0x00000010a20e722b */ /* 0x080fe4000000000e */
[-C--:B------:R-:W-:Y:S02]  /*b7a0*/  DFMA R8, R160, R16.reuse, R8 ;  /* 0x00000010a008722b */ /* 0x080fe40000000008 */
[----:B------:R-:W-:Y:S02]  /*b7b0*/  DFMA R10, R158, R16, R10 ;  /* 0x000000109e0a722b */ /* 0x000fe4000000000a */
[----:B------:R-:W-:Y:S02]  /*b7c0*/  DMUL R194, R26, R194 ;  /* 0x000000c21ac27228 */ /* 0x000fe40000000000 */
[-C--:B------:R-:W-:Y:S02]  /*b7d0*/  DFMA R12, R152, R192.reuse, R12 ;  /* 0x000000c0980c722b */ /* 0x080fe4000000000c */
[----:B------:R-:W-:-:S02]  /*b7e0*/  DFMA R14, R150, R192, R14 ;  /* 0x000000c0960e722b */ /* 0x000fc4000000000e */
[-C--:B------:R-:W-:Y:S02]  /*b7f0*/  DFMA R8, R148, R192.reuse, R8 ;  /* 0x000000c09408722b */ /* 0x080fe40000000008 */
[----:B------:R-:W-:Y:S02]  /*b800*/  DFMA R10, R146, R192, R10 ;  /* 0x000000c0920a722b */ /* 0x000fe4000000000a */
[----:B------:R-:W-:Y:S02]  /*b810*/  DMUL R196, R28, R196 ;  /* 0x000000c41cc47228 */ /* 0x000fe40000000000 */
[-C--:B------:R-:W-:Y:S02]  /*b820*/  DFMA R12, R140, R194.reuse, R12 ;  /* 0x000000c28c0c722b */ /* 0x080fe4000000000c */
[-C--:B------:R-:W-:Y:S02]  /*b830*/  DFMA R14, R138, R194.reuse, R14 ;  /* 0x000000c28a0e722b */ /* 0x080fe4000000000e */
[----:B------:R-:W-:-:S02]  /*b840*/  DFMA R8, R136, R194, R8 ;  /* 0x000000c28808722b */ /* 0x000fc40000000008 */
[----:B------:R-:W-:Y:S02]  /*b850*/  DFMA R10, R134, R194, R10 ;  /* 0x000000c2860a722b */ /* 0x000fe4000000000a */
[----:B------:R-:W-:Y:S02]  /*b860*/  DMUL R198, R30, R198 ;  /* 0x000000c61ec67228 */ /* 0x000fe40000000000 */
[-C--:B------:R-:W-:Y:S02]  /*b870*/  DFMA R12, R128, R196.reuse, R12 ;  /* 0x000000c4800c722b */ /* 0x080fe4000000000c */
[-C--:B------:R-:W-:Y:S02]  /*b880*/  DFMA R14, R126, R196.reuse, R14 ;  /* 0x000000c47e0e722b */ /* 0x080fe4000000000e */
[-C--:B------:R-:W-:Y:S02]  /*b890*/  DFMA R8, R124, R196.reuse, R8 ;  /* 0x000000c47c08722b */ /* 0x080fe40000000008 */
[----:B------:R-:W-:-:S02]  /*b8a0*/  DFMA R10, R122, R196, R10 ;  /* 0x000000c47a0a722b */ /* 0x000fc4000000000a */
[----:B------:R-:W-:Y:S02]  /*b8b0*/  DMUL R200, R178, R200 ;  /* 0x000000c8b2c87228 */ /* 0x000fe40000000000 */
[-C--:B------:R-:W-:Y:S02]  /*b8c0*/  DFMA R12, R116, R198.reuse, R12 ;  /* 0x000000c6740c722b */ /* 0x080fe4000000000c */
[-C--:B------:R-:W-:Y:S02]  /*b8d0*/  DFMA R14, R114, R198.reuse, R14 ;  /* 0x000000c6720e722b */ /* 0x080fe4000000000e */
[-C--:B------:R-:W-:Y:S02]  /*b8e0*/  DFMA R8, R112, R198.reuse, R8 ;  /* 0x000000c67008722b */ /* 0x080fe40000000008 */
[----:B------:R-:W-:Y:S02]  /*b8f0*/  DFMA R10, R110, R198, R10 ;  /* 0x000000c66e0a722b */ /* 0x000fe4000000000a */
[----:B------:R-:W-:-:S02]  /*b900*/  DMUL R202, R180, R202 ;  /* 0x000000cab4ca7228 */ /* 0x000fc40000000000 */
[-C--:B------:R-:W-:Y:S02]  /*b910*/  DFMA R12, R104, R200.reuse, R12 ;  /* 0x000000c8680c722b */ /* 0x080fe4000000000c */
        /* <DEDUP_REMOVED lines=23> */
[-C--:B------:R-:W-:Y:S02]  /*ba90*/  DFMA R12, R44, R18.reuse, R12 ;  /* 0x000000122c0c722b */ /* 0x080fe4000000000c */
[-C--:B------:R-:W-:Y:S02]  /*baa0*/  DFMA R14, R42, R18.reuse, R14 ;  /* 0x000000122a0e722b */ /* 0x080fe4000000000e */
[-C--:B------:R-:W-:Y:S02]  /*bab0*/  DFMA R8, R40, R18.reuse, R8 ;  /* 0x000000122808722b */ /* 0x080fe40000000008 */
[----:B------:R-:W-:Y:S02]  /*bac0*/  DFMA R10, R38, R18, R10 ;  /* 0x00000012260a722b */ /* 0x000fe4000000000a */
[-C--:B------:R-:W-:Y:S01]  /*bad0*/  DFMA R246, R168, R240.reuse, R4 ;  /* 0x000000f0a8f6722b */ /* 0x080fe20000000004 */
[----:B------:R0:W-:Y:S01]  /*bae0*/  STL.128 [R186+0x520], R12 ;  /* 0x0005200cba007387 */ /* 0x0001e20000100c00 */
[----:B------:R-:W-:-:S03]  /*baf0*/  DFMA R240, R166, R240, R6 ;  /* 0x000000f0a6f0722b */ /* 0x000fc60000000006 */
[----:B------:R1:W-:Y:S04]  /*bb00*/  STL.128 [R186+0x530], R8 ;  /* 0x00053008ba007387 */ /* 0x0003e80000100c00 */
[----:B------:R-:W2:Y:S04]  /*bb10*/  LDL.128 R4, [R186+0x640] ;  /* 0x00064000ba047983 */ /* 0x000ea80000100c00 */
[----:B0-----:R-:W3:Y:S04]  /*bb20*/  LDL.128 R12, [R186+0x660] ;  /* 0x00066000ba0c7983 */ /* 0x001ee80000100c00 */
[----:B-1----:R-:W4:Y:S01]  /*bb30*/  LDL.128 R8, [R186+0x650] ;  /* 0x00065000ba087983 */ /* 0x002f220000100c00 */
[----:B------:R-:W-:-:S02]  /*bb40*/  DMUL R210, R20, R210 ;  /* 0x000000d214d27228 */ /* 0x000fc40000000000 */
[----:B------:R-:W-:Y:S02]  /*bb50*/  DMUL R212, R22, R212 ;  /* 0x000000d416d47228 */ /* 0x000fe40000000000 */
[-C--:B------:R-:W-:Y:S02]  /*bb60*/  DFMA R246, R156, R16.reuse, R246 ;  /* 0x000000109cf6722b */ /* 0x080fe400000000f6 */
[----:B------:R-:W-:Y:S02]  /*bb70*/  DFMA R240, R154, R16, R240 ;  /* 0x000000109af0722b */ /* 0x000fe400000000f0 */
[----:B------:R-:W-:Y:S02]  /*bb80*/  DMUL R214, R24, R214 ;  /* 0x000000d618d67228 */ /* 0x000fe40000000000 */
[----:B------:R-:W-:Y:S02]  /*bb90*/  DMUL R216, R26, R216 ;  /* 0x000000d81ad87228 */ /* 0x000fe40000000000 */
[----:B------:R-:W-:-:S02]  /*bba0*/  DFMA R246, R144, R192, R246 ;  /* 0x000000c090f6722b */ /* 0x000fc400000000f6 */
[----:B------:R-:W-:Y:S02]  /*bbb0*/  DFMA R240, R142, R192, R240 ;  /* 0x000000c08ef0722b */ /* 0x000fe400000000f0 */
[----:B------:R-:W-:-:S04]  /*bbc0*/  DMUL R218, R28, R218 ;  /* 0x000000da1cda7228 */ /* 0x000fc80000000000 */
[-C--:B------:R-:W-:Y:S02]  /*bbd0*/  DFMA R246, R132, R194.reuse, R246 ;  /* 0x000000c284f6722b */ /* 0x080fe400000000f6 */
        /* <DEDUP_REMOVED lines=21> */
[----:B------:R-:W-:Y:S01]  /*bd30*/  DFMA R208, R46, R208, R240 ;  /* 0x000000d02ed0722b */ /* 0x000fe200000000f0 */
[----:B------:R-:W-:-:S04]  /*bd40*/  UIADD3 UR5, UPT, UPT, UR5, 0x1, URZ ;  /* 0x0000000105057890 */ /* 0x000fc8000fffe0ff */
[----:B------:R-:W-:Y:S01]  /*bd50*/  UISETP.NE.AND UP0, UPT, UR5, 0x6, UPT ;  /* 0x000000060500788c */ /* 0x000fe2000bf05270 */
[----:B------:R-:W-:Y:S01]  /*bd60*/  IADD3 R0, PT, PT, R0, 0x30, RZ ;  /* 0x0000003000007810 */ /* 0x000fe20007ffe0ff */
[----:B------:R-:W-:Y:S02]  /*bd70*/  UIADD3 UR8, UPT, UPT, UR8, 0x8, URZ ;  /* 0x0000000808087890 */ /* 0x000fe4000fffe0ff */
[----:B------:R-:W-:Y:S01]  /*bd80*/  UIADD3 UR9, UPT, UPT, UR9, 0x8, URZ ;  /* 0x0000000809097890 */ /* 0x000fe2000fffe0ff */
[-C--:B--2---:R-:W-:Y:S02]  /*bd90*/  DFMA R4, R176, R210.reuse, R4 ;  /* 0x000000d2b004722b */ /* 0x084fe40000000004 */
[-C--:B------:R-:W-:Y:S02]  /*bda0*/  DFMA R6, R174, R210.reuse, R6 ;  /* 0x000000d2ae06722b */ /* 0x080fe40000000006 */
[-C--:B---3--:R-:W-:Y:S02]  /*bdb0*/  DFMA R12, R168, R210.reuse, R12 ;  /* 0x000000d2a80c722b */ /* 0x088fe4000000000c */
[----:B------:R-:W-:-:S02]  /*bdc0*/  DFMA R14, R166, R210, R14 ;  /* 0x000000d2a60e722b */ /* 0x000fc4000000000e */
[-C--:B----4-:R-:W-:Y:S02]  /*bdd0*/  DFMA R8, R172, R210.reuse, R8 ;  /* 0x000000d2ac08722b */ /* 0x090fe40000000008 */
[----:B------:R-:W-:Y:S02]  /*bde0*/  DFMA R10, R170, R210, R10 ;  /* 0x000000d2aa0a722b */ /* 0x000fe4000000000a */
[-C--:B------:R-:W-:Y:S02]  /*bdf0*/  DFMA R4, R164, R212.reuse, R4 ;  /* 0x000000d4a404722b */ /* 0x080fe40000000004 */
[-C--:B------:R-:W-:Y:S02]  /*be00*/  DFMA R6, R162, R212.reuse, R6 ;  /* 0x000000d4a206722b */ /* 0x080fe40000000006 */
[-C--:B------:R-:W-:Y:S02]  /*be10*/  DFMA R8, R160, R212.reuse, R8 ;  /* 0x000000d4a008722b */ /* 0x080fe40000000008 */
[----:B------:R-:W-:-:S02]  /*be20*/  DFMA R10, R158, R212, R10 ;  /* 0x000000d49e0a722b */ /* 0x000fc4000000000a */
[-C--:B------:R-:W-:Y:S02]  /*be30*/  DFMA R12, R156, R212.reuse, R12 ;  /* 0x000000d49c0c722b */ /* 0x080fe4000000000c */
        /* <DEDUP_REMOVED lines=56> */
[----:B------:R-:W-:Y:S02]  /*c1c0*/  DFMA R6, R34, R18, R208 ;  /* 0x000000122206722b */ /* 0x000fe400000000d0 */
[-C--:B------:R-:W-:Y:S02]  /*c1d0*/  DFMA R8, R44, R232.reuse, R8 ;  /* 0x000000e82c08722b */ /* 0x080fe40000000008 */
[----:B------:R-:W-:-:S02]  /*c1e0*/  DFMA R10, R42, R232, R10 ;  /* 0x000000e82a0a722b */ /* 0x000fc4000000000a */
[-C--:B------:R-:W-:Y:S02]  /*c1f0*/  DFMA R12, R40, R232.reuse, R12 ;  /* 0x000000e8280c722b */ /* 0x080fe4000000000c */
[-C--:B------:R-:W-:Y:S02]  /*c200*/  DFMA R14, R38, R232.reuse, R14 ;  /* 0x000000e8260e722b */ /* 0x080fe4000000000e */
[-C--:B------:R-:W-:Y:S02]  /*c210*/  DFMA R16, R36, R232.reuse, R192 ;  /* 0x000000e82410722b */ /* 0x080fe400000000c0 */
[----:B------:R-:W-:Y:S01]  /*c220*/  DFMA R18, R34, R232, R226 ;  /* 0x000000e82212722b */ /* 0x000fe200000000e2 */
[----:B------:R0:W-:Y:S04]  /*c230*/  STL.128 [R186+0x540], R4 ;  /* 0x00054004ba007387 */ /* 0x0001e80000100c00 */
[----:B------:R0:W-:Y:S04]  /*c240*/  STL.128 [R186+0x640], R8 ;  /* 0x00064008ba007387 */ /* 0x0001e80000100c00 */
[----:B------:R0:W-:Y:S04]  /*c250*/  STL.128 [R186+0x650], R12 ;  /* 0x0006500cba007387 */ /* 0x0001e80000100c00 */
[----:B------:R0:W-:Y:S01]  /*c260*/  STL.128 [R186+0x660], R16 ;  /* 0x00066010ba007387 */ /* 0x0001e20000100c00 */
[----:B------:R-:W-:Y:S05]  /*c270*/  BRA.U UP0, `(.L_x_65) ;  /* 0xfffffff100b47547 */ /* 0x000fea000b83ffff */
[----:B------:R1:W-:Y:S04]  /*c280*/  STL.64 [R1+0xb08], R36 ;  /* 0x000b082401007387 */ /* 0x0003e80000100a00 */
[----:B------:R-:W2:Y:S04]  /*c290*/  LDL.128 R196, [R1+0x530] ;  /* 0x0005300001c47983 */ /* 0x000ea80000100c00 */
[----:B------:R-:W3:Y:S04]  /*c2a0*/  LDL.64 R246, [R1+0x9b0] ;  /* 0x0009b00001f67983 */ /* 0x000ee80000100a00 */
[----:B------:R-:W4:Y:S04]  /*c2b0*/  LDL.128 R192, [R1+0x540] ;  /* 0x0005400001c07983 */ /* 0x000f280000100c00 */
[----:B------:R-:W4:Y:S04]  /*c2c0*/  LDL.128 R212, [R1+0x670] ;  /* 0x0006700001d47983 */ /* 0x000f280000100c00 */
[----:B------:R-:W4:Y:S04]  /*c2d0*/  LDL.128 R216, [R1+0x580] ;  /* 0x0005800001d87983 */ /* 0x000f280000100c00 */
[----:B------:R-:W4:Y:S04]  /*c2e0*/  LDL.128 R220, [R1+0x5d0] ;  /* 0x0005d00001dc7983 */ /* 0x000f280000100c00 */
[----:B------:R1:W-:Y:S04]  /*c2f0*/  STL.64 [R1+0xb00], R34 ;  /* 0x000b002201007387 */ /* 0x0003e80000100a00 */
[----:B0-----:R-:W4:Y:S04]  /*c300*/  LDL.128 R4, [R1+0x650] ;  /* 0x0006500001047983 */ /* 0x001f280000100c00 */
[----:B------:R-:W4:Y:S04]  /*c310*/  LDL.128 R184, [R1+0x560] ;  /* 0x0005600001b87983 */ /* 0x000f280000100c00 */
        /* <DEDUP_REMOVED lines=12> */
[----:B------:R-:W4:Y:S01]  /*c3e0*/  LDL.128 R224, [R1+0x5b0] ;  /* 0x0005b00001e07983 */ /* 0x000f220000100c00 */
[----:B------:R-:W0:Y:S01]  /*c3f0*/  S2R R0, SR_TID.X ;  /* 0x0000000000007919 */ /* 0x000e220000002100 */
[----:B------:R-:W0:Y:S01]  /*c400*/  S2UR UR5, SR_CTAID.X ;  /* 0x00000000000579c3 */ /* 0x000e220000002500 */
[----:B------:R-:W0:Y:S01]  /*c410*/  LDCU.64 UR8, c[0x0][0x3a8] ;  /* 0x00007500ff0877ac */ /* 0x000e220008000a00 */
[----:B-1----:R-:W2:Y:S04]  /*c420*/  LDL.64 R36, [R1+0xa00] ;  /* 0x000a000001247983 */ /* 0x002ea80000100a00 */
[----:B------:R-:W4:Y:S01]  /*c430*/  LDL.64 R34, [R1+0x9b8] ;  /* 0x0009b80001227983 */ /* 0x000f220000100a00 */
[----:B--2---:R-:W-:-:S08]  /*c440*/  DFMA R196, R36, R196, RZ ;  /* 0x000000c424c4722b */ /* 0x004fd000000000ff */
[----:B---3--:R-:W-:Y:S01]  /*c450*/  DFMA R196, R246, R198, R196 ;  /* 0x000000c6f6c4722b */ /* 0x008fe200000000c4 */
[----:B----4-:R-:W-:Y:S01]  /*c460*/  IMAD.MOV.U32 R198, RZ, RZ, R216 ;  /* 0x000000ffffc67224 */ /* 0x010fe200078e00d8 */
[----:B------:R-:W-:-:S06]  /*c470*/  MOV R199, R217 ;  /* 0x000000d900c77202 */ /* 0x000fcc0000000f00 */
[----:B------:R-:W-:Y:S01]  /*c480*/  DFMA R192, R248, R192, R196 ;  /* 0x000000c0f8c0722b */ /* 0x000fe200000000c4 */
[----:B------:R-:W-:Y:S01]  /*c490*/  IMAD.MOV.U32 R196, RZ, RZ, R212 ;  /* 0x000000ffffc47224 */ /* 0x000fe200078e00d4 */
[----:B------:R-:W-:Y:S01]  /*c4a0*/  MOV R197, R213 ;  /* 0x000000d500c57202 */ /* 0x000fe20000000f00 */
[----:B------:R-:W-:Y:S01]  /*c4b0*/  IMAD.MOV.U32 R212, RZ, RZ, R218 ;  /* 0x000000ffffd47224 */ /* 0x000fe200078e00da */
[----:B------:R-:W-:Y:S02]  /*c4c0*/  MOV R213, R219 ;  /* 0x000000db00d57202 */ /* 0x000fe40000000f00 */
[----:B------:R-:W2:Y:S01]  /*c4d0*/  LDL.128 R216, [R1+0x6a0] ;  /* 0x0006a00001d87983 */ /* 0x000ea20000100c00 */
[----:B------:R-:W-:Y:S01]  /*c4e0*/  IMAD.MOV.U32 R178, RZ, RZ, R214 ;  /* 0x000000ffffb27224 */ /* 0x000fe200078e00d6 */
[----:B------:R-:W-:Y:S01]  /*c4f0*/  MOV R179, R215 ;  /* 0x000000d700b37202 */ /* 0x000fe20000000f00 */
[----:B------:R-:W-:Y:S01]  /*c500*/  DFMA R192, R242, R194, R192 ;  /* 0x000000c2f2c0722b */ /* 0x000fe200000000c0 */
[----:B------:R-:W-:Y:S01]  /*c510*/  IMAD.MOV.U32 R194, RZ, RZ, R220 ;  /* 0x000000ffffc27224 */ /* 0x000fe200078e00dc */
[----:B------:R-:W-:Y:S01]  /*c520*/  MOV R195, R221 ;  /* 0x000000dd00c37202 */ /* 0x000fe20000000f00 */
[----:B------:R-:W-:-:S02]  /*c530*/  DFMA R4, R34, R4, RZ ;  /* 0x000000042204722b */ /* 0x000fc400000000ff */
[----:B------:R-:W-:Y:S02]  /*c540*/  DFMA R184, R36, R184, RZ ;  /* 0x000000b824b8722b */ /* 0x000fe400000000ff */
[----:B------:R-:W-:Y:S02]  /*c550*/  DFMA R8, R34, R8, RZ ;  /* 0x000000082208722b */ /* 0x000fe400000000ff */
[----:B------:R-:W-:Y:S02]  /*c560*/  DFMA R28, R36, R28, RZ ;  /* 0x0000001c241c722b */ /* 0x000fe400000000ff */
[----:B------:R-:W-:Y:S02]  /*c570*/  DFMA R6, R250, R6, R4 ;  /* 0x00000006fa06722b */ /* 0x000fe40000000004 */
[----:B------:R-:W-:Y:S02]  /*c580*/  DFMA R186, R246, R186, R184 ;  /* 0x000000baf6ba722b */ /* 0x000fe400000000b8 */
[----:B------:R-:W-:-:S02]  /*c590*/  DFMA R10, R250, R10, R8 ;  /* 0x0000000afa0a722b */ /* 0x000fc40000000008 */
[----:B------:R-:W-:Y:S02]  /*c5a0*/  DFMA R30, R246, R30, R28 ;  /* 0x0000001ef61e722b */ /* 0x000fe4000000001c */
[----:B------:R-:W-:Y:S02]  /*c5b0*/  DFMA R24, R34, R24, RZ ;  /* 0x000000182218722b */ /* 0x000fe400000000ff */
[----:B------:R-:W-:Y:S02]  /*c5c0*/  DFMA R6, R244, R12, R6 ;  /* 0x0000000cf406722b */ /* 0x000fe40000000006 */
[----:B------:R-:W-:Y:S02]  /*c5d0*/  DFMA R180, R248, R180, R186 ;  /* 0x000000b4f8b4722b */ /* 0x000fe400000000ba */
[----:B------:R-:W-:Y:S02]  /*c5e0*/  DFMA R10, R244, R16, R10 ;  /* 0x00000010f40a722b */ /* 0x000fe4000000000a */
[----:B------:R-:W-:-:S02]  /*c5f0*/  DFMA R20, R248, R20, R30 ;  /* 0x00000014f814722b */ /* 0x000fc4000000001e */
[----:B------:R-:W-:Y:S02]  /*c600*/  DFMA R24, R250, R26, R24 ;  /* 0x0000001afa18722b */ /* 0x000fe40000000018 */
[----:B------:R-:W-:Y:S02]  /*c610*/  DFMA R14, R238, R14, R6 ;  /* 0x0000000eee0e722b */ /* 0x000fe40000000006 */
[C---:B------:R-:W-:Y:S01]  /*c620*/  DFMA R182, R242.reuse, R182, R180 ;  /* 0x000000b6f2b6722b */ /* 0x040fe200000000b4 */
[----:B------:R-:W-:Y:S01]  /*c630*/  IMAD.MOV.U32 R184, RZ, RZ, R198 ;  /* 0x000000ffffb87224 */ /* 0x000fe200078e00c6 */
[----:B------:R-:W-:Y:S01]  /*c640*/  MOV R185, R199 ;  /* 0x000000c700b97202 */ /* 0x000fe20000000f00 */
[----:B------:R-:W-:Y:S01]  /*c650*/  IMAD.MOV.U32 R8, RZ, RZ, R196 ;  /* 0x000000ffff087224 */ /* 0x000fe200078e00c4 */
[----:B------:R-:W-:Y:S01]  /*c660*/  MOV R9, R197 ;  /* 0x000000c500097202 */ /* 0x000fe20000000f00 */
[----:B------:R-:W-:Y:S01]  /*c670*/  DFMA R28, R242, R22, R20 ;  /* 0x00000016f21c722b */ /* 0x000fe20000000014 */
[----:B------:R-:W3:Y:S01]  /*c680*/  LDL.128 R196, [R1+0x5f0] ;  /* 0x0005f00001c47983 */ /* 0x000ee20000100c00 */
[----:B------:R-:W-:-:S02]  /*c690*/  DFMA R204, R244, R204, R24 ;  /* 0x000000ccf4cc722b */ /* 0x000fc40000000018 */
[----:B------:R-:W-:Y:S01]  /*c6a0*/  DFMA R18, R238, R18, R10 ;  /* 0x00000012ee12722b */ /* 0x000fe2000000000a */
[----:B------:R-:W4:Y:S01]  /*c6b0*/  LDL.128 R4, [R1+0x710] ;  /* 0x0007100001047983 */ /* 0x000f220000100c00 */
[----:B------:R-:W-:Y:S02]  /*c6c0*/  DFMA R20, R234, R8, R14 ;  /* 0x00000008ea14722b */ /* 0x000fe4000000000e */
[----:B------:R-:W-:Y:S01]  /*c6d0*/  DFMA R24, R236, R184, R182 ;  /* 0x000000b8ec18722b */ /* 0x000fe200000000b6 */
[----:B------:R-:W4:Y:S04]  /*c6e0*/  LDL.128 R8, [R1+0x740] ;  /* 0x0007400001087983 */ /* 0x000f280000100c00 */
[----:B------:R-:W4:Y:S01]  /*c6f0*/  LDL.128 R184, [R1+0x620] ;  /* 0x0006200001b87983 */ /* 0x000f220000100c00 */
[----:B--2---:R-:W-:Y:S01]  /*c700*/  IMAD.MOV.U32 R214, RZ, RZ, R216 ;  /* 0x000000ffffd67224 */ /* 0x004fe200078e00d8 */
[----:B------:R-:W-:Y:S01]  /*c710*/  MOV R215, R217 ;  /* 0x000000d900d77202 */ /* 0x000fe20000000f00 */
[----:B------:R-:W-:Y:S01]  /*c720*/  IMAD.MOV.U32 R216, RZ, RZ, R222 ;  /* 0x000000ffffd87224 */ /* 0x000fe200078e00de */
[----:B------:R-:W-:Y:S01]  /*c730*/  MOV R217, R223 ;  /* 0x000000df00d97202 */ /* 0x000fe20000000f00 */
[----:B------:R-:W-:Y:S01]  /*c740*/  DFMA R208, R36, R208, RZ ;  /* 0x000000d024d0722b */ /* 0x000fe200000000ff */
[----:B------:R-:W2:Y:S01]  /*c750*/  LDL.128 R220, [R1+0x5e0] ;  /* 0x0005e00001dc7983 */ /* 0x000ea20000100c00 */
[----:B------:R-:W-:Y:S01]  /*c760*/  DFMA R188, R236, R188, R192 ;  /* 0x000000bcecbc722b */ /* 0x000fe200000000c0 */
[----:B------:R-:W-:Y:S01]  /*c770*/  IMAD.MOV.U32 R192, RZ, RZ, R214 ;  /* 0x000000ffffc07224 */ /* 0x000fe200078e00d6 */
[----:B------:R-:W-:Y:S01]  /*c780*/  MOV R193, R215 ;  /* 0x000000d700c17202 */ /* 0x000fe20000000f00 */
[----:B------:R-:W-:Y:S01]  /*c790*/  DFMA R200, R34, R200, RZ ;  /* 0x000000c822c8722b */ /* 0x000fe200000000ff */
[----:B------:R-:W2:Y:S02]  /*c7a0*/  LDL.128 R12, [R1+0x720] ;  /* 0x00072000010c7983 */ /* 0x000ea40000100c00 */
[----:B------:R-:W-:-:S02]  /*c7b0*/  DFMA R210, R246, R210, R208 ;  /* 0x000000d2f6d2722b */ /* 0x000fc400000000d0 */
[----:B------:R-:W-:Y:S01]  /*c7c0*/  DFMA R22, R234, R192, R18 ;  /* 0x000000c0ea16722b */ /* 0x000fe20000000012 */
[----:B------:R-:W2:Y:S05]  /*c7d0*/  LDL.128 R180, [R1+0x630] ;  /* 0x0006300001b47983 */ /* 0x000eaa0000100c00 */
[----:B------:R-:W-:Y:S01]  /*c7e0*/  DFMA R26, R248, R194, R210 ;  /* 0x000000c2f81a722b */ /* 0x000fe200000000d2 */
[----:B------:R-:W2:Y:S04]  /*c7f0*/  LDL.128 R16, [R1+0x750] ;  /* 0x0007500001107983 */ /* 0x000ea80000100c00 */
[----:B------:R-:W2:Y:S01]  /*c800*/  LDL.128 R192, [R1+0x600] ;  /* 0x0006000001c07983 */ /* 0x000ea20000100c00 */
[----:B------:R-:W-:Y:S01]  /*c810*/  DFMA R232, R32, R190, R188 ;  /* 0x000000be20e8722b */ /* 0x000fe200000000bc */
[----:B------:R-:W-:Y:S01]  /*c820*/  IMAD.MOV.U32 R190, RZ, RZ, R216 ;  /* 0x000000ffffbe7224 */ /* 0x000fe200078e00d8 */
[----:B------:R-:W-:Y:S01]  /*c830*/  MOV R191, R217 ;  /* 0x000000d900bf7202 */ /* 0x000fe20000000f00 */
[----:B------:R-:W-:Y:S01]  /*c840*/  DFMA R200, R250, R202, R200 ;  /* 0x000000cafac8722b */ /* 0x000fe200000000c8 */
[----:B------:R-:W-:Y:S01]  /*c850*/  IMAD.MOV.U32 R240, RZ, RZ, R218 ;  /* 0x000000fffff07224 */ /* 0x000fe200078e00da */
[----:B------:R-:W-:Y:S01]  /*c860*/  MOV R241, R219 ;  /* 0x000000db00f17202 */ /* 0x000fe20000000f00 */
[----:B------:R-:W-:Y:S01]  /*c870*/  IMAD.MOV.U32 R188, RZ, RZ, R212 ;  /* 0x000000ffffbc7224 */ /* 0x000fe200078e00d4 */
[----:B------:R-:W-:Y:S01]  /*c880*/  MOV R189, R213 ;  /* 0x000000d500bd7202 */ /* 0x000fe20000000f00 */
[----:B------:R-:W-:Y:S01]  /*c890*/  DFMA R26, R242, R190, R26 ;  /* 0x000000bef21a722b */ /* 0x000fe2000000001a */
[----:B------:R-:W2:Y:S01]  /*c8a0*/  LDL.128 R216, [R1+0x6d0] ;  /* 0x0006d00001d87983 */ /* 0x000ea20000100c00 */
[----:B------:R-:W-:-:S02]  /*c8b0*/  DFMA R178, R2, R178, R20 ;  /* 0x000000b202b2722b */ /* 0x000fc40000000014 */
[----:B------:R-:W-:Y:S01]  /*c8c0*/  DFMA R228, R244, R228, R200 ;  /* 0x000000e4f4e4722b */ /* 0x000fe200000000c8 */
[----:B------:R-:W2:Y:S01]  /*c8d0*/  LDL.128 R212, [R1+0x700] ;  /* 0x0007000001d47983 */ /* 0x000ea20000100c00 */
[----:B------:R-:W-:Y:S02]  /*c8e0*/  DFMA R200, R32, R188, R24 ;  /* 0x000000bc20c8722b */ /* 0x000fe40000000018 */
[----:B------:R-:W-:Y:S01]  /*c8f0*/  DFMA R202, R2, R240, R22 ;  /* 0x000000f002ca722b */ /* 0x000fe20000000016 */
[----:B------:R-:W2:Y:S01]  /*c900*/  LDL.128 R188, [R1+0x610] ;  /* 0x0006100001bc7983 */ /* 0x000ea20000100c00 */
[----:B------:R-:W-:-:S03]  /*c910*/  DFMA R224, R236, R224, R28 ;  /* 0x000000e0ece0722b */ /* 0x000fc6000000001c */
[----:B------:R-:W2:Y:S04]  /*c920*/  LDL.128 R20, [R1+0x730] ;  /* 0x0007300001147983 */ /* 0x000ea80000100c00 */
[----:B------:R-:W2:Y:S04]  /*c930*/  LDL R241, [R1+0xa08] ;  /* 0x000a080001f17983 */ /* 0x000ea80000100800 */
[----:B------:R-:W2:Y:S04]  /*c940*/  LDL.128 R28, [R1+0x760] ;  /* 0x00076000011c7983 */ /* 0x000ea80000100c00 */
[----:B------:R-:W2:Y:S04]  /*c950*/  LDL R240, [R1+0xa0c] ;  /* 0x000a0c0001f07983 */ /* 0x000ea80000100800 */
[----:B------:R-:W2:Y:S04]  /*c960*/  LDL R211, [R1+0xa10] ;  /* 0x000a100001d37983 */ /* 0x000ea80000100800 */
[----:B------:R-:W2:Y:S04]  /*c970*/  LDL R210, [R1+0xa14] ;  /* 0x000a140001d27983 */ /* 0x000ea80000100800 */
[----:B------:R-:W2:Y:S04]  /*c980*/  LDL R209, [R1+0xa18] ;  /* 0x000a180001d17983 */ /* 0x000ea80000100800 */
[----:B------:R-:W2:Y:S01]  /*c990*/  LDL R208, [R1+0xa1c] ;  /* 0x000a1c0001d07983 */ /* 0x000ea20000100800 */
[----:B---3--:R-:W-:-:S02]  /*c9a0*/  DFMA R196, R36, R196, RZ ;  /* 0x000000c424c4722b */ /* 0x008fc400000000ff */
[----:B----4-:R-:W-:Y:S02]  /*c9b0*/  DFMA R4, R34, R4, RZ ;  /* 0x000000042204722b */ /* 0x010fe400000000ff */
[----:B------:R-:W-:Y:S02]  /*c9c0*/  DFMA R184, R36, R184, RZ ;  /* 0x000000b824b8722b */ /* 0x000fe400000000ff */
[----:B------:R-:W-:Y:S01]  /*c9d0*/  DFMA R8, R34, R8, RZ ;  /* 0x000000082208722b */ /* 0x000fe200000000ff */
[----:B------:R1:W5:Y:S04]  /*c9e0*/  LDL.LU.64 R36, [R1+0xb08] ;  /* 0x000b080001247983 */ /* 0x0003680000300a00 */
[----:B------:R1:W5:Y:S01]  /*c9f0*/  LDL.LU.64 R34, [R1+0xb00] ;  /* 0x000b000001227983 */ /* 0x0003620000300a00 */
[----:B------:R-:W-:Y:S01]  /*ca00*/  DFMA R206, R238, R206, R204 ;  /* 0x000000ceeece722b */ /* 0x000fe200000000cc */
[----:B------:R-:W3:Y:S01]  /*ca10*/  S2R R204, SR_CgaCtaId ;  /* 0x0000000000cc7919 */ /* 0x000ee20000008800 */
[----:B--2---:R-:W-:Y:S01]  /*ca20*/  DFMA R220, R236, R220, R26 ;  /* 0x000000dcecdc722b */ /* 0x004fe2000000001a */
[----:B------:R-:W2:Y:S01]  /*ca30*/  LDL.128 R24, [R1+0x640] ;  /* 0x0006400001187983 */ /* 0x000ea20000100c00 */
[----:B------:R-:W-:Y:S01]  /*ca40*/  DADD R200, R200, R202 ;  /* 0x00000000c8c87229 */ /* 0x000fe200000000ca */
[----:B------:R-:W-:-:S05]  /*ca50*/  MOV R202, 0x400 ;  /* 0x0000040000ca7802 */ /* 0x000fca0000000f00 */
[----:B------:R-:W-:Y:S01]  /*ca60*/  VIADD R203, R202, 0xa70 ;  /* 0x00000a70cacb7836 */ /* 0x000fe20000000000 */
[----:B------:R-:W-:-:S04]  /*ca70*/  DFMA R198, R246, R198, R196 ;  /* 0x000000c6f6c6722b */ /* 0x000fc800000000c4 */
[----:B---3--:R-:W-:Y:S02]  /*ca80*/  LEA R203, R204, R203, 0x18 ;  /* 0x000000cbcccb7211 */ /* 0x008fe400078ec0ff */
[----:B------:R-:W-:-:S03]  /*ca90*/  MOV R197, UR4 ;  /* 0x0000000400c57c02 */ /* 0x000fc60008000f00 */
[----:B0-----:R-:W-:-:S04]  /*caa0*/  IMAD R202, R0, 0x18, R203 ;  /* 0x0000001800ca7824 */ /* 0x001fc800078e02cb */
[----:B------:R-:W-:Y:S01]  /*cab0*/  IMAD R202, R197, 0x4, R202 ;  /* 0x00000004c5ca7824 */ /* 0x000fe200078e02ca */
[----:B------:R-:W-:Y:S01]  /*cac0*/  DFMA R196, R250, R6, R4 ;  /* 0x00000006fac4722b */ /* 0x000fe20000000004 */
[----:B------:R-:W0:Y:S03]  /*cad0*/  LDC R203, c[0x0][0x360] ;  /* 0x0000d800ffcb7b82 */ /* 0x000e260000000800 */
[----:B------:R-:W3:Y:S01]  /*cae0*/  LDS R4, [R202] ;  /* 0x00000000ca047984 */ /* 0x000ee20000000800 */
[----:B------:R-:W-:Y:S02]  /*caf0*/  DFMA R192, R248, R192, R198 ;  /* 0x000000c0f8c0722b */ /* 0x000fe400000000c6 */
[----:B------:R-:W-:Y:S02]  /*cb00*/  DFMA R184, R246, R186, R184 ;  /* 0x000000baf6b8722b */ /* 0x000fe400000000b8 */
[----:B------:R-:W4:Y:S01]  /*cb10*/  LDC.64 R6, c[0x0][0x3e8] ;  /* 0x0000fa00ff067b82 */ /* 0x000f220000000a00 */
[----:B------:R-:W-:-:S02]  /*cb20*/  DFMA R8, R250, R10, R8 ;  /* 0x0000000afa08722b */ /* 0x000fc40000000008 */
[----:B------:R-:W-:Y:S02]  /*cb30*/  DFMA R12, R244, R12, R196 ;  /* 0x0000000cf40c722b */ /* 0x000fe400000000c4 */
[----:B------:R-:W-:Y:S02]  /*cb40*/  DFMA R194, R242, R194, R192 ;  /* 0x000000c2f2c2722b */ /* 0x000fe400000000c0 */
[----:B------:R-:W-:Y:S01]  /*cb50*/  DFMA R184, R248, R180, R184 ;  /* 0x000000b4f8b8722b */ /* 0x000fe200000000b8 */
[----:B------:R-:W1:Y:S01]  /*cb60*/  LDC.64 R10, c[0x0][0x3f0] ;  /* 0x0000fc00ff0a7b82 */ /* 0x000e620000000a00 */
[----:B------:R-:W-:Y:S01]  /*cb70*/  DFMA R192, R244, R16, R8 ;  /* 0x00000010f4c0722b */ /* 0x000fe20000000008 */
[----:B------:R-:W-:Y:S01]  /*cb80*/  MOV R5, 0x6 ;  /* 0x0000000600057802 */ /* 0x000fe20000000f00 */
[C---:B------:R-:W-:Y:S02]  /*cb90*/  DFMA R228, R238.reuse, R230, R228 ;  /* 0x000000e6eee4722b */ /* 0x040fe400000000e4 */
[----:B------:R-:W-:Y:S01]  /*cba0*/  DFMA R14, R238, R14, R12 ;  /* 0x0000000eee0e722b */ /* 0x000fe2000000000c */
[----:B0-----:R-:W-:Y:S01]  /*cbb0*/  IMAD R0, R203, UR5, R0 ;  /* 0x00000005cb007c24 */ /* 0x001fe2000f8e0200 */
[----:B------:R-:W-:-:S02]  /*cbc0*/  DFMA R182, R242, R182, R184 ;  /* 0x000000b6f2b6722b */ /* 0x000fc400000000b8 */
[----:B------:R-:W-:Y:S01]  /*cbd0*/  DFMA R192, R238, R18, R192 ;  /* 0x00000012eec0722b */ /* 0x000fe200000000c0 */
[----:B------:R-:W-:Y:S01]  /*cbe0*/  IMAD R0, R0, R5, UR4 ;  /* 0x0000000400007e24 */ /* 0x000fe2000f8e0205 */
[C---:B------:R-:W-:Y:S02]  /*cbf0*/  DFMA R206, R234.reuse, R216, R206 ;  /* 0x000000d8eace722b */ /* 0x040fe400000000ce */
[----:B------:R-:W-:Y:S01]  /*cc00*/  DFMA R212, R234, R212, R228 ;  /* 0x000000d4ead4722b */ /* 0x000fe200000000e4 */
[----:B------:R-:W-:Y:S01]  /*cc10*/  IMAD R0, R0, 0x6, RZ ;  /* 0x0000000600007824 */ /* 0x000fe200078e02ff */
[----:B------:R-:W-:Y:S01]  /*cc20*/  DADD R178, R232, R178 ;  /* 0x00000000e8b27229 */ /* 0x000fe200000000b2 */
[----:B------:R-:W-:Y:S01]  /*cc30*/  SHF.R.S32.HI R9, RZ, 0x1f, R241 ;  /* 0x0000001fff097819 */ /* 0x000fe200000114f1 */
[----:B------:R-:W-:Y:S01]  /*cc40*/  DFMA R188, R236, R188, R194 ;  /* 0x000000bcecbc722b */ /* 0x000fe200000000c2 */
[----:B----4-:R-:W-:Y:S01]  /*cc50*/  IMAD.WIDE R6, R0, 0x8, R6 ;  /* 0x0000000800067825 */ /* 0x010fe200078e0206 */
[----:B------:R-:W-:-:S02]  /*cc60*/  DFMA R14, R234, R20, R14 ;  /* 0x00000014ea0e722b */ /* 0x000fc4000000000e */
[----:B------:R-:W-:Y:S01]  /*cc70*/  DFMA R28, R234, R28, R192 ;  /* 0x0000001cea1c722b */ /* 0x000fe200000000c0 */
[----:B---3--:R-:W-:Y:S01]  /*cc80*/  SHF.R.S32.HI R5, RZ, 0x1f, R4 ;  /* 0x0000001fff057819 */ /* 0x008fe20000011404 */
[----:B------:R-:W-:Y:S01]  /*cc90*/  IMAD.MOV.U32 R8, RZ, RZ, R241 ;  /* 0x000000ffff087224 */ /* 0x000fe200078e00f1 */
[----:B------:R-:W-:Y:S01]  /*cca0*/  DFMA R224, R32, R226, R224 ;  /* 0x000000e220e0722b */ /* 0x000fe200000000e0 */
[----:B------:R-:W-:Y:S01]  /*ccb0*/  SHF.R.S32.HI R13, RZ, 0x1f, R240 ;  /* 0x0000001fff0d7819 */ /* 0x000fe200000114f0 */
[----:B------:R-:W-:Y:S01]  /*ccc0*/  DFMA R206, R2, R218, R206 ;  /* 0x000000da02ce722b */ /* 0x000fe200000000ce */
[----:B------:R-:W-:Y:S01]  /*ccd0*/  IMAD R5, R5, UR8, RZ ;  /* 0x0000000805057c24 */ /* 0x000fe2000f8e02ff */
[--C-:B------:R-:W-:Y:S01]  /*cce0*/  SHF.R.S32.HI R181, RZ, 0x1f, R211.reuse ;  /* 0x0000001fffb57819 */ /* 0x100fe200000114d3 */
[----:B------:R-:W-:Y:S01]  /*ccf0*/  IMAD.MOV.U32 R180, RZ, RZ, R211 ;  /* 0x000000ffffb47224 */ /* 0x000fe200078e00d3 */
[----:B------:R-:W-:Y:S01]  /*cd00*/  MOV R12, R240 ;  /* 0x000000f0000c7202 */ /* 0x000fe20000000f00 */
[----:B------:R-:W-:Y:S01]  /*cd10*/  DFMA R220, R32, R222, R220 ;  /* 0x000000de20dc722b */ /* 0x000fe200000000dc */
[----:B------:R-:W-:Y:S01]  /*cd20*/  SHF.R.S32.HI R199, RZ, 0x1f, R210 ;  /* 0x0000001fffc77819 */ /* 0x000fe200000114d2 */
[----:B------:R-:W-:Y:S01]  /*cd30*/  DFMA R212, R2, R214, R212 ;  /* 0x000000d602d4722b */ /* 0x000fe200000000d4 */
[----:B------:R-:W-:Y:S01]  /*cd40*/  SHF.R.S32.HI R203, RZ, 0x1f, R209 ;  /* 0x0000001fffcb7819 */ /* 0x000fe200000114d1 */
[----:B------:R0:W-:Y:S01]  /*cd50*/  STG.E.64 desc[UR10][R6.64], R178 ;  /* 0x000000b206007986 */ /* 0x0001e2000c101b0a */
[----:B------:R-:W-:Y:S01]  /*cd60*/  SHF.R.S32.HI R205, RZ, 0x1f, R208 ;  /* 0x0000001fffcd7819 */ /* 0x000fe200000114d0 */
[----:B------:R-:W-:Y:S01]  /*cd70*/  IMAD.WIDE.U32 R196, R4, UR8, R8 ;  /* 0x0000000804c47c25 */ /* 0x000fe2000f8e0008 */
[----:B------:R-:W-:-:S02]  /*cd80*/  MOV R198, R210 ;  /* 0x000000d200c67202 */ /* 0x000fc40000000f00 */
[----:B------:R-:W-:Y:S01]  /*cd90*/  MOV R204, R208 ;  /* 0x000000d000cc7202 */ /* 0x000fe20000000f00 */
[----:B------:R-:W-:Y:S01]  /*cda0*/  IMAD.MOV.U32 R202, RZ, RZ, R209 ;  /* 0x000000ffffca7224 */ /* 0x000fe200078e00d1 */
[----:B------:R-:W-:Y:S01]  /*cdb0*/  DFMA R188, R32, R190, R188 ;  /* 0x000000be20bc722b */ /* 0x000fe200000000bc */
[C---:B------:R-:W-:Y:S01]  /*cdc0*/  IMAD.WIDE.U32 R16, R4.reuse, UR8, R12 ;  /* 0x0000000804107c25 */ /* 0x040fe2000f8e000c */
[C---:B------:R-:W-:Y:S02]  /*cdd0*/  DFMA R14, R2.reuse, R22, R14 ;  /* 0x00000016020e722b */ /* 0x040fe4000000000e */
[----:B------:R-:W-:Y:S01]  /*cde0*/  DFMA R28, R2, R30, R28 ;  /* 0x0000001e021c722b */ /* 0x000fe2000000001c */
[----:B------:R-:W-:-:S04]  /*cdf0*/  IMAD.WIDE.U32 R186, R4, UR8, R180 ;  /* 0x0000000804ba7c25 */ /* 0x000fc8000f8e00b4 */
[C---:B0-----:R-:W-:Y:S02]  /*ce00*/  IMAD R179, R4.reuse, UR9, R5 ;  /* 0x0000000904b37c24 */ /* 0x041fe4000f8e0205 */
[----:B------:R-:W-:Y:S01]  /*ce10*/  IMAD.WIDE.U32 R180, R4, UR8, R198 ;  /* 0x0000000804b47c25 */ /* 0x000fe2000f8e00c6 */
[----:B------:R-:W-:-:S03]  /*ce20*/  DADD R206, R224, R206 ;  /* 0x00000000e0ce7229 */ /* 0x000fc600000000ce */
[----:B------:R-:W-:-:S04]  /*ce30*/  IMAD.WIDE.U32 R8, R4, UR8, R202 ;  /* 0x0000000804087c25 */ /* 0x000fc8000f8e00ca */
[----:B------:R-:W-:Y:S01]  /*ce40*/  IMAD.WIDE.U32 R12, R4, UR8, R204 ;  /* 0x00000008040c7c25 */ /* 0x000fe2000f8e00cc */
[----:B------:R-:W-:-:S03]  /*ce50*/  MOV R4, R196 ;  /* 0x000000c400047202 */ /* 0x000fc60000000f00 */
[----:B------:R-:W-:Y:S02]  /*ce60*/  IMAD.IADD R5, R197, 0x1, R179 ;  /* 0x00000001c5057824 */ /* 0x000fe400078e02b3 */
[----:B-1----:R-:W-:Y:S01]  /*ce70*/  IMAD.WIDE R10, R0, 0x8, R10 ;  /* 0x00000008000a7825 */ /* 0x002fe200078e020a */
[----:B------:R-:W-:Y:S01]  /*ce80*/  DADD R212, R220, R212 ;  /* 0x00000000dcd47229 */ /* 0x000fe200000000d4 */
[C---:B------:R-:W-:Y:S02]  /*ce90*/  IADD3 R19, PT, PT, R179.reuse, R187, RZ ;  /* 0x000000bbb3137210 */ /* 0x040fe40007ffe0ff */
[C---:B------:R-:W-:Y:S01]  /*cea0*/  IMAD.IADD R17, R179.reuse, 0x1, R17 ;  /* 0x00000001b3117824 */ /* 0x040fe200078e0211 */
[----:B------:R-:W-:Y:S01]  /*ceb0*/  MOV R18, R186 ;  /* 0x000000ba00127202 */ /* 0x000fe20000000f00 */
[----:B------:R0:W-:Y:S01]  /*cec0*/  STG.E.64 desc[UR10][R10.64], R4 ;  /* 0x000000040a007986 */ /* 0x0001e2000c101b0a */
[----:B------:R-:W-:Y:S01]  /*ced0*/  DADD R14, R188, R14 ;  /* 0x00000000bc0e7229 */ /* 0x000fe2000000000e */
[----:B------:R-:W-:-:S02]  /*cee0*/  IMAD.IADD R181, R179, 0x1, R181 ;  /* 0x00000001b3b57824 */ /* 0x000fc400078e02b5 */
[----:B------:R0:W-:Y:S01]  /*cef0*/  STG.E.64 desc[UR10][R6.64+0x8], R200 ;  /* 0x000008c806007986 */ /* 0x0001e2000c101b0a */
[----:B------:R-:W-:-:S03]  /*cf00*/  IMAD.IADD R9, R179, 0x1, R9 ;  /* 0x00000001b3097824 */ /* 0x000fc600078e0209 */
[----:B------:R0:W-:Y:S01]  /*cf10*/  STG.E.64 desc[UR10][R10.64+0x8], R16 ;  /* 0x000008100a007986 */ /* 0x0001e2000c101b0a */
[----:B------:R-:W-:-:S03]  /*cf20*/  IADD3 R13, PT, PT, R179, R13, RZ ;  /* 0x0000000db30d7210 */ /* 0x000fc60007ffe0ff */
[----:B------:R0:W-:Y:S04]  /*cf30*/  STG.E.64 desc[UR10][R6.64+0x10], R206 ;  /* 0x000010ce06007986 */ /* 0x0001e8000c101b0a */
[----:B------:R0:W-:Y:S04]  /*cf40*/  STG.E.64 desc[UR10][R10.64+0x10], R18 ;  /* 0x000010120a007986 */ /* 0x0001e8000c101b0a */
[----:B------:R0:W-:Y:S04]  /*cf50*/  STG.E.64 desc[UR10][R6.64+0x18], R212 ;  /* 0x000018d406007986 */ /* 0x0001e8000c101b0a */
[----:B------:R0:W-:Y:S04]  /*cf60*/  STG.E.64 desc[UR10][R10.64+0x18], R180 ;  /* 0x000018b40a007986 */ /* 0x0001e8000c101b0a */
[----:B------:R0:W-:Y:S04]  /*cf70*/  STG.E.64 desc[UR10][R6.64+0x20], R14 ;  /* 0x0000200e06007986 */ /* 0x0001e8000c101b0a */
[----:B------:R0:W-:Y:S01]  /*cf80*/  STG.E.64 desc[UR10][R10.64+0x20], R8 ;  /* 0x000020080a007986 */ /* 0x0001e2000c101b0a */
[----:B------:R-:W-:-:S04]  /*cf90*/  UIADD3 UR4, UPT, UPT, UR4, 0x1, URZ ;  /* 0x0000000104047890 */ /* 0x000fc8000fffe0ff */
[----:B------:R-:W-:Y:S01]  /*cfa0*/  UISETP.NE.AND UP0, UPT, UR4, 0x6, UPT ;  /* 0x000000060400788c */ /* 0x000fe2000bf05270 */
[----:B--2---:R-:W-:-:S08]  /*cfb0*/  DFMA R24, R236, R24, R182 ;  /* 0x00000018ec18722b */ /* 0x004fd000000000b6 */
[----:B------:R-:W-:-:S08]  /*cfc0*/  DFMA R24, R32, R26, R24 ;  /* 0x0000001a2018722b */ /* 0x000fd00000000018 */
[----:B------:R-:W-:-:S07]  /*cfd0*/  DADD R24, R24, R28 ;  /* 0x0000000018187229 */ /* 0x000fce000000001c */
[----:B------:R0:W-:Y:S04]  /*cfe0*/  STG.E.64 desc[UR10][R6.64+0x28], R24 ;  /* 0x0000281806007986 */ /* 0x0001e8000c101b0a */
[----:B------:R0:W-:Y:S01]  /*cff0*/  STG.E.64 desc[UR10][R10.64+0x28], R12 ;  /* 0x0000280c0a007986 */ /* 0x0001e2000c101b0a */
[----:B------:R-:W-:Y:S05]  /*d000*/  BRA.U UP0, `(.L_x_66) ;  /* 0xffffffe1007c7547 */ /* 0x000fea000b83ffff */
[----:B------:R-:W-:Y:S05]  /*d010*/  EXIT ;  /* 0x000000000000794d */ /* 0x000fea0003800000 */
.L_x_67:
        /* <DEDUP_REMOVED lines=14> */
.L_x_85:


//--------------------- .text._Z22assembly_lapl_div_P2P1PdS_PiS0_iiyS_PyS_S_S1_ --------------------------
	.section	.text._Z22assembly_lapl_div_P2P1PdS_PiS0_iiyS_PyS_S_S1_,"ax",@progbits
	.align	128
        .global         _Z22assembly_lapl_div_P2P1PdS_PiS0_iiyS_PyS_S_S1_
        .type           _Z22assembly_lapl_div_P2P1PdS_PiS0_iiyS_PyS_S_S1_,@function
        .size           _Z22assembly_lapl_div_P2P1PdS_PiS0_iiyS_PyS_S_S1_,(.L_x_79 - _Z22assembly_lapl_div_P2P1PdS_PiS0_iiyS_PyS_S_S1_)
        .other          _Z22assembly_lapl_div_P2P1PdS_PiS0_iiyS_PyS_S_S1_,@"STO_CUDA_ENTRY STV_DEFAULT"
_Z22assembly_lapl_div_P2P1PdS_PiS0_iiyS_PyS_S_S1_:
.text._Z22assembly_lapl_div_P2P1PdS_PiS0_iiyS_PyS_S_S1_:
        /* <DEDUP_REMOVED lines=11> */
[----:B0-----:R-:W-:Y:S01]  /*00b0*/  HFMA2 R2, -RZ, RZ, 0, 0 ;  /* 0x00000000ff027431 */ /* 0x001fe200000001ff */
        /* <DEDUP_REMOVED lines=24> */
[----:B------:R-:W-:Y:S01]  /*0240*/  MOV R15, 0x3fe00000 ;  /* 0x3fe00000000f7802 */ /* 0x000fe20000000f00 */
[----:B------:R-:W-:Y:S01]  /*0250*/  IMAD.MOV.U32 R18, RZ, RZ, 0x0 ;  /* 0x00000000ff127424 */ /* 0x000fe200078e00ff */
[----:B------:R-:W-:Y:S02]  /*0260*/  MOV R16, 0x0 ;  /* 0x0000000000107802 */ /* 0x000fe40000000f00 */
[----:B------:R-:W-:Y:S02]  /*0270*/  CS2R R20, SRZ ;  /* 0x0000000000147805 */ /* 0x000fe4000001ff00 */
[----:B------:R-:W-:Y:S01]  /*0280*/  MOV R17, 0x3fe00000 ;  /* 0x3fe0000000117802 */ /* 0x000fe20000000f00 */
[----:B------:R-:W-:Y:S01]  /*0290*/  IMAD.MOV.U32 R24, RZ, RZ, 0x0 ;  /* 0x00000000ff187424 */ /* 0x000fe200078e00ff */
[----:B------:R-:W-:-:S02]  /*02a0*/  MOV R19, 0x3fe00000 ;  /* 0x3fe0000000137802 */ /* 0x000fc40000000f00 */
[----:B------:R-:W-:Y:S02]  /*02b0*/  CS2R R26, SRZ ;  /* 0x00000000001a7805 */ /* 0x000fe4000001ff00 */
[----:B------:R-:W-:Y:S01]  /*02c0*/  MOV R22, 0x0 ;  /* 0x0000000000167802 */ /* 0x000fe20000000f00 */
[----:B------:R-:W-:Y:S01]  /*02d0*/  IMAD.MOV.U32 R28, RZ, RZ, 0x0 ;  /* 0x00000000ff1c7424 */ /* 0x000fe200078e00ff */
[----:B------:R-:W-:Y:S02]  /*02e0*/  MOV R23, 0x3ff00000 ;  /* 0x3ff0000000177802 */ /* 0x000fe40000000f00 */
[----:B------:R-:W-:Y:S02]  /*02f0*/  CS2R R32, SRZ ;  /* 0x0000000000207805 */ /* 0x000fe4000001ff00 */
[----:B------:R-:W-:Y:S01]  /*0300*/  MOV R25, 0x3ff00000 ;  /* 0x3ff0000000197802 */ /* 0x000fe20000000f00 */
[----:B0-----:R-:W-:Y:S01]  /*0310*/  ULEA UR4, UR5, UR4, 0x18 ;  /* 0x0000000405047291 */ /* 0x001fe2000f8ec0ff */
[----:B------:R-:W-:Y:S01]  /*0320*/  MOV R30, 0x0 ;  /* 0x00000000001e7802 */ /* 0x000fe20000000f00 */
[----:B------:R-:W-:Y:S01]  /*0330*/  IMAD.MOV.U32 R34, RZ, RZ, 0x0 ;  /* 0x00000000ff227424 */ /* 0x000fe200078e00ff */
[----:B------:R-:W-:-:S02]  /*0340*/  MOV R31, 0xbff00000 ;  /* 0xbff00000001f7802 */ /* 0x000fc40000000f00 */
[----:B------:R-:W-:Y:S02]  /*0350*/  CS2R R36, SRZ ;  /* 0x0000000000247805 */ /* 0x000fe4000001ff00 */
[----:B------:R-:W-:Y:S01]  /*0360*/  MOV R29, 0xc0000000 ;  /* 0xc0000000001d7802 */ /* 0x000fe20000000f00 */
[----:B------:R-:W-:Y:S01]  /*0370*/  IMAD.MOV.U32 R38, RZ, RZ, 0x0 ;  /* 0x00000000ff267424 */ /* 0x000fe200078e00ff */
[----:B------:R-:W-:Y:S01]  /*0380*/  MOV R35, 0x3ff00000 ;  /* 0x3ff0000000237802 */ /* 0x000fe20000000f00 */
[----:B------:R0:W-:Y:S01]  /*0390*/  STS.128 [UR4], R4 ;  /* 0x00000004ff007988 */ /* 0x0001e20008000c04 */
[----:B------:R-:W-:-:S03]  /*03a0*/  MOV R39, 0xbff00000 ;  /* 0xbff0000000277802 */ /* 0x000fc60000000f00 */
[----:B------:R1:W-:Y:S04]  /*03b0*/  STS.128 [UR4+0x10], R8 ;  /* 0x00001008ff007988 */ /* 0x0003e80008000c04 */
[----:B------:R2:W-:Y:S04]  /*03c0*/  STS.128 [UR4+0x20], R12 ;  /* 0x0000200cff007988 */ /* 0x0005e80008000c04 */
[----:B------:R3:W-:Y:S01]  /*03d0*/  STS.128 [UR4+0x30], R16 ;  /* 0x00003010ff007988 */ /* 0x0007e20008000c04 */
[----:B0-----:R-:W-:Y:S02]  /*03e0*/  MOV R4, 0x0 ;  /* 0x0000000000047802 */ /* 0x001fe40000000f00 */
[----:B------:R-:W-:-:S02]  /*03f0*/  CS2R R6, SRZ ;  /* 0x0000000000067805 */ /* 0x000fc4000001ff00 */
[----:B------:R-:W-:Y:S01]  /*0400*/  MOV R5, 0xbff00000 ;  /* 0xbff0000000057802 */ /* 0x000fe20000000f00 */
[----:B------:R0:W-:Y:S01]  /*0410*/  STS.128 [UR4+0x40], R20 ;  /* 0x00004014ff007988 */ /* 0x0001e20008000c04 */
[----:B-1----:R-:W-:Y:S01]  /*0420*/  IMAD.MOV.U32 R9, RZ, RZ, 0x40000000 ;  /* 0x40000000ff097424 */ /* 0x002fe200078e00ff */
[----:B------:R-:W-:Y:S02]  /*0430*/  MOV R11, 0xbff00000 ;  /* 0xbff00000000b7802 */ /* 0x000fe40000000f00 */
[----:B------:R1:W-:Y:S01]  /*0440*/  STS.128 [UR4+0x50], R24 ;  /* 0x00005018ff007988 */ /* 0x0003e20008000c04 */
[----:B--2---:R-:W-:Y:S02]  /*0450*/  MOV R12, 0x0 ;  /* 0x00000000000c7802 */ /* 0x004fe40000000f00 */
[----:B------:R-:W-:Y:S02]  /*0460*/  CS2R R14, SRZ ;  /* 0x00000000000e7805 */ /* 0x000fe4000001ff00 */
[----:B------:R-:W-:Y:S01]  /*0470*/  MOV R13, 0x3ff00000 ;  /* 0x3ff00000000d7802 */ /* 0x000fe20000000f00 */
[----:B------:R2:W-:Y:S01]  /*0480*/  STS.128 [UR4+0x70], R28 ;  /* 0x0000701cff007988 */ /* 0x0005e20008000c04 */
[----:B---3--:R-:W-:-:S02]  /*0490*/  CS2R R16, SRZ ;  /* 0x0000000000107805 */ /* 0x008fc4000001ff00 */
[----:B------:R-:W-:Y:S01]  /*04a0*/  MOV R19, 0x3ff00000 ;  /* 0x3ff0000000137802 */ /* 0x000fe20000000f00 */
[----:B------:R3:W-:Y:S01]  /*04b0*/  STS.128 [UR4+0x80], R4 ;  /* 0x00008004ff007988 */ /* 0x0007e20008000c04 */
[----:B0-----:R-:W-:Y:S01]  /*04c0*/  MOV R20, 0x0 ;  /* 0x0000000000147802 */ /* 0x001fe20000000f00 */
[----:B------:R-:W-:Y:S02]  /*04d0*/  IMAD.MOV.U32 R21, RZ, RZ, -0x40000000 ;  /* 0xc0000000ff157424 */ /* 0x000fe400078e00ff */
[----:B------:R0:W-:Y:S01]  /*04e0*/  STS.128 [UR4+0xa0], R8 ;  /* 0x0000a008ff007988 */ /* 0x0001e20008000c04 */
[----:B------:R-:W-:Y:S02]  /*04f0*/  MOV R23, 0xbff00000 ;  /* 0xbff0000000177802 */ /* 0x000fe40000000f00 */
[----:B-1----:R-:W-:Y:S02]  /*0500*/  CS2R R24, SRZ ;  /* 0x0000000000187805 */ /* 0x002fe4000001ff00 */
[----:B------:R-:W-:Y:S01]  /*0510*/  MOV R26, 0x0 ;  /* 0x00000000001a7802 */ /* 0x000fe20000000f00 */
[----:B------:R1:W-:Y:S01]  /*0520*/  STS.128 [UR4+0xb0], R12 ;  /* 0x0000b00cff007988 */ /* 0x0003e20008000c04 */
[----:B------:R-:W-:-:S02]  /*0530*/  MOV R27, 0x3ff00000 ;  /* 0x3ff00000001b7802 */ /* 0x000fc40000000f00 */
[----:B--2---:R-:W-:Y:S01]  /*0540*/  CS2R R28, SRZ ;  /* 0x00000000001c7805 */ /* 0x004fe2000001ff00 */
[----:B------:R1:W-:Y:S01]  /*0550*/  STS.128 [UR4+0xd0], R32 ;  /* 0x0000d020ff007988 */ /* 0x0003e20008000c04 */
[----:B---3--:R-:W-:Y:S01]  /*0560*/  MOV R5, 0x40000000 ;  /* 0x4000000000057802 */ /* 0x008fe20000000f00 */
[----:B------:R-:W-:Y:S01]  /*0570*/  IMAD.MOV.U32 R6, RZ, RZ, 0x0 ;  /* 0x00000000ff067424 */ /* 0x000fe200078e00ff */
[----:B------:R-:W-:Y:S01]  /*0580*/  MOV R7, 0xc0000000 ;  /* 0xc000000000077802 */ /* 0x000fe20000000f00 */
[----:B------:R1:W-:Y:S01]  /*0590*/  STS.128 [UR4+0xe0], R16 ;  /* 0x0000e010ff007988 */ /* 0x0003e20008000c04 */
[----:B0-----:R-:W-:-:S03]  /*05a0*/  MOV R11, 0x40000000 ;  /* 0x40000000000b7802 */ /* 0x001fc60000000f00 */
        /* <DEDUP_REMOVED lines=8> */
[----:B------:R1:W-:Y:S04]  /*0630*/  STS.64 [UR4+0x160], R6 ;  /* 0x00016006ff007988 */ /* 0x0003e80008000a04 */
[----:B------:R-:W-:Y:S04]  /*0640*/  STS.128 [UR4+0xc0], RZ ;  /* 0x0000c0ffff007988 */ /* 0x000fe80008000c04 */
[----:B------:R-:W-:Y:S01]  /*0650*/  STS.128 [UR4+0x120], RZ ;  /* 0x000120ffff007988 */ /* 0x000fe20008000c04 */
.L_x_69:
[----:B------:R-:W-:Y:S05]  /*0660*/  BSYNC.RECONVERGENT B0 ;  /* 0x0000000000007941 */ /* 0x000fea0003800200 */
.L_x_68:
        /* <DEDUP_REMOVED lines=8> */
[----:B0-----:R-:W-:-:S07]  /*06f0*/  IMAD R4, R3, UR6, R40 ;  /* 0x0000000603047c24 */ /* 0x001fce000f8e0228 */
[----:B------:R-:W0:Y:S01]  /*0700*/  LDC.64 R24, c[0x0][0x380] ;  /* 0x0000e000ff187b82 */ /* 0x000e220000000a00 */
[----:B------:R-:W-:-:S04]  /*0710*/  IMAD R3, R4, 0x6, RZ ;  /* 0x0000000604037824 */ /* 0x000fc800078e02ff */
[----:B-1----:R-:W-:-:S03]  /*0720*/  IMAD.WIDE R12, R3, 0x4, R12 ;  /* 0x00000004030c7825 */ /* 0x002fc600078e020c */
[----:B------:R-:W1:Y:S02]  /*0730*/  LDC.64 R20, c[0x0][0x388] ;  /* 0x0000e200ff147b82 */ /* 0x000e640000000a00 */
[----:B--2---:R-:W0:Y:S04]  /*0740*/  LDG.E R8, desc[UR4][R12.64] ;  /* 0x000000040c087981 */ /* 0x004e28000c1e1900 */
[----:B------:R-:W2:Y:S04]  /*0750*/  LDG.E R9, desc[UR4][R12.64+0x4] ;  /* 0x000004040c097981 */ /* 0x000ea8000c1e1900 */
[----:B------:R-:W4:Y:S01]  /*0760*/  LDG.E R10, desc[UR4][R12.64+0x8] ;  /* 0x000008040c0a7981 */ /* 0x000f22000c1e1900 */
[----:B------:R-:W-:-:S03]  /*0770*/  IMAD R3, R4, 0x3, RZ ;  /* 0x0000000304037824 */ /* 0x000fc600078e02ff */
[----:B------:R-:W5:Y:S01]  /*0780*/  LDG.E R11, desc[UR4][R12.64+0xc] ;  /* 0x00000c040c0b7981 */ /* 0x000f62000c1e1900 */
[----:B---3--:R-:W-:-:S03]  /*0790*/  IMAD.WIDE R14, R3, 0x4, R14 ;  /* 0x00000004030e7825 */ /* 0x008fc600078e020e */
[----:B------:R-:W3:Y:S04]  /*07a0*/  LDG.E R6, desc[UR4][R12.64+0x10] ;  /* 0x000010040c067981 */ /* 0x000ee8000c1e1900 */
[----:B------:R-:W3:Y:S04]  /*07b0*/  LDG.E R7, desc[UR4][R12.64+0x14] ;  /* 0x000014040c077981 */ /* 0x000ee8000c1e1900 */
[----:B------:R-:W3:Y:S04]  /*07c0*/  LDG.E R3, desc[UR4][R14.64] ;  /* 0x000000040e037981 */ /* 0x000ee8000c1e1900 */
[----:B------:R-:W3:Y:S04]  /*07d0*/  LDG.E R2, desc[UR4][R14.64+0x4] ;  /* 0x000004040e027981 */ /* 0x000ee8000c1e1900 */
[----:B------:R1:W3:Y:S01]  /*07e0*/  LDG.E R0, desc[UR4][R14.64+0x8] ;  /* 0x000008040e007981 */ /* 0x0002e2000c1e1900 */
[----:B------:R-:W1:Y:S01]  /*07f0*/  S2R R29, SR_CgaCtaId ;  /* 0x00000000001d7919 */ /* 0x000e620000008800 */
[----:B0-----:R-:W-:-:S04]  /*0800*/  IMAD.WIDE R22, R8, 0x8, R24 ;  /* 0x0000000808167825 */ /* 0x001fc800078e0218 */
[--C-:B--2---:R-:W-:Y:S01]  /*0810*/  IMAD.WIDE R26, R9, 0x8, R24.reuse ;  /* 0x00000008091a7825 */ /* 0x104fe200078e0218 */
[----:B------:R-:W2:Y:S03]  /*0820*/  LDG.E.64 R178, desc[UR4][R22.64] ;  /* 0x0000000416b27981 */ /* 0x000ea6000c1e1b00 */
[C---:B----4-:R-:W-:Y:S02]  /*0830*/  IMAD.WIDE R24, R10.reuse, 0x8, R24 ;  /* 0x000000080a187825 */ /* 0x050fe400078e0218 */
[----:B------:R-:W2:Y:S04]  /*0840*/  LDG.E.64 R26, desc[UR4][R26.64] ;  /* 0x000000041a1a7981 */ /* 0x000ea8000c1e1b00 */
[----:B------:R-:W4:Y:S01]  /*0850*/  LDG.E.64 R24, desc[UR4][R24.64] ;  /* 0x0000000418187981 */ /* 0x000f22000c1e1b00 */
[----:B-1----:R-:W-:-:S04]  /*0860*/  IMAD.WIDE R16, R10, 0x8, R20 ;  /* 0x000000080a107825 */ /* 0x002fc800078e0214 */
[--C-:B------:R-:W-:Y:S01]  /*0870*/  IMAD.WIDE R18, R8, 0x8, R20.reuse ;  /* 0x0000000808127825 */ /* 0x100fe200078e0214 */
[----:B------:R-:W4:Y:S03]  /*0880*/  LDG.E.64 R176, desc[UR4][R16.64] ;  /* 0x0000000410b07981 */ /* 0x000f26000c1e1b00 */
[----:B------:R-:W-:Y:S01]  /*0890*/  IMAD.WIDE R20, R9, 0x8, R20 ;  /* 0x0000000809147825 */ /* 0x000fe200078e0214 */
[----:B------:R-:W4:Y:S04]  /*08a0*/  LDG.E.64 R12, desc[UR4][R18.64] ;  /* 0x00000004120c7981 */ /* 0x000f28000c1e1b00 */
[----:B------:R0:W4:Y:S01]  /*08b0*/  LDG.E.64 R70, desc[UR4][R20.64] ;  /* 0x0000000414467981 */ /* 0x000122000c1e1b00 */
[----:B------:R-:W-:-:S04]  /*08c0*/  MOV R28, 0x400 ;  /* 0x00000400001c7802 */ /* 0x000fc80000000f00 */
[C---:B------:R-:W-:Y:S02]  /*08d0*/  IADD3 R5, PT, PT, R28.reuse, 0x168, RZ ;  /* 0x000001681c057810 */ /* 0x040fe40007ffe0ff */
[----:B------:R-:W-:Y:S02]  /*08e0*/  IADD3 R14, PT, PT, R28, 0x1968, RZ ;  /* 0x000019681c0e7810 */ /* 0x000fe40007ffe0ff */
[C---:B------:R-:W-:Y:S02]  /*08f0*/  LEA R5, R29.reuse, R5, 0x18 ;  /* 0x000000051d057211 */ /* 0x040fe400078ec0ff */
[----:B------:R-:W-:-:S03]  /*0900*/  LEA R15, R29, R14, 0x18 ;  /* 0x0000000e1d0f7211 */ /* 0x000fc600078ec0ff */
[C---:B------:R-:W-:Y:S01]  /*0910*/  IMAD R14, R40.reuse, 0x18, R5 ;  /* 0x00000018280e7824 */ /* 0x040fe200078e0205 */
[----:B------:R-:W-:Y:S01]  /*0920*/  LEA R5, R29, R28, 0x18 ;  /* 0x0000001c1d057211 */ /* 0x000fe200078ec0ff */
[----:B------:R-:W-:-:S03]  /*0930*/  IMAD R15, R40, 0xc, R15 ;  /* 0x0000000c280f7824 */ /* 0x000fc600078e020f */
[----:B------:R-:W-:Y:S04]  /*0940*/  STS.64 [R14], R8 ;  /* 0x000000080e007388 */ /* 0x000fe80000000a00 */
[----:B-----5:R-:W-:Y:S04]  /*0950*/  STS.64 [R14+0x8], R10 ;  /* 0x0000080a0e007388 */ /* 0x020fe80000000a00 */
[----:B---3--:R-:W-:Y:S04]  /*0960*/  STS.64 [R14+0x10], R6 ;  /* 0x000010060e007388 */ /* 0x008fe80000000a00 */
[----:B------:R-:W-:Y:S04]  /*0970*/  STS [R15], R3 ;  /* 0x000000030f007388 */ /* 0x000fe80000000800 */
[----:B------:R-:W-:Y:S04]  /*0980*/  STS [R15+0x4], R2 ;  /* 0x000004020f007388 */ /* 0x000fe80000000800 */
[----:B------:R-:W-:Y:S04]  /*0990*/  STS [R15+0x8], R0 ;  /* 0x000008000f007388 */ /* 0x000fe80000000800 */
[----:B------:R-:W1:Y:S04]  /*09a0*/  LDS.128 R36, [R5+0xf0] ;  /* 0x0000f00005247984 */ /* 0x000e680000000c00 */
[----:B------:R-:W3:Y:S04]  /*09b0*/  LDS.128 R32, [R5+0xe0] ;  /* 0x0000e00005207984 */ /* 0x000ee80000000c00 */
[----:B------:R-:W5:Y:S04]  /*09c0*/  LDS.128 R40, [R5+0x100] ;  /* 0x0001000005287984 */ /* 0x000f680000000c00 */
[----:B0-----:R-:W0:Y:S04]  /*09d0*/  LDS.128 R20, [R5+0xd0] ;  /* 0x0000d00005147984 */ /* 0x001e280000000c00 */
[----:B------:R-:W0:Y:S04]  /*09e0*/  LDS.128 R116, [R5+0x60] ;  /* 0x0000600005747984 */ /* 0x000e280000000c00 */
[----:B------:R-:W0:Y:S04]  /*09f0*/  LDS.128 R108, [R5+0x50] ;  /* 0x00005000056c7984 */ /* 0x000e280000000c00 */
[----:B------:R-:W0:Y:S04]  /*0a00*/  LDS.128 R132, [R5+0x70] ;  /* 0x0000700005847984 */ /* 0x000e280000000c00 */
[----:B------:R-:W0:Y:S04]  /*0a10*/  LDS.128 R44, [R5+0x110] ;  /* 0x00011000052c7984 */ /* 0x000e280000000c00 */
[----:B------:R-:W-:Y:S04]  /*0a20*/  LDS.128 R16, [R5+0x40] ;  /* 0x0000400005107984 */ /* 0x000fe80000000c00 */
[----:B------:R-:W-:Y:S04]  /*0a30*/  LDS.128 R140, [R5+0x80] ;  /* 0x00008000058c7984 */ /* 0x000fe80000000c00 */
[----:B------:R-:W-:Y:S04]  /*0a40*/  LDS.128 R148, [R5+0x90] ;  /* 0x0000900005947984 */ /* 0x000fe80000000c00 */
[----:B------:R-:W-:Y:S04]  /*0a50*/  LDS.128 R28, [R5+0x130] ;  /* 0x00013000051c7984 */ /* 0x000fe80000000c00 */
[----:B------:R-:W-:Y:S01]  /*0a60*/  LDS.128 R156, [R5+0xa0] ;  /* 0x0000a000059c7984 */ /* 0x000fe20000000c00 */
[----:B------:R-:W-:Y:S01]  /*0a70*/  UMOV UR6, 0x55555555 ;  /* 0x5555555500067882 */ /* 0x000fe20000000000 */
[----:B------:R-:W-:Y:S01]  /*0a80*/  UMOV UR7, 0x3fc55555 ;  /* 0x3fc5555500077882 */ /* 0x000fe20000000000 */
[----:B------:R-:W-:Y:S01]  /*0a90*/  UMOV UR8, 0x55555555 ;  /* 0x5555555500087882 */ /* 0x000fe20000000000 */
[----:B------:R-:W-:Y:S01]  /*0aa0*/  UMOV UR9, 0x3fc55555 ;  /* 0x3fc5555500097882 */ /* 0x000fe20000000000 */
[----:B------:R-:W-:Y:S04]  /*0ab0*/  LDS.64 R124, [R5+0x160] ;  /* 0x00016000057c7984 */ /* 0x000fe80000000a00 */
[----:B------:R-:W-:Y:S04]  /*0ac0*/  LDS.128 R164, [R5+0xb0] ;  /* 0x0000b00005a47984 */ /* 0x000fe80000000c00 */
[----:B------:R-:W-:Y:S01]  /*0ad0*/  LDS.128 R172, [R5+0xc0] ;  /* 0x0000c00005ac7984 */ /* 0x000fe20000000c00 */
[----:B--2---:R-:W-:-:S02]  /*0ae0*/  DADD R72, -R178, R26 ;  /* 0x00000000b2487229 */ /* 0x004fc4000000011a */
[----:B----4-:R-:W-:Y:S01]  /*0af0*/  DADD R178, R178, -R24 ;  /* 0x00000000b2b27229 */ /* 0x010fe20000000818 */
[----:B------:R-:W2:Y:S05]  /*0b00*/  LDS.128 R24, [R5+0x120] ;  /* 0x0001200005187984 */ /* 0x000eaa0000000c00 */
[----:B-1----:R-:W-:Y:S02]  /*0b10*/  DMUL R114, R72, R36 ;  /* 0x0000002448727228 */ /* 0x002fe40000000000 */
[----:B------:R-:W-:Y:S02]  /*0b20*/  DADD R70, R12, -R70 ;  /* 0x000000000c467229 */ /* 0x000fe40000000846 */
[----:B------:R-:W-:-:S02]  /*0b30*/  DADD R176, R176, -R12 ;  /* 0x00000000b0b07229 */ /* 0x000fc4000000080c */
[C---:B---3--:R-:W-:Y:S02]  /*0b40*/  DMUL R106, R72.reuse, R32 ;  /* 0x00000020486a7228 */ /* 0x048fe40000000000 */
[----:B-----5:R-:W-:Y:S02]  /*0b50*/  DMUL R130, R72, R40 ;  /* 0x0000002848827228 */ /* 0x020fe40000000000 */
[C---:B------:R-:W-:Y:S02]  /*0b60*/  DMUL R112, R70.reuse, R36 ;  /* 0x0000002446707228 */ /* 0x040fe40000000000 */
[C---:B------:R-:W-:Y:S02]  /*0b70*/  DMUL R104, R70.reuse, R32 ;  /* 0x0000002046687228 */ /* 0x040fe40000000000 */
[C---:B------:R-:W-:Y:S02]  /*0b80*/  DMUL R14, R70.reuse, R38 ;  /* 0x00000026460e7228 */ /* 0x040fe40000000000 */
[----:B------:R-:W-:-:S02]  /*0b90*/  DMUL R128, R70, R40 ;  /* 0x0000002846807228 */ /* 0x000fc40000000000 */
[----:B0-----:R-:W-:Y:S02]  /*0ba0*/  DMUL R12, R70, R22 ;  /* 0x00000016460c7228 */ /* 0x001fe40000000000 */
[-C--:B------:R-:W-:Y:S02]  /*0bb0*/  DFMA R112, R176, R116.reuse, R112 ;  /* 0x00000074b070722b */ /* 0x080fe40000000070 */
[----:B------:R-:W-:Y:S02]  /*0bc0*/  DFMA R114, R178, R116, R114 ;  /* 0x00000074b272722b */ /* 0x000fe40000000072 */
[----:B------:R-:W-:Y:S02]  /*0bd0*/  DMUL R102, R72, R22 ;  /* 0x0000001648667228 */ /* 0x000fe40000000000 */
[-C--:B------:R-:W-:Y:S02]  /*0be0*/  DFMA R104, R176, R108.reuse, R104 ;  /* 0x0000006cb068722b */ /* 0x080fe40000000068 */
[----:B------:R-:W-:-:S02]  /*0bf0*/  DFMA R106, R178, R108, R106 ;  /* 0x0000006cb26a722b */ /* 0x000fc4000000006a */
[C---:B------:R-:W-:Y:S02]  /*0c00*/  DFMA R116, R176.reuse, R118, R14 ;  /* 0x00000076b074722b */ /* 0x040fe4000000000e */
[-C--:B------:R-:W-:Y:S02]  /*0c10*/  DFMA R128, R176, R132.reuse, R128 ;  /* 0x00000084b080722b */ /* 0x080fe40000000080 */
[----:B------:R-:W-:Y:S02]  /*0c20*/  DFMA R130, R178, R132, R130 ;  /* 0x00000084b282722b */ /* 0x000fe40000000082 */
[-C--:B------:R-:W-:Y:S02]  /*0c30*/  DMUL R136, R70, R44.reuse ;  /* 0x0000002c46887228 */ /* 0x080fe40000000000 */
[----:B------:R-:W-:Y:S02]  /*0c40*/  DMUL R138, R72, R44 ;  /* 0x0000002c488a7228 */ /* 0x000fe40000000000 */
[----:B--2---:R-:W-:-:S02]  /*0c50*/  DMUL R144, R70, R24 ;  /* 0x0000001846907228 */ /* 0x004fc40000000000 */
[----:B------:R-:W-:Y:S02]  /*0c60*/  DMUL R146, R72, R24 ;  /* 0x0000001848927228 */ /* 0x000fe40000000000 */
[----:B------:R-:W-:Y:S02]  /*0c70*/  DFMA R12, R176, R18, R12 ;  /* 0x00000012b00c722b */ /* 0x000fe4000000000c */
[C---:B------:R-:W-:Y:S02]  /*0c80*/  DMUL R108, R70.reuse, R34 ;  /* 0x00000022466c7228 */ /* 0x040fe40000000000 */
[C---:B------:R-:W-:Y:S02]  /*0c90*/  DMUL R132, R70.reuse, R42 ;  /* 0x0000002a46847228 */ /* 0x040fe40000000000 */
[----:B------:R-:W-:Y:S02]  /*0ca0*/  DMUL R14, R70, R46 ;  /* 0x0000002e460e7228 */ /* 0x000fe40000000000 */
[----:B------:R-:W-:-:S02]  /*0cb0*/  DFMA R102, R178, R18, R102 ;  /* 0x00000012b266722b */ /* 0x000fc40000000066 */
[-C--:B------:R-:W-:Y:S02]  /*0cc0*/  DFMA R136, R176, R140.reuse, R136 ;  /* 0x0000008cb088722b */ /* 0x080fe40000000088 */
[----:B------:R-:W-:Y:S02]  /*0cd0*/  DFMA R138, R178, R140, R138 ;  /* 0x0000008cb28a722b */ /* 0x000fe4000000008a */
[-C--:B------:R-:W-:Y:S02]  /*0ce0*/  DFMA R144, R176, R148.reuse, R144 ;  /* 0x00000094b090722b */ /* 0x080fe40000000090 */
[----:B------:R-:W-:Y:S02]  /*0cf0*/  DFMA R146, R178, R148, R146 ;  /* 0x00000094b292722b */ /* 0x000fe40000000092 */
[C---:B------:R-:W-:Y:S02]  /*0d00*/  DFMA R108, R176.reuse, R110, R108 ;  /* 0x0000006eb06c722b */ /* 0x040fe4000000006c */
[----:B------:R-:W-:-:S02]  /*0d10*/  DFMA R132, R176, R134, R132 ;  /* 0x00000086b084722b */ /* 0x000fc40000000084 */
[----:B------:R-:W-:Y:S02]  /*0d20*/  DFMA R140, R176, R142, R14 ;  /* 0x0000008eb08c722b */ /* 0x000fe4000000000e */
[C---:B------:R-:W-:Y:S02]  /*0d30*/  DMUL R148, R70.reuse, R26 ;  /* 0x0000001a46947228 */ /* 0x040fe40000000000 */
[-C--:B------:R-:W-:Y:S02]  /*0d40*/  DMUL R152, R70, R28.reuse ;  /* 0x0000001c46987228 */ /* 0x080fe40000000000 */
[----:B------:R-:W-:Y:S02]  /*0d50*/  DMUL R154, R72, R28 ;  /* 0x0000001c489a7228 */ /* 0x000fe40000000000 */
[----:B------:R-:W-:Y:S02]  /*0d60*/  DMUL R18, R12, UR6 ;  /* 0x000000060c127c28 */ /* 0x000fe40008000000 */
[----:B------:R-:W-:-:S02]  /*0d70*/  DMUL R14, R70, R30 ;  /* 0x0000001e460e7228 */ /* 0x000fc40000000000 */
[C---:B------:R-:W-:Y:S02]  /*0d80*/  DFMA R148, R176.reuse, R150, R148 ;  /* 0x00000096b094722b */ /* 0x040fe40000000094 */
[-C--:B------:R-:W-:Y:S02]  /*0d90*/  DFMA R152, R176, R156.reuse, R152 ;  /* 0x0000009cb098722b */ /* 0x080fe40000000098 */
[----:B------:R-:W-:Y:S02]  /*0da0*/  DFMA R154, R178, R156, R154 ;  /* 0x0000009cb29a722b */ /* 0x000fe4000000009a */
[----:B------:R-:W-:Y:S02]  /*0db0*/  DMUL R88, R132, UR6 ;  /* 0x0000000684587c28 */ /* 0x000fe40008000000 */
[-C--:B------:R-:W-:Y:S02]  /*0dc0*/  DFMA R98, R12, R18.reuse, RZ ;  /* 0x000000120c62722b */ /* 0x080fe400000000ff */
[----:B------:R-:W-:-:S02]  /*0dd0*/  DFMA R96, R104, R18, RZ ;  /* 0x000000126860722b */ /* 0x000fc400000000ff */
[-C--:B------:R-:W-:Y:S02]  /*0de0*/  DFMA R94, R108, R18.reuse, RZ ;  /* 0x000000126c5e722b */ /* 0x080fe400000000ff */
[-C--:B------:R-:W-:Y:S02]  /*0df0*/  DFMA R92, R112, R18.reuse, RZ ;  /* 0x00000012705c722b */ /* 0x080fe400000000ff */
[----:B------:R-:W-:Y:S02]  /*0e00*/  DFMA R90, R116, R18, RZ ;  /* 0x00000012745a722b */ /* 0x000fe400000000ff */
[----:B------:R-:W-:Y:S02]  /*0e10*/  DFMA R156, R176, R158, R14 ;  /* 0x0000009eb09c722b */ /* 0x000fe4000000000e */
[----:B------:R-:W-:Y:S02]  /*0e20*/  DFMA R18, R128, R18, RZ ;  /* 0x000000128012722b */ /* 0x000fe400000000ff */
[----:B------:R-:W-:-:S02]  /*0e30*/  DMUL R14, R104, UR6 ;  /* 0x00000006680e7c28 */ /* 0x000fc40008000000 */
[-C--:B------:R-:W-:Y:S02]  /*0e40*/  DFMA R98, R132, R88.reuse, R98 ;  /* 0x000000588462722b */ /* 0x080fe40000000062 */
[-C--:B------:R-:W-:Y:S02]  /*0e50*/  DFMA R96, R136, R88.reuse, R96 ;  /* 0x000000588860722b */ /* 0x080fe40000000060 */
[-C--:B------:R-:W-:Y:S02]  /*0e60*/  DFMA R94, R140, R88.reuse, R94 ;  /* 0x000000588c5e722b */ /* 0x080fe4000000005e */
[-C--:B------:R-:W-:Y:S02]  /*0e70*/  DFMA R92, R144, R88.reuse, R92 ;  /* 0x00000058905c722b */ /* 0x080fe4000000005c */
[-C--:B------:R-:W-:Y:S02]  /*0e80*/  DFMA R90, R148, R88.reuse, R90 ;  /* 0x00000058945a722b */ /* 0x080fe4000000005a */
[----:B------:R-:W-:-:S02]  /*0e90*/  DFMA R88, R152, R88, R18 ;  /* 0x000000589858722b */ /* 0x000fc40000000012 */
[----:B------:R-:W-:Y:S02]  /*0ea0*/  DMUL R76, R136, UR6 ;  /* 0x00000006884c7c28 */ /* 0x000fe40008000000 */
[-C--:B------:R-:W-:Y:S02]  /*0eb0*/  DFMA R86, R12, R14.reuse, RZ ;  /* 0x0000000e0c56722b */ /* 0x080fe400000000ff */
[-C--:B------:R-:W-:Y:S02]  /*0ec0*/  DFMA R84, R104, R14.reuse, RZ ;  /* 0x0000000e6854722b */ /* 0x080fe400000000ff */
[-C--:B------:R-:W-:Y:S02]  /*0ed0*/  DFMA R82, R108, R14.reuse, RZ ;  /* 0x0000000e6c52722b */ /* 0x080fe400000000ff */
[-C--:B------:R-:W-:Y:S02]  /*0ee0*/  DFMA R80, R112, R14.reuse, RZ ;  /* 0x0000000e7050722b */ /* 0x080fe400000000ff */
[----:B------:R-:W-:-:S02]  /*0ef0*/  DFMA R78, R116, R14, RZ ;  /* 0x0000000e744e722b */ /* 0x000fc400000000ff */
[----:B------:R-:W-:Y:S02]  /*0f00*/  DFMA R18, R128, R14, RZ ;  /* 0x0000000e8012722b */ /* 0x000fe400000000ff */
[----:B------:R-:W-:Y:S02]  /*0f10*/  DMUL R14, R108, UR6 ;  /* 0x000000066c0e7c28 */ /* 0x000fe40008000000 */
[-C--:B------:R-:W-:Y:S02]  /*0f20*/  DFMA R86, R132, R76.reuse, R86 ;  /* 0x0000004c8456722b */ /* 0x080fe40000000056 */
[-C--:B------:R-:W-:Y:S02]  /*0f30*/  DFMA R84, R136, R76.reuse, R84 ;  /* 0x0000004c8854722b */ /* 0x080fe40000000054 */
[-C--:B------:R-:W-:Y:S02]  /*0f40*/  DFMA R82, R140, R76.reuse, R82 ;  /* 0x0000004c8c52722b */ /* 0x080fe40000000052 */
[----:B------:R-:W-:-:S02]  /*0f50*/  DFMA R80, R144, R76, R80 ;  /* 0x0000004c9050722b */ /* 0x000fc40000000050 */
[-C--:B------:R-:W-:Y:S02]  /*0f60*/  DFMA R78, R148, R76.reuse, R78 ;  /* 0x0000004c944e722b */ /* 0x080fe4000000004e */
[----:B------:R-:W-:Y:S02]  /*0f70*/  DFMA R76, R152, R76, R18 ;  /* 0x0000004c984c722b */ /* 0x000fe40000000012 */
[----:B------:R-:W-:Y:S02]  /*0f80*/  DMUL R64, R140, UR6 ;  /* 0x000000068c407c28 */ /* 0x000fe40008000000 */
[-C--:B------:R-:W-:Y:S02]  /*0f90*/  DFMA R74, R12, R14.reuse, RZ ;  /* 0x0000000e0c4a722b */ /* 0x080fe400000000ff */
[-C--:B------:R-:W-:Y:S02]  /*0fa0*/  DFMA R122, R104, R14.reuse, RZ ;  /* 0x0000000e687a722b */ /* 0x080fe400000000ff */
[----:B------:R-:W-:-:S02]  /*0fb0*/  DFMA R120, R108, R14, RZ ;  /* 0x0000000e6c78722b */ /* 0x000fc400000000ff */
[-C--:B------:R-:W-:Y:S02]  /*0fc0*/  DFMA R68, R112, R14.reuse, RZ ;  /* 0x0000000e7044722b */ /* 0x080fe400000000ff */
[-C--:B------:R-:W-:Y:S02]  /*0fd0*/  DFMA R66, R116, R14.reuse, RZ ;  /* 0x0000000e7442722b */ /* 0x080fe400000000ff */
[----:B------:R-:W-:Y:S02]  /*0fe0*/  DFMA R14, R128, R14, RZ ;  /* 0x0000000e800e722b */ /* 0x000fe400000000ff */
[----:B------:R-:W-:Y:S02]  /*0ff0*/  DMUL R18, R116, UR8 ;  /* 0x0000000874127c28 */ /* 0x000fe40008000000 */
[-C--:B------:R-:W-:Y:S02]  /*1000*/  DFMA R74, R132, R64.reuse, R74 ;  /* 0x00000040844a722b */ /* 0x080fe4000000004a */
[----:B------:R-:W-:-:S02]  /*1010*/  DFMA R122, R136, R64, R122 ;  /* 0x00000040887a722b */ /* 0x000fc4000000007a */
[-C--:B------:R-:W-:Y:S02]  /*1020*/  DFMA R120, R140, R64.reuse, R120 ;  /* 0x000000408c78722b */ /* 0x080fe40000000078 */
[-C--:B------:R-:W-:Y:S02]  /*1030*/  DFMA R68, R144, R64.reuse, R68 ;  /* 0x000000409044722b */ /* 0x080fe40000000044 */
[-C--:B------:R-:W-:Y:S02]  /*1040*/  DFMA R66, R148, R64.reuse, R66 ;  /* 0x000000409442722b */ /* 0x080fe40000000042 */
[----:B------:R-:W-:Y:S02]  /*1050*/  DFMA R64, R152, R64, R14 ;  /* 0x000000409840722b */ /* 0x000fe4000000000e */
[----:B------:R-:W-:Y:S02]  /*1060*/  DMUL R52, R148, UR6 ;  /* 0x0000000694347c28 */ /* 0x000fe40008000000 */
[----:B------:R-:W-:-:S02]  /*1070*/  DFMA R62, R12, R18, RZ ;  /* 0x000000120c3e722b */ /* 0x000fc400000000ff */
[-C--:B------:R-:W-:Y:S02]  /*1080*/  DFMA R60, R104, R18.reuse, RZ ;  /* 0x00000012683c722b */ /* 0x080fe400000000ff */
[-C--:B------:R-:W-:Y:S02]  /*1090*/  DFMA R58, R108, R18.reuse, RZ ;  /* 0x000000126c3a722b */ /* 0x080fe400000000ff */
[-C--:B------:R-:W-:Y:S02]  /*10a0*/  DFMA R56, R112, R18.reuse, RZ ;  /* 0x000000127038722b */ /* 0x080fe400000000ff */
[-C--:B------:R-:W-:Y:S02]  /*10b0*/  DFMA R54, R116, R18.reuse, RZ ;  /* 0x000000127436722b */ /* 0x080fe400000000ff */
[----:B------:R-:W-:Y:S02]  /*10c0*/  DFMA R14, R128, R18, RZ ;  /* 0x00000012800e722b */ /* 0x000fe400000000ff */
[----:B------:R-:W-:-:S02]  /*10d0*/  DMUL R26, R72, R26 ;  /* 0x0000001a481a7228 */ /* 0x000fc40000000000 */
[----:B------:R-:W-:Y:S02]  /*10e0*/  DMUL R30, R72, R30 ;  /* 0x0000001e481e7228 */ /* 0x000fe40000000000 */
[-C--:B------:R-:W-:Y:S02]  /*10f0*/  DFMA R62, R132, R52.reuse, R62 ;  /* 0x00000034843e722b */ /* 0x080fe4000000003e */
[-C--:B------:R-:W-:Y:S02]  /*1100*/  DFMA R60, R136, R52.reuse, R60 ;  /* 0x00000034883c722b */ /* 0x080fe4000000003c */
[-C--:B------:R-:W-:Y:S02]  /*1110*/  DFMA R58, R140, R52.reuse, R58 ;  /* 0x000000348c3a722b */ /* 0x080fe4000000003a */
[-C--:B------:R-:W-:Y:S02]  /*1120*/  DFMA R56, R144, R52.reuse, R56 ;  /* 0x000000349038722b */ /* 0x080fe40000000038 */
[----:B------:R-:W-:-:S02]  /*1130*/  DFMA R54, R148, R52, R54 ;  /* 0x000000349436722b */ /* 0x000fc40000000036 */
[C---:B------:R-:W-:Y:S02]  /*1140*/  DMUL R34, R72.reuse, R34 ;  /* 0x0000002248227228 */ /* 0x040fe40000000000 */
[C---:B------:R-:W-:Y:S02]  /*1150*/  DMUL R38, R72.reuse, R38 ;  /* 0x0000002648267228 */ /* 0x040fe40000000000 */
[C---:B------:R-:W-:Y:S02]  /*1160*/  DMUL R42, R72.reuse, R42 ;  /* 0x0000002a482a7228 */ /* 0x040fe40000000000 */
[----:B------:R-:W-:Y:S02]  /*1170*/  DMUL R46, R72, R46 ;  /* 0x0000002e482e7228 */ /* 0x000fe40000000000 */
[----:B------:R-:W-:Y:S02]  /*1180*/  DFMA R52, R152, R52, R14 ;  /* 0x000000349834722b */ /* 0x000fe4000000000e */
[----:B------:R-:W-:-:S02]  /*1190*/  DMUL R18, R112, UR8 ;  /* 0x0000000870127c28 */ /* 0x000fc40008000000 */
[----:B------:R-:W-:Y:S02]  /*11a0*/  DMUL R14, R128, UR6 ;  /* 0x00000006800e7c28 */ /* 0x000fe40008000000 */
[C---:B------:R-:W-:Y:S02]  /*11b0*/  DFMA R150, R178.reuse, R150, R26 ;  /* 0x00000096b296722b */ /* 0x040fe4000000001a */
[C---:B------:R-:W-:Y:S01]  /*11c0*/  DFMA R158, R178.reuse, R158, R30 ;  /* 0x0000009eb29e722b */ /* 0x040fe2000000001e */
[----:B------:R-:W-:Y:S04]  /*11d0*/  LDS.128 R24, [R5+0x150] ;  /* 0x0001500005187984 */ /* 0x000fe80000000c00 */
[----:B------:R-:W0:Y:S01]  /*11e0*/  LDS.128 R28, [R5+0x140] ;  /* 0x00014000051c7984 */ /* 0x000e220000000c00 */
[----:B------:R-:W-:-:S02]  /*11f0*/  DFMA R110, R178, R110, R34 ;  /* 0x0000006eb26e722b */ /* 0x000fc40000000022 */
[C---:B------:R-:W-:Y:S02]  /*1200*/  DFMA R118, R178.reuse, R118, R38 ;  /* 0x00000076b276722b */ /* 0x040fe40000000026 */
[C---:B------:R-:W-:Y:S02]  /*1210*/  DFMA R134, R178.reuse, R134, R42 ;  /* 0x00000086b286722b */ /* 0x040fe4000000002a */
[----:B------:R-:W-:Y:S02]  /*1220*/  DFMA R142, R178, R142, R46 ;  /* 0x0000008eb28e722b */ /* 0x000fe4000000002e */
[----:B------:R-:W-:Y:S02]  /*1230*/  DMUL R40, R144, UR6 ;  /* 0x0000000690287c28 */ /* 0x000fe40008000000 */
[-C--:B------:R-:W-:Y:S02]  /*1240*/  DFMA R50, R12, R18.reuse, RZ ;  /* 0x000000120c32722b */ /* 0x080fe400000000ff */
[----:B------:R-:W-:-:S02]  /*1250*/  DFMA R48, R104, R18, RZ ;  /* 0x000000126830722b */ /* 0x000fc400000000ff */
[-C--:B------:R-:W-:Y:S02]  /*1260*/  DFMA R46, R108, R18.reuse, RZ ;  /* 0x000000126c2e722b */ /* 0x080fe400000000ff */
[-C--:B------:R-:W-:Y:S02]  /*1270*/  DFMA R44, R112, R18.reuse, RZ ;  /* 0x00000012702c722b */ /* 0x080fe400000000ff */
[----:B------:R-:W-:Y:S02]  /*1280*/  DFMA R42, R116, R18, RZ ;  /* 0x00000012742a722b */ /* 0x000fe400000000ff */
[----:B------:R-:W-:Y:S02]  /*1290*/  DMUL R198, R152, UR6 ;  /* 0x0000000698c67c28 */ /* 0x000fe40008000000 */
[-C--:B------:R-:W-:Y:S02]  /*12a0*/  DFMA R38, R12, R14.reuse, RZ ;  /* 0x0000000e0c26722b */ /* 0x080fe400000000ff */
[----:B------:R-:W-:-:S02]  /*12b0*/  DFMA R36, R104, R14, RZ ;  /* 0x0000000e6824722b */ /* 0x000fc400000000ff */
[-C--:B------:R-:W-:Y:S02]  /*12c0*/  DFMA R34, R108, R14.reuse, RZ ;  /* 0x0000000e6c22722b */ /* 0x080fe400000000ff */
[-C--:B------:R-:W-:Y:S02]  /*12d0*/  DFMA R32, R112, R14.reuse, RZ ;  /* 0x0000000e7020722b */ /* 0x080fe400000000ff */
[----:B------:R-:W-:Y:S02]  /*12e0*/  DFMA R200, R116, R14, RZ ;  /* 0x0000000e74c8722b */ /* 0x000fe400000000ff */
[C---:B------:R-:W-:Y:S02]  /*12f0*/  DFMA R18, R128.reuse, R18, RZ ;  /* 0x000000128012722b */ /* 0x040fe400000000ff */
[----:B------:R-:W-:Y:S02]  /*1300*/  DFMA R14, R128, R14, RZ ;  /* 0x0000000e800e722b */ /* 0x000fe400000000ff */
[----:B------:R-:W-:-:S02]  /*1310*/  DMUL R100, R106, UR8 ;  /* 0x000000086a647c28 */ /* 0x000fc40008000000 */
[-C--:B------:R-:W-:Y:S02]  /*1320*/  DFMA R50, R132, R40.reuse, R50 ;  /* 0x000000288432722b */ /* 0x080fe40000000032 */
[-C--:B------:R-:W-:Y:S02]  /*1330*/  DFMA R48, R136, R40.reuse, R48 ;  /* 0x000000288830722b */ /* 0x080fe40000000030 */
[-C--:B------:R-:W-:Y:S02]  /*1340*/  DFMA R46, R140, R40.reuse, R46 ;  /* 0x000000288c2e722b */ /* 0x080fe4000000002e */
[-C--:B------:R-:W-:Y:S02]  /*1350*/  DFMA R44, R144, R40.reuse, R44 ;  /* 0x00000028902c722b */ /* 0x080fe4000000002c */
[----:B------:R-:W-:Y:S02]  /*1360*/  DFMA R42, R148, R40, R42 ;  /* 0x00000028942a722b */ /* 0x000fe4000000002a */
[----:B------:R-:W-:-:S02]  /*1370*/  DFMA R38, R132, R198, R38 ;  /* 0x000000c68426722b */ /* 0x000fc40000000026 */
[-C--:B------:R-:W-:Y:S02]  /*1380*/  DFMA R36, R136, R198.reuse, R36 ;  /* 0x000000c68824722b */ /* 0x080fe40000000024 */
[-C--:B------:R-:W-:Y:S02]  /*1390*/  DFMA R34, R140, R198.reuse, R34 ;  /* 0x000000c68c22722b */ /* 0x080fe40000000022 */
[-C--:B------:R-:W-:Y:S02]  /*13a0*/  DFMA R32, R144, R198.reuse, R32 ;  /* 0x000000c69020722b */ /* 0x080fe40000000020 */
[----:B------:R-:W-:Y:S02]  /*13b0*/  DFMA R200, R148, R198, R200 ;  /* 0x000000c694c8722b */ /* 0x000fe400000000c8 */
[C---:B------:R-:W-:Y:S02]  /*13c0*/  DFMA R40, R152.reuse, R40, R18 ;  /* 0x000000289828722b */ /* 0x040fe40000000012 */
        /* <DEDUP_REMOVED lines=22> */
[-C--:B------:R-:W-:Y:S02]  /*1530*/  DFMA R190, R134, R180.reuse, R190 ;  /* 0x000000b486be722b */ /* 0x080fe400000000be */
[-C--:B------:R-:W-:Y:S02]  /*1540*/  DFMA R188, R138, R180.reuse, R188 ;  /* 0x000000b48abc722b */ /* 0x080fe400000000bc */
[----:B------:R-:W-:-:S02]  /*1550*/  DFMA R186, R142, R180, R186 ;  /* 0x000000b48eba722b */ /* 0x000fc400000000ba */
[-C--:B------:R-:W-:Y:S02]  /*1560*/  DFMA R184, R146, R180.reuse, R184 ;  /* 0x000000b492b8722b */ /* 0x080fe400000000b8 */
[-C--:B------:R-:W-:Y:S02]  /*1570*/  DFMA R182, R150, R180.reuse, R182 ;  /* 0x000000b496b6722b */ /* 0x080fe400000000b6 */
[----:B------:R-:W-:Y:S02]  /*1580*/  DFMA R180, R154, R180, R100 ;  /* 0x000000b49ab4722b */ /* 0x000fe40000000064 */
[C---:B------:R-:W-:Y:S02]  /*1590*/  DMUL R100, R70.reuse, R178 ;  /* 0x000000b246647228 */ /* 0x040fe40000000000 */
[-C--:B0-----:R-:W-:Y:S02]  /*15a0*/  DMUL R160, R70, R28.reuse ;  /* 0x0000001c46a07228 */ /* 0x081fe40000000000 */
[----:B------:R-:W-:-:S02]  /*15b0*/  DMUL R162, R72, R28 ;  /* 0x0000001c48a27228 */ /* 0x000fc40000000000 */
[-C--:B------:R-:W-:Y:S02]  /*15c0*/  DMUL R168, R70, R24.reuse ;  /* 0x0000001846a87228 */ /* 0x080fe40000000000 */
[----:B------:R-:W-:Y:S02]  /*15d0*/  DMUL R170, R72, R24 ;  /* 0x0000001848aa7228 */ /* 0x000fe40000000000 */
[C---:B------:R-:W-:Y:S02]  /*15e0*/  DMUL R28, R70.reuse, R30 ;  /* 0x0000001e461c7228 */ /* 0x040fe40000000000 */
[----:B------:R-:W-:Y:S02]  /*15f0*/  DMUL R24, R70, R26 ;  /* 0x0000001a46187228 */ /* 0x000fe40000000000 */
[C---:B------:R-:W-:Y:S02]  /*1600*/  DMUL R30, R72.reuse, R30 ;  /* 0x0000001e481e7228 */ /* 0x040fe40000000000 */
[----:B------:R-:W-:-:S02]  /*1610*/  DMUL R26, R72, R26 ;  /* 0x0000001a481a7228 */ /* 0x000fc40000000000 */
[----:B------:R-:W-:Y:S02]  /*1620*/  DFMA R100, R176, R72, -R100 ;  /* 0x00000048b064722b */ /* 0x000fe40000000864 */
[-C--:B------:R-:W-:Y:S02]  /*1630*/  DMUL R70, R70, R124.reuse ;  /* 0x0000007c46467228 */ /* 0x080fe40000000000 */
[----:B------:R-:W-:Y:S01]  /*1640*/  DMUL R72, R72, R124 ;  /* 0x0000007c48487228 */ /* 0x000fe20000000000 */
[----:B------:R-:W0:Y:S01]  /*1650*/  LDS.128 R124, [R5] ;  /* 0x00000000057c7984 */ /* 0x000e220000000c00 */
[-C--:B------:R-:W-:Y:S02]  /*1660*/  DFMA R160, R176, R164.reuse, R160 ;  /* 0x000000a4b0a0722b */ /* 0x080fe400000000a0 */
[----:B------:R-:W-:Y:S02]  /*1670*/  DFMA R162, R178, R164, R162 ;  /* 0x000000a4b2a2722b */ /* 0x000fe400000000a2 */
[----:B------:R-:W-:-:S02]  /*1680*/  DFMA R164, R176, R166, R28 ;  /* 0x000000a6b0a4722b */ /* 0x000fc4000000001c */
[-C--:B------:R-:W-:Y:S02]  /*1690*/  DFMA R168, R176, R172.reuse, R168 ;  /* 0x000000acb0a8722b */ /* 0x080fe400000000a8 */
[----:B------:R-:W-:Y:S02]  /*16a0*/  DFMA R170, R178, R172, R170 ;  /* 0x000000acb2aa722b */ /* 0x000fe400000000aa */
[----:B------:R-:W-:Y:S02]  /*16b0*/  DFMA R172, R176, R174, R24 ;  /* 0x000000aeb0ac722b */ /* 0x000fe40000000018 */
[C---:B------:R-:W-:Y:S02]  /*16c0*/  DFMA R166, R178.reuse, R166, R30 ;  /* 0x000000a6b2a6722b */ /* 0x040fe4000000001e */
[----:B------:R-:W-:Y:S02]  /*16d0*/  DFMA R174, R178, R174, R26 ;  /* 0x000000aeb2ae722b */ /* 0x000fe4000000001a */
[----:B------:R-:W-:-:S02]  /*16e0*/  DFMA R176, R176, R20, R70 ;  /* 0x00000014b0b0722b */ /* 0x000fc40000000046 */
[----:B------:R-:W-:Y:S02]  /*16f0*/  DFMA R178, R178, R20, R72 ;  /* 0x00000014b2b2722b */ /* 0x000fe40000000048 */
[----:B------:R-:W-:Y:S02]  /*1700*/  DMUL R20, R160, UR6 ;  /* 0x00000006a0147c28 */ /* 0x000fe40008000000 */
[----:B------:R-:W-:Y:S02]  /*1710*/  DMUL R24, R164, UR6 ;  /* 0x00000006a4187c28 */ /* 0x000fe40008000000 */
[----:B------:R-:W-:-:S04]  /*1720*/  DMUL R202, R162, UR6 ;  /* 0x00000006a2ca7c28 */ /* 0x000fc80008000000 */
[-C--:B------:R-:W-:Y:S02]  /*1730*/  DFMA R86, R156, R20.reuse, R86 ;  /* 0x000000149c56722b */ /* 0x080fe40000000056 */
[-C--:B------:R-:W-:Y:S02]  /*1740*/  DFMA R84, R160, R20.reuse, R84 ;  /* 0x00000014a054722b */ /* 0x080fe40000000054 */
[-C--:B------:R-:W-:Y:S02]  /*1750*/  DFMA R82, R164, R20.reuse, R82 ;  /* 0x00000014a452722b */ /* 0x080fe40000000052 */
[-C--:B------:R-:W-:Y:S02]  /*1760*/  DFMA R80, R168, R20.reuse, R80 ;  /* 0x00000014a850722b */ /* 0x080fe40000000050 */
[-C--:B------:R-:W-:Y:S02]  /*1770*/  DFMA R78, R172, R20.reuse, R78 ;  /* 0x00000014ac4e722b */ /* 0x080fe4000000004e */
[----:B------:R-:W-:-:S02]  /*1780*/  DFMA R76, R176, R20, R76 ;  /* 0x00000014b04c722b */ /* 0x000fc4000000004c */
[-C--:B------:R-:W-:Y:S02]  /*1790*/  DFMA R72, R160, R24.reuse, R122 ;  /* 0x00000018a048722b */ /* 0x080fe4000000007a */
[-C--:B------:R-:W-:Y:S01]  /*17a0*/  DFMA R70, R164, R24.reuse, R120 ;  /* 0x00000018a446722b */ /* 0x080fe20000000078 */
[----:B------:R-:W1:Y:S01]  /*17b0*/  LDS.128 R120, [R5+0x10] ;  /* 0x0000100005787984 */ /* 0x000e620000000c00 */
[----:B------:R-:W-:Y:S02]  /*17c0*/  DMUL R20, R168, UR6 ;  /* 0x00000006a8147c28 */ /* 0x000fe40008000000 */
[C---:B------:R-:W-:Y:S02]  /*17d0*/  DMUL R28, R156.reuse, UR6 ;  /* 0x000000069c1c7c28 */ /* 0x040fe40008000000 */
        /* <DEDUP_REMOVED lines=12> */
[----:B0-----:R-:W-:Y:S02]  /*18a0*/  DMUL R192, R124, UR6 ;  /* 0x000000067cc07c28 */ /* 0x001fe40008000000 */
[----:B------:R-:W-:Y:S01]  /*18b0*/  DMUL R194, R126, UR6 ;  /* 0x000000067ec27c28 */ /* 0x000fe20008000000 */
[----:B------:R-:W0:Y:S01]  /*18c0*/  LDS.128 R124, [R5+0x20] ;  /* 0x00002000057c7984 */ /* 0x000e220000000c00 */
[----:B------:R-:W-:-:S02]  /*18d0*/  DFMA R98, R156, R28, R98 ;  /* 0x0000001c9c62722b */ /* 0x000fc40000000062 */
[-C--:B------:R-:W-:Y:S02]  /*18e0*/  DFMA R96, R160, R28.reuse, R96 ;  /* 0x0000001ca060722b */ /* 0x080fe40000000060 */
[-C--:B------:R-:W-:Y:S02]  /*18f0*/  DFMA R94, R164, R28.reuse, R94 ;  /* 0x0000001ca45e722b */ /* 0x080fe4000000005e */
[-C--:B------:R-:W-:Y:S02]  /*1900*/  DFMA R92, R168, R28.reuse, R92 ;  /* 0x0000001ca85c722b */ /* 0x080fe4000000005c */
[-C--:B------:R-:W-:Y:S02]  /*1910*/  DFMA R90, R172, R28.reuse, R90 ;  /* 0x0000001cac5a722b */ /* 0x080fe4000000005a */
[C---:B------:R-:W-:Y:S02]  /*1920*/  DFMA R88, R176.reuse, R28, R88 ;  /* 0x0000001cb058722b */ /* 0x040fe40000000058 */
[----:B------:R-:W-:-:S02]  /*1930*/  DMUL R28, R176, UR6 ;  /* 0x00000006b01c7c28 */ /* 0x000fc40008000000 */
[----:B------:R-:W-:-:S06]  /*1940*/  DMUL R26, R172, UR6 ;  /* 0x00000006ac1a7c28 */ /* 0x000fcc0008000000 */
[-C--:B------:R-:W-:Y:S02]  /*1950*/  DFMA R38, R156, R28.reuse, R38 ;  /* 0x0000001c9c26722b */ /* 0x080fe40000000026 */
[-C--:B------:R-:W-:Y:S02]  /*1960*/  DFMA R36, R160, R28.reuse, R36 ;  /* 0x0000001ca024722b */ /* 0x080fe40000000024 */
[-C--:B------:R-:W-:Y:S02]  /*1970*/  DFMA R34, R164, R28.reuse, R34 ;  /* 0x0000001ca422722b */ /* 0x080fe40000000022 */
[-C--:B------:R-:W-:Y:S02]  /*1980*/  DFMA R32, R168, R28.reuse, R32 ;  /* 0x0000001ca820722b */ /* 0x080fe40000000020 */
[-C--:B------:R-:W-:Y:S02]  /*1990*/  DFMA R30, R172, R28.reuse, R200 ;  /* 0x0000001cac1e722b */ /* 0x080fe400000000c8 */
[----:B------:R-:W-:-:S02]  /*19a0*/  DFMA R28, R176, R28, R198 ;  /* 0x0000001cb01c722b */ /* 0x000fc400000000c6 */
[----:B------:R-:W-:Y:S02]  /*19b0*/  DMUL R198, R166, UR6 ;  /* 0x00000006a6c67c28 */ /* 0x000fe40008000000 */
[-C--:B------:R-:W-:Y:S02]  /*19c0*/  DFMA R62, R156, R26.reuse, R62 ;  /* 0x0000001a9c3e722b */ /* 0x080fe4000000003e */
[-C--:B------:R-:W-:Y:S02]  /*19d0*/  DFMA R60, R160, R26.reuse, R60 ;  /* 0x0000001aa03c722b */ /* 0x080fe4000000003c */
[-C--:B------:R-:W-:Y:S02]  /*19e0*/  DFMA R58, R164, R26.reuse, R58 ;  /* 0x0000001aa43a722b */ /* 0x080fe4000000003a */
[-C--:B------:R-:W-:Y:S02]  /*19f0*/  DFMA R56, R168, R26.reuse, R56 ;  /* 0x0000001aa838722b */ /* 0x080fe40000000038 */
[----:B------:R-:W-:-:S02]  /*1a00*/  DFMA R54, R172, R26, R54 ;  /* 0x0000001aac36722b */ /* 0x000fc40000000036 */
[----:B------:R-:W-:Y:S02]  /*1a10*/  DFMA R52, R176, R26, R52 ;  /* 0x0000001ab034722b */ /* 0x000fe40000000034 */
        /* <DEDUP_REMOVED lines=8> */
[-C--:B------:R-:W-:Y:S02]  /*1aa0*/  DFMA R182, R174, R198.reuse, R182 ;  /* 0x000000c6aeb6722b */ /* 0x080fe400000000b6 */
[----:B------:R-:W-:Y:S02]  /*1ab0*/  DFMA R180, R178, R198, R180 ;  /* 0x000000c6b2b4722b */ /* 0x000fe400000000b4 */
[----:B------:R-:W-:-:S02]  /*1ac0*/  DFMA R204, R116, R192, RZ ;  /* 0x000000c074cc722b */ /* 0x000fc400000000ff */
[-C--:B------:R-:W-:Y:S02]  /*1ad0*/  DFMA R196, R12, R192.reuse, RZ ;  /* 0x000000c00cc4722b */ /* 0x080fe400000000ff */
[-C--:B------:R-:W-:Y:S02]  /*1ae0*/  DFMA R198, R104, R192.reuse, RZ ;  /* 0x000000c068c6722b */ /* 0x080fe400000000ff */
[-C--:B------:R-:W-:Y:S02]  /*1af0*/  DFMA R200, R108, R192.reuse, RZ ;  /* 0x000000c06cc8722b */ /* 0x080fe400000000ff */
[-C--:B------:R-:W-:Y:S02]  /*1b00*/  DFMA R202, R112, R192.reuse, RZ ;  /* 0x000000c070ca722b */ /* 0x080fe400000000ff */
[-C--:B------:R-:W-:Y:S02]  /*1b10*/  DFMA R206, R128, R192.reuse, RZ ;  /* 0x000000c080ce722b */ /* 0x080fe400000000ff */
[----:B------:R-:W-:-:S02]  /*1b20*/  DFMA R208, R102, R192, RZ ;  /* 0x000000c066d0722b */ /* 0x000fc400000000ff */
[-C--:B------:R-:W-:Y:S02]  /*1b30*/  DFMA R210, R106, R192.reuse, RZ ;  /* 0x000000c06ad2722b */ /* 0x080fe400000000ff */
[-C--:B------:R-:W-:Y:S02]  /*1b40*/  DFMA R212, R110, R192.reuse, RZ ;  /* 0x000000c06ed4722b */ /* 0x080fe400000000ff */
[-C--:B------:R-:W-:Y:S02]  /*1b50*/  DFMA R214, R114, R192.reuse, RZ ;  /* 0x000000c072d6722b */ /* 0x080fe400000000ff */
[-C--:B------:R-:W-:Y:S02]  /*1b60*/  DFMA R224, R118, R192.reuse, RZ ;  /* 0x000000c076e0722b */ /* 0x080fe400000000ff */
[----:B------:R-:W-:Y:S02]  /*1b70*/  DFMA R226, R130, R192, RZ ;  /* 0x000000c082e2722b */ /* 0x000fe400000000ff */
[----:B-1----:R-:W-:-:S02]  /*1b80*/  DMUL R120, R120, UR6 ;  /* 0x0000000678787c28 */ /* 0x002fc40008000000 */
[-C--:B------:R-:W-:Y:S02]  /*1b90*/  DFMA R204, R148, R194.reuse, R204 ;  /* 0x000000c294cc722b */ /* 0x080fe400000000cc */
[-C--:B------:R-:W-:Y:S02]  /*1ba0*/  DFMA R196, R132, R194.reuse, R196 ;  /* 0x000000c284c4722b */ /* 0x080fe400000000c4 */
[-C--:B------:R-:W-:Y:S02]  /*1bb0*/  DFMA R198, R136, R194.reuse, R198 ;  /* 0x000000c288c6722b */ /* 0x080fe400000000c6 */
[-C--:B------:R-:W-:Y:S02]  /*1bc0*/  DFMA R200, R140, R194.reuse, R200 ;  /* 0x000000c28cc8722b */ /* 0x080fe400000000c8 */
[-C--:B------:R-:W-:Y:S02]  /*1bd0*/  DFMA R202, R144, R194.reuse, R202 ;  /* 0x000000c290ca722b */ /* 0x080fe400000000ca */
[----:B------:R-:W-:-:S02]  /*1be0*/  DFMA R192, R152, R194, R206 ;  /* 0x000000c298c0722b */ /* 0x000fc400000000ce */
        /* <DEDUP_REMOVED lines=18> */
[----:B------:R-:W-:Y:S02]  /*1d10*/  DFMA R192, R178, R120, R226 ;  /* 0x00000078b2c0722b */ /* 0x000fe400000000e2 */
[----:B0-----:R-:W-:Y:S02]  /*1d20*/  DMUL R124, R124, UR6 ;  /* 0x000000067c7c7c28 */ /* 0x001fe40008000000 */
[-C--:B------:R-:W-:Y:S02]  /*1d30*/  DFMA R120, R12, R122.reuse, RZ ;  /* 0x0000007a0c78722b */ /* 0x080fe400000000ff */
[----:B------:R-:W-:Y:S02]  /*1d40*/  DMUL R234, R126, UR6 ;  /* 0x000000067eea7c28 */ /* 0x000fe40008000000 */
[-C--:B------:R-:W-:Y:S02]  /*1d50*/  DFMA R126, R104, R122.reuse, RZ ;  /* 0x0000007a687e722b */ /* 0x080fe400000000ff */
        /* <DEDUP_REMOVED lines=21> */
[----:B------:R-:W-:Y:S02]  /*1eb0*/  DFMA R236, R154, R124, R236 ;  /* 0x0000007c9aec722b */ /* 0x000fe400000000ec */
[-C--:B------:R-:W-:Y:S01]  /*1ec0*/  DFMA R124, R156, R234.reuse, R120 ;  /* 0x000000ea9c7c722b */ /* 0x080fe20000000078 */
[----:B------:R-:W0:Y:S01]  /*1ed0*/  LDS.128 R120, [R5+0x30] ;  /* 0x0000300005787984 */ /* 0x000e220000000c00 */
[----:B------:R-:W-:Y:S02]  /*1ee0*/  DMUL R244, R102, UR8 ;  /* 0x0000000866f47c28 */ /* 0x000fe40008000000 */
        /* <DEDUP_REMOVED lines=11> */
[-C--:B------:R-:W-:Y:S02]  /*1fa0*/  DFMA R250, R102, R244.reuse, RZ ;  /* 0x000000f466fa722b */ /* 0x080fe400000000ff */
[----:B------:R-:W-:-:S02]  /*1fb0*/  DFMA R236, R106, R244, RZ ;  /* 0x000000f46aec722b */ /* 0x000fc400000000ff */
[-C--:B------:R-:W-:Y:S02]  /*1fc0*/  DFMA R238, R110, R244.reuse, RZ ;  /* 0x000000f46eee722b */ /* 0x080fe400000000ff */
[-C--:B------:R-:W-:Y:S02]  /*1fd0*/  DFMA R240, R114, R244.reuse, RZ ;  /* 0x000000f472f0722b */ /* 0x080fe400000000ff */
[-C--:B------:R-:W-:Y:S02]  /*1fe0*/  DFMA R242, R118, R244.reuse, RZ ;  /* 0x000000f476f2722b */ /* 0x080fe400000000ff */
[----:B------:R-:W-:Y:S02]  /*1ff0*/  DMUL R246, R134, UR6 ;  /* 0x0000000686f67c28 */ /* 0x000fe40008000000 */
[----:B------:R-:W-:-:S06]  /*2000*/  DFMA R244, R130, R244, RZ ;  /* 0x000000f482f4722b */ /* 0x000fcc00000000ff */
[-C--:B------:R-:W-:Y:S02]  /*2010*/  DFMA R250, R134, R246.reuse, R250 ;  /* 0x000000f686fa722b */ /* 0x080fe400000000fa */
[-C--:B------:R-:W-:Y:S02]  /*2020*/  DFMA R236, R138, R246.reuse, R236 ;  /* 0x000000f68aec722b */ /* 0x080fe400000000ec */
[-C--:B------:R-:W-:Y:S02]  /*2030*/  DFMA R238, R142, R246.reuse, R238 ;  /* 0x000000f68eee722b */ /* 0x080fe400000000ee */
[-C--:B------:R-:W-:Y:S02]  /*2040*/  DFMA R240, R146, R246.reuse, R240 ;  /* 0x000000f692f0722b */ /* 0x080fe400000000f0 */
[-C--:B------:R-:W-:Y:S02]  /*2050*/  DFMA R242, R150, R246.reuse, R242 ;  /* 0x000000f696f2722b */ /* 0x080fe400000000f2 */
[----:B------:R-:W-:-:S02]  /*2060*/  DFMA R244, R154, R246, R244 ;  /* 0x000000f69af4722b */ /* 0x000fc400000000f4 */
[----:B0-----:R-:W-:Y:S02]  /*2070*/  DMUL R246, R120, UR6 ;  /* 0x0000000678f67c28 */ /* 0x001fe40008000000 */
[----:B------:R-:W-:-:S06]  /*2080*/  DMUL R122, R122, UR6 ;  /* 0x000000067a7a7c28 */ /* 0x000fcc0008000000 */
[-C--:B------:R-:W-:Y:S02]  /*2090*/  DFMA R12, R12, R246.reuse, RZ ;  /* 0x000000f60c0c722b */ /* 0x080fe400000000ff */
[-C--:B------:R-:W-:Y:S02]  /*20a0*/  DFMA R104, R104, R246.reuse, RZ ;  /* 0x000000f66868722b */ /* 0x080fe400000000ff */
[-C--:B------:R-:W-:Y:S02]  /*20b0*/  DFMA R108, R108, R246.reuse, RZ ;  /* 0x000000f66c6c722b */ /* 0x080fe400000000ff */
[-C--:B------:R-:W-:Y:S02]  /*20c0*/  DFMA R112, R112, R246.reuse, RZ ;  /* 0x000000f67070722b */ /* 0x080fe400000000ff */
[----:B------:R-:W-:Y:S02]  /*20d0*/  DFMA R116, R116, R246, RZ ;  /* 0x000000f67474722b */ /* 0x000fe400000000ff */
        /* <DEDUP_REMOVED lines=11> */
[-C--:B------:R-:W-:Y:S02]  /*2190*/  DFMA R116, R118, R246.reuse, RZ ;  /* 0x000000f67674722b */ /* 0x080fe400000000ff */
[----:B------:R-:W-:-:S02]  /*21a0*/  DFMA R246, R130, R246, RZ ;  /* 0x000000f682f6722b */ /* 0x000fc400000000ff */
[-C--:B------:R-:W-:Y:S02]  /*21b0*/  DFMA R120, R158, R248.reuse, R250 ;  /* 0x000000f89e78722b */ /* 0x080fe400000000fa */
[-C--:B------:R-:W-:Y:S02]  /*21c0*/  DFMA R236, R162, R248.reuse, R236 ;  /* 0x000000f8a2ec722b */ /* 0x080fe400000000ec */
[-C--:B------:R-:W-:Y:S02]  /*21d0*/  DFMA R238, R166, R248.reuse, R238 ;  /* 0x000000f8a6ee722b */ /* 0x080fe400000000ee */
[-C--:B------:R-:W-:Y:S02]  /*21e0*/  DFMA R240, R170, R248.reuse, R240 ;  /* 0x000000f8aaf0722b */ /* 0x080fe400000000f0 */
[-C--:B------:R-:W-:Y:S02]  /*21f0*/  DFMA R242, R174, R248.reuse, R242 ;  /* 0x000000f8aef2722b */ /* 0x080fe400000000f2 */
[----:B------:R-:W-:-:S02]  /*2200*/  DFMA R244, R178, R248, R244 ;  /* 0x000000f8b2f4722b */ /* 0x000fc400000000f4 */
[-C--:B------:R-:W-:Y:S02]  /*2210*/  DFMA R152, R152, R122.reuse, R128 ;  /* 0x0000007a9898722b */ /* 0x080fe40000000080 */
        /* <DEDUP_REMOVED lines=8> */
[-C--:B------:R-:W-:Y:S02]  /*22a0*/  DFMA R132, R156, R16.reuse, R132 ;  /* 0x000000109c84722b */ /* 0x080fe40000000084 */
[-C--:B------:R-:W-:Y:S02]  /*22b0*/  DFMA R136, R160, R16.reuse, R136 ;  /* 0x00000010a088722b */ /* 0x080fe40000000088 */
[----:B------:R-:W-:-:S02]  /*22c0*/  DFMA R140, R164, R16, R140 ;  /* 0x00000010a48c722b */ /* 0x000fc4000000008c */
[----:B------:R-:W-:Y:S02]  /*22d0*/  DFMA R144, R168, R16, R144 ;  /* 0x00000010a890722b */ /* 0x000fe40000000090 */
[----:B------:R-:W-:Y:S02]  /*22e0*/  DMUL R246, R146, UR8 ;  /* 0x0000000892f67c28 */ /* 0x000fe40008000000 */
[-C--:B------:R-:W-:Y:S02]  /*22f0*/  DFMA R128, R102, R248.reuse, RZ ;  /* 0x000000f86680722b */ /* 0x080fe400000000ff */
[-C--:B------:R-:W-:Y:S02]  /*2300*/  DFMA R156, R106, R248.reuse, RZ ;  /* 0x000000f86a9c722b */ /* 0x080fe400000000ff */
[-C--:B------:R-:W-:Y:S02]  /*2310*/  DFMA R160, R110, R248.reuse, RZ ;  /* 0x000000f86ea0722b */ /* 0x080fe400000000ff */
[----:B------:R-:W-:-:S02]  /*2320*/  DFMA R164, R114, R248, RZ ;  /* 0x000000f872a4722b */ /* 0x000fc400000000ff */
[----:B------:R-:W-:Y:S02]  /*2330*/  DFMA R168, R118, R248, RZ ;  /* 0x000000f876a8722b */ /* 0x000fe400000000ff */
        /* <DEDUP_REMOVED lines=8> */
[----:B------:R-:W-:Y:S02]  /*23c0*/  DFMA R248, R130, R248, RZ ;  /* 0x000000f882f8722b */ /* 0x000fe400000000ff */
[----:B------:R-:W-:Y:S02]  /*23d0*/  DMUL R16, R118, UR8 ;  /* 0x0000000876107c28 */ /* 0x000fe40008000000 */
[----:B------:R-:W-:-:S02]  /*23e0*/  DMUL R172, R130, UR8 ;  /* 0x0000000882ac7c28 */ /* 0x000fc40008000000 */
[-C--:B------:R-:W-:Y:S02]  /*23f0*/  DFMA R128, R134, R246.reuse, R128 ;  /* 0x000000f68680722b */ /* 0x080fe40000000080 */
[-C--:B------:R-:W-:Y:S02]  /*2400*/  DFMA R156, R138, R246.reuse, R156 ;  /* 0x000000f68a9c722b */ /* 0x080fe4000000009c */
[-C--:B------:R-:W-:Y:S02]  /*2410*/  DFMA R160, R142, R246.reuse, R160 ;  /* 0x000000f68ea0722b */ /* 0x080fe400000000a0 */
[-C--:B------:R-:W-:Y:S02]  /*2420*/  DFMA R164, R146, R246.reuse, R164 ;  /* 0x000000f692a4722b */ /* 0x080fe400000000a4 */
[-C--:B------:R-:W-:Y:S02]  /*2430*/  DFMA R168, R150, R246.reuse, R168 ;  /* 0x000000f696a8722b */ /* 0x080fe400000000a8 */
[----:B------:R-:W-:-:S02]  /*2440*/  DFMA R246, R154, R246, R248 ;  /* 0x000000f69af6722b */ /* 0x000fc400000000f8 */
[C---:B------:R-:W-:Y:S02]  /*2450*/  DFMA R176, R102.reuse, R16, RZ ;  /* 0x0000001066b0722b */ /* 0x040fe400000000ff */
[----:B------:R-:W-:Y:S02]  /*2460*/  DFMA R250, R102, R172, RZ ;  /* 0x000000ac66fa722b */ /* 0x000fe400000000ff */
[----:B------:R-:W-:Y:S02]  /*2470*/  DMUL R248, R150, UR8 ;  /* 0x0000000896f87c28 */ /* 0x000fe40008000000 */
[----:B------:R-:W-:-:S06]  /*2480*/  DMUL R102, R154, UR8 ;  /* 0x000000089a667c28 */ /* 0x000fcc0008000000 */
[C---:B------:R-:W-:Y:S02]  /*2490*/  DFMA R176, R134.reuse, R248, R176 ;  /* 0x000000f886b0722b */ /* 0x040fe400000000b0 */
[----:B------:R-:W-:Y:S02]  /*24a0*/  DFMA R250, R134, R102, R250 ;  /* 0x0000006686fa722b */ /* 0x000fe400000000fa */
[C---:B------:R-:W-:Y:S02]  /*24b0*/  DFMA R134, R106.reuse, R16, RZ ;  /* 0x000000106a86722b */ /* 0x040fe400000000ff */
[----:B------:R-:W-:-:S06]  /*24c0*/  DFMA R106, R106, R172, RZ ;  /* 0x000000ac6a6a722b */ /* 0x000fcc00000000ff */
        /* <DEDUP_REMOVED lines=10> */
[-C--:B------:R-:W-:Y:S02]  /*2570*/  DFMA R146, R118, R16.reuse, RZ ;  /* 0x000000107692722b */ /* 0x080fe400000000ff */
[----:B------:R-:W-:Y:S02]  /*2580*/  DFMA R16, R130, R16, RZ ;  /* 0x000000108210722b */ /* 0x000fe400000000ff */
[-C--:B------:R-:W-:Y:S02]  /*2590*/  DFMA R118, R118, R172.reuse, RZ ;  /* 0x000000ac7676722b */ /* 0x080fe400000000ff */
[----:B------:R-:W-:-:S06]  /*25a0*/  DFMA R130, R130, R172, RZ ;  /* 0x000000ac8282722b */ /* 0x000fcc00000000ff */
[-C--:B------:R-:W-:Y:S02]  /*25b0*/  DFMA R118, R150, R102.reuse, R118 ;  /* 0x000000669676722b */ /* 0x080fe40000000076 */
[C---:B------:R-:W-:Y:S01]  /*25c0*/  DFMA R130, R154.reuse, R102, R130 ;  /* 0x000000669a82722b */ /* 0x040fe20000000082 */
[----:B------:R-:W0:Y:S01]  /*25d0*/  MUFU.RCP64H R103, R101 ;  /* 0x0000006500677308 */ /* 0x000e220000001800 */
[----:B------:R-:W-:Y:S01]  /*25e0*/  VIADD R102, R101, 0x300402 ;  /* 0x0030040265667836 */ /* 0x000fe20000000000 */
[-C--:B------:R-:W-:Y:S02]  /*25f0*/  DFMA R16, R154, R248.reuse, R16 ;  /* 0x000000f89a10722b */ /* 0x080fe40000000010 */
[----:B------:R-:W-:Y:S02]  /*2600*/  DMUL R154, R170, UR8 ;  /* 0x00000008aa9a7c28 */ /* 0x000fe40008000000 */
[----:B------:R-:W-:-:S06]  /*2610*/  DFMA R146, R150, R248, R146 ;  /* 0x000000f89692722b */ /* 0x000fcc0000000092 */
[----:B------:R-:W-:Y:S02]  /*2620*/  DFMA R128, R158, R154, R128 ;  /* 0x0000009a9e80722b */ /* 0x000fe40000000080 */
[----:B0-----:R-:W-:Y:S02]  /*2630*/  DFMA R150, -R100, R102, 1 ;  /* 0x3ff000006496742b */ /* 0x001fe40000000166 */
[-C--:B------:R-:W-:Y:S02]  /*2640*/  DFMA R156, R162, R154.reuse, R156 ;  /* 0x0000009aa29c722b */ /* 0x080fe4000000009c */
[-C--:B------:R-:W-:Y:S02]  /*2650*/  DFMA R160, R166, R154.reuse, R160 ;  /* 0x0000009aa6a0722b */ /* 0x080fe400000000a0 */
[-C--:B------:R-:W-:Y:S02]  /*2660*/  DFMA R164, R170, R154.reuse, R164 ;  /* 0x0000009aaaa4722b */ /* 0x080fe400000000a4 */
[----:B------:R-:W-:-:S02]  /*2670*/  DFMA R168, R174, R154, R168 ;  /* 0x0000009aaea8722b */ /* 0x000fc400000000a8 */
[----:B------:R-:W-:Y:S02]  /*2680*/  DFMA R246, R178, R154, R246 ;  /* 0x0000009ab2f6722b */ /* 0x000fe400000000f6 */
[----:B------:R-:W-:Y:S02]  /*2690*/  DMUL R154, R174, UR8 ;  /* 0x00000008ae9a7c28 */ /* 0x000fe40008000000 */
[----:B------:R-:W-:Y:S01]  /*26a0*/  DFMA R150, R150, R150, R150 ;  /* 0x000000969696722b */ /* 0x000fe20000000096 */
[----:B------:R-:W-:-:S05]  /*26b0*/  FSETP.GEU.AND P0, PT, |R102|, 5.8789094863358348022e-39, PT ;  /* 0x004004026600780b */ /* 0x000fca0003f0e200 */
[-C--:B------:R-:W-:Y:S02]  /*26c0*/  DFMA R176, R158, R154.reuse, R176 ;  /* 0x0000009a9eb0722b */ /* 0x080fe400000000b0 */
[-C--:B------:R-:W-:Y:S02]  /*26d0*/  DFMA R134, R162, R154.reuse, R134 ;  /* 0x0000009aa286722b */ /* 0x080fe40000000086 */
[-C--:B------:R-:W-:Y:S02]  /*26e0*/  DFMA R138, R166, R154.reuse, R138 ;  /* 0x0000009aa68a722b */ /* 0x080fe4000000008a */
[-C--:B------:R-:W-:Y:S02]  /*26f0*/  DFMA R142, R170, R154.reuse, R142 ;  /* 0x0000009aaa8e722b */ /* 0x080fe4000000008e */
[-C--:B------:R-:W-:Y:S02]  /*2700*/  DFMA R146, R174, R154.reuse, R146 ;  /* 0x0000009aae92722b */ /* 0x080fe40000000092 */
[----:B------:R-:W-:-:S02]  /*2710*/  DFMA R16, R178, R154, R16 ;  /* 0x0000009ab210722b */ /* 0x000fc40000000010 */
[----:B------:R-:W-:Y:S02]  /*2720*/  DMUL R154, R178, UR8 ;  /* 0x00000008b29a7c28 */ /* 0x000fe40008000000 */
[----:B------:R-:W-:-:S06]  /*2730*/  DFMA R150, R102, R150, R102 ;  /* 0x000000966696722b */ /* 0x000fcc0000000066 */
[-C--:B------:R-:W-:Y:S02]  /*2740*/  DFMA R250, R158, R154.reuse, R250 ;  /* 0x0000009a9efa722b */ /* 0x080fe400000000fa */
[-C--:B------:R-:W-:Y:S02]  /*2750*/  DFMA R106, R162, R154.reuse, R106 ;  /* 0x0000009aa26a722b */ /* 0x080fe4000000006a */
[-C--:B------:R-:W-:Y:S02]  /*2760*/  DFMA R110, R166, R154.reuse, R110 ;  /* 0x0000009aa66e722b */ /* 0x080fe4000000006e */
[-C--:B------:R-:W-:Y:S02]  /*2770*/  DFMA R114, R170, R154.reuse, R114 ;  /* 0x0000009aaa72722b */ /* 0x080fe40000000072 */
[-C--:B------:R-:W-:Y:S02]  /*2780*/  DFMA R118, R174, R154.reuse, R118 ;  /* 0x0000009aae76722b */ /* 0x080fe40000000076 */
[----:B------:R-:W-:-:S02]  /*2790*/  DFMA R130, R178, R154, R130 ;  /* 0x0000009ab282722b */ /* 0x000fc40000000082 */
[----:B------:R-:W-:Y:S01]  /*27a0*/  DFMA R154, -R100, R150, 1 ;  /* 0x3ff00000649a742b */ /* 0x000fe20000000196 */
[----:B------:R-:W-:Y:S07]  /*27b0*/  BSSY.RECONVERGENT B0, `(.L_x_70) ;  /* 0x0000007000007945 */ /* 0x000fee0003800200 */
[----:B------:R-:W-:Y:S01]  /*27c0*/  DFMA R150, R150, R154, R150 ;  /* 0x0000009a9696722b */ /* 0x000fe20000000096 */
[----:B------:R-:W-:Y:S10]  /*27d0*/  @P0 BRA `(.L_x_71) ;  /* 0x0000000000100947 */ /* 0x000ff40003800000 */
[----:B------:R-:W-:Y:S02]  /*27e0*/  LOP3.LUT R5, R101, 0x7fffffff, RZ, 0xc0, !PT ;  /* 0x7fffffff65057812 */ /* 0x000fe400078ec0ff */
[----:B------:R-:W-:Y:S02]  /*27f0*/  MOV R102, 0x2820 ;  /* 0x0000282000667802 */ /* 0x000fe40000000f00 */
[----:B------:R-:W-:-:S07]  /*2800*/  IADD3 R154, PT, PT, R5, -0x100000, RZ ;  /* 0xfff00000059a7810 */ /* 0x000fce0007ffe0ff */
[----:B------:R-:W-:Y:S05]  /*2810*/  CALL.REL.NOINC `($__internal_1_$__cuda_sm20_dblrcp_rn_slowpath_v3) ;  /* 0x0000001400947944 */ /* 0x000fea0003c00000 */
.L_x_71:
[----:B------:R-:W-:Y:S05]  /*2820*/  BSYNC.RECONVERGENT B0 ;  /* 0x0000000000007941 */ /* 0x000fea0003800200 */
.L_x_70:
[----:B------:R-:W0:Y:S01]  /*2830*/  LDCU.64 UR6, c[0x0][0x3a8] ;  /* 0x00007500ff0677ac */ /* 0x000e220008000a00 */
[----:B------:R-:W-:Y:S01]  /*2840*/  DADD R26, R86, R26 ;  /* 0x00000000561a7229 */ /* 0x000fe2000000001a */
[----:B------:R-:W-:Y:S01]  /*2850*/  SHF.R.S32.HI R101, RZ, 0x1f, R8 ;  /* 0x0000001fff657819 */ /* 0x000fe20000011408 */
[----:B------:R-:W-:Y:S01]  /*2860*/  DADD R36, R36, R106 ;  /* 0x0000000024247229 */ /* 0x000fe2000000006a */
[----:B------:R-:W1:Y:S01]  /*2870*/  LDC.64 R86, c[0x0][0x3b0] ;  /* 0x0000ec00ff567b82 */ /* 0x000e620000000a00 */
[----:B------:R-:W-:Y:S01]  /*2880*/  DADD R18, R78, R18 ;  /* 0x000000004e127229 */ /* 0x000fe20000000012 */
[----:B------:R-:W-:Y:S01]  /*2890*/  MOV R100, R8 ;  /* 0x0000000800647202 */ /* 0x000fe20000000f00 */
[----:B------:R-:W-:Y:S01]  /*28a0*/  DADD R78, R32, R114 ;  /* 0x00000000204e7229 */ /* 0x000fe20000000072 */
[----:B------:R-:W-:Y:S01]  /*28b0*/  SHF.R.S32.HI R115, RZ, 0x1f, R9 ;  /* 0x0000001fff737819 */ /* 0x000fe20000011409 */
[----:B------:R-:W-:Y:S01]  /*28c0*/  DADD R22, R82, R22 ;  /* 0x0000000052167229 */ /* 0x000fe20000000016 */
[----:B------:R-:W-:-:S02]  /*28d0*/  MOV R114, R9 ;  /* 0x0000000900727202 */ /* 0x000fc40000000f00 */
[----:B------:R-:W2:Y:S01]  /*28e0*/  LDC.64 R106, c[0x0][0x3b8] ;  /* 0x0000ee00ff6a7b82 */ /* 0x000ea20000000a00 */
[----:B------:R-:W-:Y:S02]  /*28f0*/  DADD R68, R68, R184 ;  /* 0x0000000044447229 */ /* 0x000fe400000000b8 */
[----:B------:R-:W-:Y:S01]  /*2900*/  DADD R168, R42, R168 ;  /* 0x000000002aa87229 */ /* 0x000fe200000000a8 */
[----:B------:R-:W-:Y:S01]  /*2910*/  SHF.R.S32.HI R185, RZ, 0x1f, R6 ;  /* 0x0000001fffb97819 */ /* 0x000fe20000011406 */
[----:B------:R-:W-:Y:S01]  /*2920*/  DADD R118, R30, R118 ;  /* 0x000000001e767229 */ /* 0x000fe20000000076 */
[----:B0-----:R-:W-:Y:S01]  /*2930*/  IMAD R5, R101, UR6, RZ ;  /* 0x0000000665057c24 */ /* 0x001fe2000f8e02ff */
[----:B------:R-:W-:Y:S01]  /*2940*/  DADD R98, R98, R120 ;  /* 0x0000000062627229 */ /* 0x000fe20000000078 */
[C---:B------:R-:W-:Y:S01]  /*2950*/  IMAD.WIDE.U32 R30, R8.reuse, UR6, R114 ;  /* 0x00000006081e7c25 */ /* 0x040fe2000f8e0072 */
[----:B------:R-:W-:Y:S02]  /*2960*/  DADD R72, R72, R188 ;  /* 0x0000000048487229 */ /* 0x000fe400000000bc */
[----:B------:R-:W-:Y:S01]  /*2970*/  DADD R64, R64, R180 ;  /* 0x0000000040407229 */ /* 0x000fe200000000b4 */
[----:B------:R-:W-:Y:S01]  /*2980*/  IMAD R5, R8, UR7, R5 ;  /* 0x0000000708057c24 */ /* 0x000fe2000f8e0205 */
[----:B------:R-:W-:Y:S01]  /*2990*/  DADD R50, R50, R128 ;  /* 0x0000000032327229 */ /* 0x000fe20000000080 */
[----:B------:R-:W-:Y:S01]  /*29a0*/  MOV R82, R30 ;  /* 0x0000001e00527202 */ /* 0x000fe20000000f00 */
[----:B------:R-:W-:Y:S01]  /*29b0*/  DADD R46, R46, R160 ;  /* 0x000000002e2e7229 */ /* 0x000fe200000000a0 */
[----:B------:R-:W-:Y:S01]  /*29c0*/  IMAD.MOV.U32 R184, RZ, RZ, R6 ;  /* 0x000000ffffb87224 */ /* 0x000fe200078e0006 */
[----:B------:R-:W-:Y:S01]  /*29d0*/  DADD R40, R40, R246 ;  /* 0x0000000028287229 */ /* 0x000fe200000000f6 */
[----:B------:R-:W-:Y:S01]  /*29e0*/  IADD3 R83, PT, PT, R5, R31, RZ ;  /* 0x0000001f05537210 */ /* 0x000fe20007ffe0ff */
[----:B------:R-:W-:Y:S01]  /*29f0*/  DADD R16, R52, R16 ;  /* 0x0000000034107229 */ /* 0x000fe20000000010 */
[----:B------:R-:W-:Y:S01]  /*2a00*/  IMAD R31, R4, 0x24, RZ ;  /* 0x00000024041f7824 */ /* 0x000fe200078e02ff */
[----:B------:R-:W-:Y:S01]  /*2a10*/  DADD R96, R96, R236 ;  /* 0x0000000060607229 */ /* 0x000fe200000000ec */
[----:B------:R-:W-:Y:S01]  /*2a20*/  IMAD.WIDE.U32 R170, R9, UR6, R184 ;  /* 0x0000000609aa7c25 */ /* 0x000fe2000f8e00b8 */
[----:B------:R-:W-:-:S02]  /*2a30*/  DADD R38, R38, R250 ;  /* 0x0000000026267229 */ /* 0x000fc400000000fa */
[----:B------:R-:W-:Y:S01]  /*2a40*/  DADD R94, R94, R238 ;  /* 0x000000005e5e7229 */ /* 0x000fe200000000ee */
[--C-:B------:R-:W-:Y:S01]  /*2a50*/  IMAD.WIDE.U32 R172, R10, UR6, R184.reuse ;  /* 0x000000060aac7c25 */ /* 0x100fe2000f8e00b8 */
[----:B------:R-:W-:Y:S02]  /*2a60*/  DADD R156, R48, R156 ;  /* 0x00000000309c7229 */ /* 0x000fe4000000009c */
[----:B------:R-:W-:Y:S01]  /*2a70*/  DADD R54, R54, R146 ;  /* 0x0000000036367229 */ /* 0x000fe20000000092 */
[----:B------:R-:W-:Y:S01]  /*2a80*/  IMAD.WIDE.U32 R174, R11, UR6, R184 ;  /* 0x000000060bae7c25 */ /* 0x000fe2000f8e00b8 */
[----:B------:R-:W-:Y:S01]  /*2a90*/  DADD R110, R34, R110 ;  /* 0x00000000226e7229 */ /* 0x000fe2000000006e */
[--C-:B------:R-:W-:Y:S01]  /*2aa0*/  SHF.R.S32.HI R147, RZ, 0x1f, R10.reuse ;  /* 0x0000001fff937819 */ /* 0x100fe2000001140a */
[-C--:B------:R-:W-:Y:S01]  /*2ab0*/  DMUL R34, R22, R150.reuse ;  /* 0x0000009616227228 */ /* 0x080fe20000000000 */
[----:B------:R-:W-:Y:S01]  /*2ac0*/  IMAD.MOV.U32 R146, RZ, RZ, R10 ;  /* 0x000000ffff927224 */ /* 0x000fe200078e000a */
[----:B------:R-:W-:Y:S01]  /*2ad0*/  DMUL R48, R68, R150 ;  /* 0x0000009644307228 */ /* 0x000fe20000000000 */
[----:B------:R-:W-:Y:S01]  /*2ae0*/  IMAD.WIDE.U32 R22, R8, UR6, R100 ;  /* 0x0000000608167c25 */ /* 0x000fe2000f8e0064 */
[----:B------:R-:W-:-:S02]  /*2af0*/  DADD R92, R92, R240 ;  /* 0x000000005c5c7229 */ /* 0x000fc400000000f0 */
[-C--:B------:R-:W-:Y:S01]  /*2b00*/  DMUL R68, R168, R150.reuse ;  /* 0x00000096a8447228 */ /* 0x080fe20000000000 */
[----:B------:R-:W-:Y:S01]  /*2b10*/  IMAD R247, R147, UR6, RZ ;  /* 0x0000000693f77c24 */ /* 0x000fe2000f8e02ff */
[----:B------:R-:W-:Y:S01]  /*2b20*/  DADD R176, R62, R176 ;  /* 0x000000003eb07229 */ /* 0x000fe200000000b0 */
[----:B------:R-:W-:Y:S01]  /*2b30*/  SHF.R.S32.HI R169, RZ, 0x1f, R11 ;  /* 0x0000001fffa97819 */ /* 0x000fe2000001140b */
[-C--:B------:R-:W-:Y:S01]  /*2b40*/  DMUL R98, R98, R150.reuse ;  /* 0x0000009662627228 */ /* 0x080fe20000000000 */
[----:B------:R-:W-:Y:S01]  /*2b50*/  MOV R168, R11 ;  /* 0x0000000b00a87202 */ /* 0x000fe20000000f00 */
[-C--:B------:R-:W-:Y:S01]  /*2b60*/  DMUL R42, R72, R150.reuse ;  /* 0x00000096482a7228 */ /* 0x080fe20000000000 */
[C---:B------:R-:W-:Y:S01]  /*2b70*/  IMAD R247, R10.reuse, UR7, R247 ;  /* 0x000000070af77c24 */ /* 0x040fe2000f8e02f7 */
[-C--:B------:R-:W-:Y:S01]  /*2b80*/  DMUL R62, R64, R150.reuse ;  /* 0x00000096403e7228 */ /* 0x080fe20000000000 */
[----:B------:R-:W-:Y:S01]  /*2b90*/  IMAD.WIDE.U32 R120, R10, UR6, R146 ;  /* 0x000000060a787c25 */ /* 0x000fe2000f8e0092 */
[----:B------:R-:W-:-:S02]  /*2ba0*/  DMUL R52, R50, R150 ;  /* 0x0000009632347228 */ /* 0x000fc40000000000 */
[-C--:B------:R-:W-:Y:S01]  /*2bb0*/  DMUL R72, R46, R150.reuse ;  /* 0x000000962e487228 */ /* 0x080fe20000000000 */
[----:B------:R-:W-:Y:S01]  /*2bc0*/  IMAD.WIDE.U32 R154, R9, UR6, R168 ;  /* 0x00000006099a7c25 */ /* 0x000fe2000f8e00a8 */
[-C--:B------:R-:W-:Y:S01]  /*2bd0*/  DMUL R64, R40, R150.reuse ;  /* 0x0000009628407228 */ /* 0x080fe20000000000 */
[C---:B------:R-:W-:Y:S01]  /*2be0*/  IADD3 R121, PT, PT, R247.reuse, R121, RZ ;  /* 0x00000079f7797210 */ /* 0x040fe20007ffe0ff */
[-C--:B------:R-:W-:Y:S01]  /*2bf0*/  DMUL R50, R16, R150.reuse ;  /* 0x0000009610327228 */ /* 0x080fe20000000000 */
[C---:B------:R-:W-:Y:S01]  /*2c00*/  IMAD.WIDE.U32 R40, R8.reuse, UR6, R146 ;  /* 0x0000000608287c25 */ /* 0x040fe2000f8e0092 */
[----:B------:R-:W-:Y:S01]  /*2c10*/  DADD R20, R80, R20 ;  /* 0x0000000050147229 */ /* 0x000fe20000000014 */
[----:B------:R-:W-:Y:S01]  /*2c20*/  IADD3 R173, PT, PT, R247, R173, RZ ;  /* 0x000000adf7ad7210 */ /* 0x000fe20007ffe0ff */
[-C--:B------:R-:W-:Y:S01]  /*2c30*/  DMUL R96, R96, R150.reuse ;  /* 0x0000009660607228 */ /* 0x080fe20000000000 */
[----:B-1----:R-:W-:Y:S01]  /*2c40*/  IMAD.WIDE R16, R31, 0x8, R86 ;  /* 0x000000081f107825 */ /* 0x002fe200078e0256 */
[-C--:B------:R-:W-:Y:S01]  /*2c50*/  DMUL R46, R38, R150.reuse ;  /* 0x00000096262e7228 */ /* 0x080fe20000000000 */
[----:B------:R-:W-:Y:S01]  /*2c60*/  IADD3 R81, PT, PT, R23, R5, RZ ;  /* 0x0000000517517210 */ /* 0x000fe20007ffe0ff */
[-C--:B------:R-:W-:Y:S01]  /*2c70*/  DMUL R38, R78, R150.reuse ;  /* 0x000000964e267228 */ /* 0x080fe20000000000 */
[----:B------:R-:W-:Y:S01]  /*2c80*/  IMAD.MOV.U32 R80, RZ, RZ, R22 ;  /* 0x000000ffff507224 */ /* 0x000fe200078e0016 */
[-C--:B------:R-:W-:Y:S01]  /*2c90*/  DMUL R94, R94, R150.reuse ;  /* 0x000000965e5e7228 */ /* 0x080fe20000000000 */
[----:B--2---:R-:W-:Y:S01]  /*2ca0*/  IMAD.WIDE R30, R31, 0x8, R106 ;  /* 0x000000081f1e7825 */ /* 0x004fe200078e026a */
[----:B------:R-:W-:Y:S01]  /*2cb0*/  DADD R24, R84, R24 ;  /* 0x0000000054187229 */ /* 0x000fe20000000018 */
[----:B------:R-:W-:Y:S01]  /*2cc0*/  STG.E.64 desc[UR4][R16.64], R98 ;  /* 0x0000006210007986 */ /* 0x000fe2000c101b04 */
[-C--:B------:R-:W-:Y:S01]  /*2cd0*/  DMUL R92, R92, R150.reuse ;  /* 0x000000965c5c7228 */ /* 0x080fe20000000000 */
[C---:B------:R-:W-:Y:S01]  /*2ce0*/  IMAD.WIDE.U32 R78, R8.reuse, UR6, R168 ;  /* 0x00000006084e7c25 */ /* 0x040fe2000f8e00a8 */
[C---:B------:R-:W-:Y:S01]  /*2cf0*/  IADD3 R85, PT, PT, R5.reuse, R41, RZ ;  /* 0x0000002905557210 */ /* 0x040fe20007ffe0ff */
[----:B------:R-:W-:Y:S01]  /*2d00*/  STG.E.64 desc[UR4][R30.64], R80 ;  /* 0x000000501e007986 */ /* 0x000fe2000c101b04 */
[----:B------:R-:W-:Y:S01]  /*2d10*/  MOV R84, R40 ;  /* 0x0000002800547202 */ /* 0x000fe20000000f00 */
[----:B------:R-:W-:Y:S01]  /*2d20*/  DADD R90, R90, R242 ;  /* 0x000000005a5a7229 */ /* 0x000fe200000000f2 */
[C---:B------:R-:W-:Y:S01]  /*2d30*/  IADD3 R79, PT, PT, R5.reuse, R79, RZ ;  /* 0x0000004f054f7210 */ /* 0x040fe20007ffe0ff */
[----:B------:R-:W-:Y:S01]  /*2d40*/  STG.E.64 desc[UR4][R16.64+0x8], R96 ;  /* 0x0000086010007986 */ /* 0x000fe2000c101b04 */
[----:B------:R-:W-:Y:S01]  /*2d50*/  SHF.R.S32.HI R23, RZ, 0x1f, R7 ;  /* 0x0000001fff177819 */ /* 0x000fe20000011407 */
[----:B------:R-:W-:Y:S01]  /*2d60*/  DADD R74, R74, R190 ;  /* 0x000000004a4a7229 */ /* 0x000fe200000000be */
[----:B------:R-:W-:Y:S01]  /*2d70*/  MOV R22, R7 ;  /* 0x0000000700167202 */ /* 0x000fe20000000f00 */
[----:B------:R0:W-:Y:S01]  /*2d80*/  STG.E.64 desc[UR4][R30.64+0x8], R82 ;  /* 0x000008521e007986 */ /* 0x0001e2000c101b04 */
[----:B------:R-:W-:Y:S01]  /*2d90*/  DADD R88, R88, R244 ;  /* 0x0000000058587229 */ /* 0x000fe200000000f4 */
[C---:B------:R-:W-:Y:S01]  /*2da0*/  IMAD.WIDE.U32 R86, R8.reuse, UR6, R184 ;  /* 0x0000000608567c25 */ /* 0x040fe2000f8e00b8 */
[----:B------:R-:W-:Y:S01]  /*2db0*/  DADD R70, R70, R186 ;  /* 0x0000000046467229 */ /* 0x000fe200000000ba */
[----:B------:R1:W-:Y:S01]  /*2dc0*/  STG.E.64 desc[UR4][R16.64+0x10], R94 ;  /* 0x0000105e10007986 */ /* 0x0003e2000c101b04 */
[----:B------:R-:W-:Y:S01]  /*2dd0*/  DADD R44, R44, R164 ;  /* 0x000000002c2c7229 */ /* 0x000fe200000000a4 */
[----:B------:R-:W-:Y:S01]  /*2de0*/  IMAD.WIDE.U32 R102, R8, UR6, R22 ;  /* 0x0000000608667c25 */ /* 0x000fe2000f8e0016 */
[----:B------:R-:W-:Y:S01]  /*2df0*/  DADD R76, R76, R14 ;  /* 0x000000004c4c7229 */ /* 0x000fe2000000000e */
[----:B------:R-:W-:Y:S01]  /*2e00*/  STG.E.64 desc[UR4][R30.64+0x10], R84 ;  /* 0x000010541e007986 */ /* 0x000fe2000c101b04 */
[-C--:B------:R-:W-:Y:S01]  /*2e10*/  DMUL R14, R26, R150.reuse ;  /* 0x000000961a0e7228 */ /* 0x080fe20000000000 */
[----:B------:R-:W-:Y:S01]  /*2e20*/  IADD3 R87, PT, PT, R5, R87, RZ ;  /* 0x0000005705577210 */ /* 0x000fe20007ffe0ff */
[-C--:B------:R-:W-:Y:S01]  /*2e30*/  DMUL R90, R90, R150.reuse ;  /* 0x000000965a5a7228 */ /* 0x080fe20000000000 */
[----:B------:R-:W-:Y:S01]  /*2e40*/  STG.E.64 desc[UR4][R16.64+0x18], R92 ;  /* 0x0000185c10007986 */ /* 0x000fe2000c101b04 */
[-C--:B------:R-:W-:Y:S01]  /*2e50*/  DMUL R26, R20, R150.reuse ;  /* 0x00000096141a7228 */ /* 0x080fe20000000000 */
[----:B0-----:R-:W-:Y:S01]  /*2e60*/  IMAD R82, R115, UR6, RZ ;  /* 0x0000000673527c24 */ /* 0x001fe2000f8e02ff */
[-C--:B------:R-:W-:Y:S01]  /*2e70*/  DMUL R20, R74, R150.reuse ;  /* 0x000000964a147228 */ /* 0x080fe20000000000 */
[----:B------:R0:W-:Y:S01]  /*2e80*/  STG.E.64 desc[UR4][R30.64+0x18], R78 ;  /* 0x0000184e1e007986 */ /* 0x0001e2000c101b04 */
[-C--:B------:R-:W-:Y:S01]  /*2e90*/  DMUL R88, R88, R150.reuse ;  /* 0x0000009658587228 */ /* 0x080fe20000000000 */
[C---:B------:R-:W-:Y:S01]  /*2ea0*/  IMAD R249, R9.reuse, UR7, R82 ;  /* 0x0000000709f97c24 */ /* 0x040fe2000f8e0252 */
[-C--:B------:R-:W-:Y:S01]  /*2eb0*/  DMUL R74, R70, R150.reuse ;  /* 0x00000096464a7228 */ /* 0x080fe20000000000 */
[----:B-1----:R-:W-:Y:S01]  /*2ec0*/  IMAD.WIDE.U32 R94, R9, UR6, R114 ;  /* 0x00000006095e7c25 */ /* 0x002fe2000f8e0072 */
[-C--:B------:R-:W-:Y:S01]  /*2ed0*/  DMUL R70, R44, R150.reuse ;  /* 0x000000962c467228 */ /* 0x080fe20000000000 */
[----:B------:R-:W-:Y:S01]  /*2ee0*/  SHF.R.S32.HI R8, RZ, 0x1f, R2 ;  /* 0x0000001fff087819 */ /* 0x000fe20000011402 */
[-C--:B------:R-:W-:Y:S01]  /*2ef0*/  DMUL R44, R36, R150.reuse ;  /* 0x00000096242c7228 */ /* 0x080fe20000000000 */
[----:B------:R-:W-:Y:S01]  /*2f00*/  IMAD.IADD R103, R5, 0x1, R103 ;  /* 0x0000000105677824 */ /* 0x000fe200078e0267 */
[----:B------:R-:W-:Y:S01]  /*2f10*/  DADD R182, R66, R182 ;  /* 0x0000000042b67229 */ /* 0x000fe200000000b6 */
[----:B------:R-:W-:Y:S01]  /*2f20*/  STG.E.64 desc[UR4][R16.64+0x20], R90 ;  /* 0x0000205a10007986 */ /* 0x000fe2000c101b04 */
[-C--:B------:R-:W-:Y:S01]  /*2f30*/  DMUL R36, R118, R150.reuse ;  /* 0x0000009676247228 */ /* 0x080fe20000000000 */
[----:B------:R-:W-:Y:S01]  /*2f40*/  SHF.R.S32.HI R5, RZ, 0x1f, R3 ;  /* 0x0000001fff057819 */ /* 0x000fe20000011403 */
[-C--:B------:R-:W-:Y:S01]  /*2f50*/  DMUL R66, R24, R150.reuse ;  /* 0x0000009618427228 */ /* 0x080fe20000000000 */
[----:B0-----:R-:W-:Y:S01]  /*2f60*/  IMAD R78, R23, UR6, RZ ;  /* 0x00000006174e7c24 */ /* 0x001fe2000f8e02ff */
[----:B------:R0:W-:Y:S01]  /*2f70*/  STG.E.64 desc[UR4][R30.64+0x20], R86 ;  /* 0x000020561e007986 */ /* 0x0001e2000c101b04 */
[----:B------:R-:W-:Y:S01]  /*2f80*/  IMAD.WIDE.U32 R118, R9, UR6, R146 ;  /* 0x0000000609767c25 */ /* 0x000fe2000f8e0092 */
[----:B------:R-:W-:Y:S01]  /*2f90*/  SHF.R.S32.HI R80, RZ, 0x1f, R0 ;  /* 0x0000001fff507819 */ /* 0x000fe20000011400 */
[----:B------:R-:W-:Y:S01]  /*2fa0*/  DADD R138, R58, R138 ;  /* 0x000000003a8a7229 */ /* 0x000fe2000000008a */
[----:B------:R-:W-:Y:S01]  /*2fb0*/  STG.E.64 desc[UR4][R16.64+0x28], R88 ;  /* 0x0000285810007986 */ /* 0x000fe2000c101b04 */
[----:B------:R-:W-:Y:S01]  /*2fc0*/  IMAD R241, R7, UR7, R78 ;  /* 0x0000000707f17c24 */ /* 0x000fe2000f8e024e */
[----:B------:R-:W-:Y:S01]  /*2fd0*/  IADD3 R95, PT, PT, R249, R95, RZ ;  /* 0x0000005ff95f7210 */ /* 0x000fe20007ffe0ff */
[----:B------:R-:W-:Y:S01]  /*2fe0*/  IMAD.WIDE.U32 R78, R9, UR6, R100 ;  /* 0x00000006094e7c25 */ /* 0x000fe2000f8e0064 */
[----:B------:R-:W-:Y:S01]  /*2ff0*/  STG.E.64 desc[UR4][R30.64+0x28], R102 ;  /* 0x000028661e007986 */ /* 0x000fe2000c101b04 */
[----:B------:R-:W-:Y:S01]  /*3000*/  IADD3 R119, PT, PT, R249, R119, RZ ;  /* 0x00000077f9777210 */ /* 0x000fe20007ffe0ff */
[-C--:B------:R-:W-:Y:S01]  /*3010*/  DMUL R58, R18, R150.reuse ;  /* 0x00000096123a7228 */ /* 0x080fe20000000000 */
[----:B------:R-:W-:Y:S01]  /*3020*/  IMAD R237, R8, UR6, RZ ;  /* 0x0000000608ed7c24 */ /* 0x000fe2000f8e02ff */
[----:B------:R-:W-:Y:S01]  /*3030*/  IADD3 R79, PT, PT, R79, R249, RZ ;  /* 0x000000f94f4f7210 */ /* 0x000fe20007ffe0ff */
[----:B------:R1:W-:Y:S01]  /*3040*/  STG.E.64 desc[UR4][R16.64+0x30], R14 ;  /* 0x0000300e10007986 */ /* 0x0003e2000c101b04 */
[----:B0-----:R-:W-:Y:S01]  /*3050*/  IMAD R86, R5, UR6, RZ ;  /* 0x0000000605567c24 */ /* 0x001fe2000f8e02ff */
[-C--:B------:R-:W-:Y:S01]  /*3060*/  DMUL R24, R76, R150.reuse ;  /* 0x000000964c187228 */ /* 0x080fe20000000000 */
[----:B------:R-:W-:Y:S01]  /*3070*/  IMAD.WIDE.U32 R8, R9, UR6, R22 ;  /* 0x0000000609087c25 */ /* 0x000fe2000f8e0016 */
[----:B------:R-:W-:Y:S01]  /*3080*/  STG.E.64 desc[UR4][R30.64+0x30], R78 ;  /* 0x0000304e1e007986 */ /* 0x000fe2000c101b04 */
[C---:B------:R-:W-:Y:S01]  /*3090*/  IADD3 R171, PT, PT, R249.reuse, R171, RZ ;  /* 0x000000abf9ab7210 */ /* 0x040fe20007ffe0ff */
[-C--:B------:R-:W-:Y:S01]  /*30a0*/  DMUL R76, R156, R150.reuse ;  /* 0x000000969c4c7228 */ /* 0x080fe20000000000 */
[----:B------:R-:W-:Y:S01]  /*30b0*/  IMAD R5, R80, UR6, RZ ;  /* 0x0000000650057c24 */ /* 0x000fe2000f8e02ff */
[----:B------:R-:W-:Y:S01]  /*30c0*/  STG.E.64 desc[UR4][R16.64+0x38], R66 ;  /* 0x0000384210007986 */ /* 0x000fe2000c101b04 */
[C---:B------:R-:W-:Y:S01]  /*30d0*/  IMAD.IADD R155, R249.reuse, 0x1, R155 ;  /* 0x00000001f99b7824 */ /* 0x040fe200078e029b */
[----:B------:R-:W-:Y:S01]  /*30e0*/  IADD3 R9, PT, PT, R249, R9, RZ ;  /* 0x00000009f9097210 */ /* 0x000fe20007ffe0ff */
[C---:B------:R-:W-:Y:S01]  /*30f0*/  IMAD.WIDE.U32 R80, R10.reuse, UR6, R100 ;  /* 0x000000060a507c25 */ /* 0x040fe2000f8e0064 */
[----:B------:R-:W-:Y:S01]  /*3100*/  STG.E.64 desc[UR4][R30.64+0x38], R94 ;  /* 0x0000385e1e007986 */ /* 0x000fe2000c101b04 */
[----:B------:R-:W-:Y:S01]  /*3110*/  DADD R130, R28, R130 ;  /* 0x000000001c827229 */ /* 0x000fe20000000082 */
[----:B-1----:R-:W0:Y:S01]  /*3120*/  LDC.64 R14, c[0x0][0x3c8] ;  /* 0x0000f200ff0e7b82 */ /* 0x002e220000000a00 */
[C---:B------:R-:W-:Y:S01]  /*3130*/  IMAD.WIDE.U32 R96, R10.reuse, UR6, R114 ;  /* 0x000000060a607c25 */ /* 0x040fe2000f8e0072 */
[----:B------:R-:W-:Y:S01]  /*3140*/  STG.E.64 desc[UR4][R16.64+0x40], R34 ;  /* 0x0000402210007986 */ /* 0x000fe2000c101b04 */
[----:B------:R-:W-:Y:S01]  /*3150*/  IADD3 R81, PT, PT, R81, R247, RZ ;  /* 0x000000f751517210 */ /* 0x000fe20007ffe0ff */
[----:B------:R-:W-:Y:S01]  /*3160*/  DMUL R28, R182, R150 ;  /* 0x00000096b61c7228 */ /* 0x000fe20000000000 */
[----:B------:R-:W-:Y:S01]  /*3170*/  IMAD.WIDE.U32 R156, R10, UR6, R168 ;  /* 0x000000060a9c7c25 */ /* 0x000fe2000f8e00a8 */
[----:B------:R-:W-:Y:S01]  /*3180*/  STG.E.64 desc[UR4][R30.64+0x40], R118 ;  /* 0x000040761e007986 */ /* 0x000fe2000c101b04 */
[----:B------:R-:W-:-:S02]  /*3190*/  DADD R134, R60, R134 ;  /* 0x000000003c867229 */ /* 0x000fc40000000086 */
[----:B------:R-:W-:Y:S01]  /*31a0*/  IMAD.IADD R97, R247, 0x1, R97 ;  /* 0x00000001f7617824 */ /* 0x000fe200078e0261 */
[----:B------:R-:W-:Y:S01]  /*31b0*/  STG.E.64 desc[UR4][R16.64+0x48], R26 ;  /* 0x0000481a10007986 */ /* 0x000fe2000c101b04 */
[----:B------:R-:W-:Y:S01]  /*31c0*/  IMAD R84, R169, UR6, RZ ;  /* 0x00000006a9547c24 */ /* 0x000fe2000f8e02ff */
[----:B------:R-:W-:Y:S01]  /*31d0*/  IADD3 R157, PT, PT, R247, R157, RZ ;  /* 0x0000009df79d7210 */ /* 0x000fe20007ffe0ff */
[----:B------:R-:W-:Y:S01]  /*31e0*/  IMAD.WIDE.U32 R186, R10, UR6, R22 ;  /* 0x000000060aba7c25 */ /* 0x000fe2000f8e0016 */
[----:B------:R-:W-:Y:S01]  /*31f0*/  STG.E.64 desc[UR4][R30.64+0x48], R154 ;  /* 0x0000489a1e007986 */ /* 0x000fe2000c101b04 */
[----:B------:R-:W-:Y:S02]  /*3200*/  DADD R56, R56, R142 ;  /* 0x0000000038387229 */ /* 0x000fe4000000008e */
[C---:B------:R-:W-:Y:S01]  /*3210*/  IMAD R245, R11.reuse, UR7, R84 ;  /* 0x000000070bf57c24 */ /* 0x040fe2000f8e0254 */
[----:B------:R-:W-:Y:S01]  /*3220*/  STG.E.64 desc[UR4][R16.64+0x50], R58 ;  /* 0x0000503a10007986 */ /* 0x000fe2000c101b04 */
[----:B------:R-:W-:Y:S01]  /*3230*/  IMAD.WIDE.U32 R82, R11, UR6, R100 ;  /* 0x000000060b527c25 */ /* 0x000fe2000f8e0064 */
[----:B------:R-:W-:-:S02]  /*3240*/  DMUL R60, R176, R150 ;  /* 0x00000096b03c7228 */ /* 0x000fc40000000000 */
[----:B------:R-:W-:Y:S01]  /*3250*/  STG.E.64 desc[UR4][R30.64+0x50], R170 ;  /* 0x000050aa1e007986 */ /* 0x000fe2000c101b04 */
[----:B------:R-:W-:Y:S01]  /*3260*/  IMAD.WIDE.U32 R98, R11, UR6, R114 ;  /* 0x000000060b627c25 */ /* 0x000fe2000f8e0072 */
[----:B------:R-:W-:Y:S01]  /*3270*/  IADD3 R83, PT, PT, R83, R245, RZ ;  /* 0x000000f553537210 */ /* 0x000fe20007ffe0ff */
[-C--:B------:R-:W-:Y:S01]  /*3280*/  DMUL R18, R134, R150.reuse ;  /* 0x0000009686127228 */ /* 0x080fe20000000000 */
[----:B------:R-:W-:Y:S01]  /*3290*/  STG.E.64 desc[UR4][R16.64+0x58], R24 ;  /* 0x0000581810007986 */ /* 0x000fe2000c101b04 */
[----:B------:R-:W-:Y:S01]  /*32a0*/  IMAD.IADD R187, R247, 0x1, R187 ;  /* 0x00000001f7bb7824 */ /* 0x000fe200078e02bb */
[----:B------:R-:W-:Y:S01]  /*32b0*/  IADD3 R99, PT, PT, R245, R99, RZ ;  /* 0x00000063f5637210 */ /* 0x000fe20007ffe0ff */
[----:B------:R-:W-:Y:S01]  /*32c0*/  IMAD.WIDE.U32 R128, R11, UR6, R146 ;  /* 0x000000060b807c25 */ /* 0x000fe2000f8e0092 */
[----:B------:R1:W-:Y:S01]  /*32d0*/  STG.E.64 desc[UR4][R30.64+0x58], R8 ;  /* 0x000058081e007986 */ /* 0x0003e2000c101b04 */
[----:B------:R-:W-:Y:S01]  /*32e0*/  IADD3 R175, PT, PT, R245, R175, RZ ;  /* 0x000000aff5af7210 */ /* 0x000fe20007ffe0ff */
[-C--:B------:R-:W-:Y:S01]  /*32f0*/  DMUL R32, R138, R150.reuse ;  /* 0x000000968a207228 */ /* 0x080fe20000000000 */
[----:B------:R-:W-:Y:S01]  /*3300*/  IMAD.WIDE.U32 R158, R11, UR6, R168 ;  /* 0x000000060b9e7c25 */ /* 0x000fe2000f8e00a8 */
[----:B------:R2:W-:Y:S01]  /*3310*/  STG.E.64 desc[UR4][R16.64+0x60], R20 ;  /* 0x0000601410007986 */ /* 0x0005e2000c101b04 */
[----:B------:R-:W-:Y:S01]  /*3320*/  IADD3 R129, PT, PT, R245, R129, RZ ;  /* 0x00000081f5817210 */ /* 0x000fe20007ffe0ff */
[-C--:B------:R-:W-:Y:S01]  /*3330*/  DMUL R56, R56, R150.reuse ;  /* 0x0000009638387228 */ /* 0x080fe20000000000 */
[----:B------:R-:W-:Y:S01]  /*3340*/  IMAD R243, R185, UR6, RZ ;  /* 0x00000006b9f37c24 */ /* 0x000fe2000f8e02ff */
[----:B------:R-:W-:Y:S01]  /*3350*/  STG.E.64 desc[UR4][R30.64+0x60], R80 ;  /* 0x000060501e007986 */ /* 0x000fe2000c101b04 */
[----:B------:R-:W-:Y:S01]  /*3360*/  IMAD.WIDE.U32 R10, R11, UR6, R22 ;  /* 0x000000060b0a7c25 */ /* 0x000fe2000f8e0016 */
[----:B------:R-:W-:-:S02]  /*3370*/  DMUL R54, R54, R150 ;  /* 0x0000009636367228 */ /* 0x000fc40000000000 */
[----:B------:R-:W-:Y:S01]  /*3380*/  STG.E.64 desc[UR4][R16.64+0x68], R42 ;  /* 0x0000682a10007986 */ /* 0x000fe2000c101b04 */
[C---:B------:R-:W-:Y:S01]  /*3390*/  IMAD.IADD R159, R245.reuse, 0x1, R159 ;  /* 0x00000001f59f7824 */ /* 0x040fe200078e029f */
[-C--:B------:R-:W-:Y:S01]  /*33a0*/  DMUL R40, R110, R150.reuse ;  /* 0x000000966e287228 */ /* 0x080fe20000000000 */
[C---:B------:R-:W-:Y:S01]  /*33b0*/  IMAD R243, R6.reuse, UR7, R243 ;  /* 0x0000000706f37c24 */ /* 0x040fe2000f8e02f3 */
[----:B------:R-:W-:Y:S01]  /*33c0*/  STG.E.64 desc[UR4][R30.64+0x68], R96 ;  /* 0x000068601e007986 */ /* 0x000fe2000c101b04 */
[----:B------:R-:W-:Y:S01]  /*33d0*/  IMAD.WIDE.U32 R84, R6, UR6, R100 ;  /* 0x0000000606547c25 */ /* 0x000fe2000f8e0064 */
[----:B------:R-:W-:Y:S01]  /*33e0*/  DMUL R150, R130, R150 ;  /* 0x0000009682967228 */ /* 0x000fe20000000000 */
[----:B------:R-:W-:Y:S01]  /*33f0*/  IADD3 R11, PT, PT, R245, R11, RZ ;  /* 0x0000000bf50b7210 */ /* 0x000fe20007ffe0ff */
[----:B------:R-:W-:Y:S01]  /*3400*/  STG.E.64 desc[UR4][R16.64+0x70], R74 ;  /* 0x0000704a10007986 */ /* 0x000fe2000c101b04 */
[----:B------:R-:W-:Y:S01]  /*3410*/  IMAD R239, R3, UR7, R86 ;  /* 0x0000000703ef7c24 */ /* 0x000fe2000f8e0256 */
[----:B-1----:R-:W1:Y:S01]  /*3420*/  LDC.64 R8, c[0x0][0x3c0] ;  /* 0x0000f000ff087b82 */ /* 0x002e620000000a00 */
[----:B------:R-:W-:Y:S01]  /*3430*/  IMAD.WIDE.U32 R86, R7, UR6, R100 ;  /* 0x0000000607567c25 */ /* 0x000fe2000f8e0064 */
[----:B------:R-:W-:Y:S01]  /*3440*/  STG.E.64 desc[UR4][R30.64+0x70], R120 ;  /* 0x000070781e007986 */ /* 0x000fe2000c101b04 */
[----:B------:R-:W-:-:S02]  /*3450*/  IADD3 R85, PT, PT, R85, R243, RZ ;  /* 0x000000f355557210 */ /* 0x000fc40007ffe0ff */
[--C-:B------:R-:W-:Y:S01]  /*3460*/  IMAD.WIDE.U32 R88, R3, UR6, R100.reuse ;  /* 0x0000000603587c25 */ /* 0x100fe2000f8e0064 */
[----:B------:R-:W-:Y:S01]  /*3470*/  STG.E.64 desc[UR4][R16.64+0x78], R48 ;  /* 0x0000783010007986 */ /* 0x000fe2000c101b04 */
[----:B------:R-:W-:Y:S01]  /*3480*/  IADD3 R87, PT, PT, R87, R241, RZ ;  /* 0x000000f157577210 */ /* 0x000fe20007ffe0ff */
[----:B--2---:R-:W2:Y:S01]  /*3490*/  LDC.64 R20, c[0x0][0x3d0] ;  /* 0x0000f400ff147b82 */ /* 0x004ea20000000a00 */
[--C-:B------:R-:W-:Y:S01]  /*34a0*/  IMAD.WIDE.U32 R90, R2, UR6, R100.reuse ;  /* 0x00000006025a7c25 */ /* 0x100fe2000f8e0064 */
[----:B------:R-:W-:Y:S01]  /*34b0*/  STG.E.64 desc[UR4][R30.64+0x78], R156 ;  /* 0x0000789c1e007986 */ /* 0x000fe2000c101b04 */
[----:B------:R-:W-:Y:S02]  /*34c0*/  IADD3 R89, PT, PT, R89, R239, RZ ;  /* 0x000000ef59597210 */ /* 0x000fe40007ffe0ff */
[----:B------:R-:W-:Y:S01]  /*34d0*/  IMAD.WIDE.U32 R92, R0, UR6, R100 ;  /* 0x00000006005c7c25 */ /* 0x000fe2000f8e0064 */
[----:B------:R-:W-:Y:S03]  /*34e0*/  STG.E.64 desc[UR4][R16.64+0x80], R28 ;  /* 0x0000801c10007986 */ /* 0x000fe6000c101b04 */
[C---:B------:R-:W-:Y:S01]  /*34f0*/  IMAD.WIDE.U32 R100, R6.reuse, UR6, R114 ;  /* 0x0000000606647c25 */ /* 0x040fe2000f8e0072 */
[----:B------:R-:W-:Y:S03]  /*3500*/  STG.E.64 desc[UR4][R30.64+0x80], R172 ;  /* 0x000080ac1e007986 */ /* 0x000fe6000c101b04 */
[C---:B------:R-:W-:Y:S01]  /*3510*/  IMAD.WIDE.U32 R130, R6.reuse, UR6, R146 ;  /* 0x0000000606827c25 */ /* 0x040fe2000f8e0092 */
[----:B------:R-:W-:Y:S03]  /*3520*/  STG.E.64 desc[UR4][R16.64+0x88], R62 ;  /* 0x0000883e10007986 */ /* 0x000fe6000c101b04 */
[----:B------:R-:W-:Y:S01]  /*3530*/  IMAD.WIDE.U32 R160, R6, UR6, R168 ;  /* 0x0000000606a07c25 */ /* 0x000fe2000f8e00a8 */
[----:B------:R-:W-:Y:S01]  /*3540*/  STG.E.64 desc[UR4][R30.64+0x88], R186 ;  /* 0x000088ba1e007986 */ /* 0x000fe2000c101b04 */
[----:B------:R-:W-:-:S02]  /*3550*/  IADD3 R131, PT, PT, R243, R131, RZ ;  /* 0x00000083f3837210 */ /* 0x000fc40007ffe0ff */
[C---:B------:R-:W-:Y:S01]  /*3560*/  IMAD.IADD R101, R243.reuse, 0x1, R101 ;  /* 0x00000001f3657824 */ /* 0x040fe200078e0265 */
[----:B------:R-:W-:Y:S01]  /*3570*/  STG.E.64 desc[UR4][R16.64+0x90], R52 ;  /* 0x0000903410007986 */ /* 0x000fe2000c101b04 */
[C---:B------:R-:W-:Y:S01]  /*3580*/  IMAD.WIDE.U32 R176, R6.reuse, UR6, R184 ;  /* 0x0000000606b07c25 */ /* 0x040fe2000f8e00b8 */
[C---:B------:R-:W-:Y:S02]  /*3590*/  IADD3 R161, PT, PT, R243.reuse, R161, RZ ;  /* 0x000000a1f3a17210 */ /* 0x040fe40007ffe0ff */
[----:B------:R-:W-:Y:S01]  /*35a0*/  STG.E.64 desc[UR4][R30.64+0x90], R82 ;  /* 0x000090521e007986 */ /* 0x000fe2000c101b04 */
[----:B------:R-:W-:Y:S01]  /*35b0*/  IMAD.WIDE.U32 R188, R6, UR6, R22 ;  /* 0x0000000606bc7c25 */ /* 0x000fe2000f8e0016 */
[----:B------:R-:W-:Y:S02]  /*35c0*/  IADD3 R177, PT, PT, R243, R177, RZ ;  /* 0x000000b1f3b17210 */ /* 0x000fe40007ffe0ff */
[----:B------:R-:W-:Y:S01]  /*35d0*/  STG.E.64 desc[UR4][R16.64+0x98], R76 ;  /* 0x0000984c10007986 */ /* 0x000fe2000c101b04 */
[----:B------:R-:W-:-:S03]  /*35e0*/  IMAD.WIDE.U32 R102, R7, UR6, R114 ;  /* 0x0000000607667c25 */ /* 0x000fc6000f8e0072 */
[----:B------:R-:W-:Y:S01]  /*35f0*/  STG.E.64 desc[UR4][R30.64+0x98], R98 ;  /* 0x000098621e007986 */ /* 0x000fe2000c101b04 */
[----:B------:R-:W-:Y:S01]  /*3600*/  IMAD.IADD R189, R243, 0x1, R189 ;  /* 0x00000001f3bd7824 */ /* 0x000fe200078e02bd */
[----:B------:R-:W-:Y:S01]  /*3610*/  IADD3 R103, PT, PT, R241, R103, RZ ;  /* 0x00000067f1677210 */ /* 0x000fe20007ffe0ff */
[C---:B------:R-:W-:Y:S01]  /*3620*/  IMAD.WIDE.U32 R134, R7.reuse, UR6, R146 ;  /* 0x0000000607867c25 */ /* 0x040fe2000f8e0092 */
[----:B------:R-:W-:Y:S03]  /*3630*/  STG.E.64 desc[UR4][R16.64+0xa0], R72 ;  /* 0x0000a04810007986 */ /* 0x000fe6000c101b04 */
[----:B------:R-:W-:Y:S01]  /*3640*/  IMAD.WIDE.U32 R162, R7, UR6, R168 ;  /* 0x0000000607a27c25 */ /* 0x000fe2000f8e00a8 */
[----:B------:R-:W-:Y:S01]  /*3650*/  STG.E.64 desc[UR4][R30.64+0xa0], R128 ;  /* 0x0000a0801e007986 */ /* 0x000fe2000c101b04 */
[----:B------:R-:W-:Y:S02]  /*3660*/  IADD3 R135, PT, PT, R241, R135, RZ ;  /* 0x00000087f1877210 */ /* 0x000fe40007ffe0ff */
[----:B------:R-:W-:Y:S01]  /*3670*/  IMAD.WIDE.U32 R178, R7, UR6, R184 ;  /* 0x0000000607b27c25 */ /* 0x000fe2000f8e00b8 */
[----:B------:R-:W-:Y:S03]  /*3680*/  STG.E.64 desc[UR4][R16.64+0xa8], R70 ;  /* 0x0000a84610007986 */ /* 0x000fe6000c101b04 */
[----:B------:R-:W-:Y:S01]  /*3690*/  IMAD R237, R2, UR7, R237 ;  /* 0x0000000702ed7c24 */ /* 0x000fe2000f8e02ed */
[----:B------:R-:W-:Y:S01]  /*36a0*/  STG.E.64 desc[UR4][R30.64+0xa8], R158 ;  /* 0x0000a89e1e007986 */ /* 0x000fe2000c101b04 */
[----:B------:R-:W-:Y:S01]  /*36b0*/  IMAD.WIDE.U32 R106, R3, UR6, R114 ;  /* 0x00000006036a7c25 */ /* 0x000fe2000f8e0072 */
[----:B------:R-:W-:-:S02]  /*36c0*/  IADD3 R179, PT, PT, R241, R179, RZ ;  /* 0x000000b3f1b37210 */ /* 0x000fc40007ffe0ff */
[----:B------:R-:W-:Y:S01]  /*36d0*/  STG.E.64 desc[UR4][R16.64+0xb0], R68 ;  /* 0x0000b04410007986 */ /* 0x000fe2000c101b04 */
[C---:B------:R-:W-:Y:S01]  /*36e0*/  IMAD.WIDE.U32 R110, R2.reuse, UR6, R114 ;  /* 0x00000006026e7c25 */ /* 0x040fe2000f8e0072 */
[----:B------:R-:W-:Y:S02]  /*36f0*/  IADD3 R91, PT, PT, R91, R237, RZ ;  /* 0x000000ed5b5b7210 */ /* 0x000fe40007ffe0ff */
[----:B------:R-:W-:Y:S01]  /*3700*/  STG.E.64 desc[UR4][R30.64+0xb0], R174 ;  /* 0x0000b0ae1e007986 */ /* 0x000fe2000c101b04 */
[--C-:B------:R-:W-:Y:S01]  /*3710*/  IMAD.WIDE.U32 R138, R3, UR6, R146.reuse ;  /* 0x00000006038a7c25 */ /* 0x100fe2000f8e0092 */
[----:B------:R-:W-:Y:S02]  /*3720*/  IADD3 R111, PT, PT, R237, R111, RZ ;  /* 0x0000006fed6f7210 */ /* 0x000fe40007ffe0ff */
[----:B------:R-:W-:Y:S01]  /*3730*/  STG.E.64 desc[UR4][R16.64+0xb8], R64 ;  /* 0x0000b84010007986 */ /* 0x000fe2000c101b04 */
[----:B------:R-:W-:Y:S01]  /*3740*/  IMAD.WIDE.U32 R142, R2, UR6, R146 ;  /* 0x00000006028e7c25 */ /* 0x000fe2000f8e0092 */
[----:B------:R-:W-:-:S02]  /*3750*/  IADD3 R139, PT, PT, R239, R139, RZ ;  /* 0x0000008bef8b7210 */ /* 0x000fc40007ffe0ff */
[----:B------:R3:W-:Y:S01]  /*3760*/  STG.E.64 desc[UR4][R30.64+0xb8], R10 ;  /* 0x0000b80a1e007986 */ /* 0x0007e2000c101b04 */
[--C-:B------:R-:W-:Y:S01]  /*3770*/  IMAD.WIDE.U32 R164, R3, UR6, R168.reuse ;  /* 0x0000000603a47c25 */ /* 0x100fe2000f8e00a8 */
[----:B------:R-:W-:Y:S02]  /*3780*/  IADD3 R143, PT, PT, R237, R143, RZ ;  /* 0x0000008fed8f7210 */ /* 0x000fe40007ffe0ff */
[----:B------:R-:W-:Y:S01]  /*3790*/  STG.E.64 desc[UR4][R16.64+0xc0], R60 ;  /* 0x0000c03c10007986 */ /* 0x000fe2000c101b04 */
[----:B------:R-:W-:Y:S01]  /*37a0*/  IMAD.WIDE.U32 R166, R2, UR6, R168 ;  /* 0x0000000602a67c25 */ /* 0x000fe2000f8e00a8 */
[----:B------:R-:W-:Y:S02]  /*37b0*/  IADD3 R165, PT, PT, R239, R165, RZ ;  /* 0x000000a5efa57210 */ /* 0x000fe40007ffe0ff */
[----:B------:R-:W-:Y:S01]  /*37c0*/  STG.E.64 desc[UR4][R30.64+0xc0], R84 ;  /* 0x0000c0541e007986 */ /* 0x000fe2000c101b04 */
[----:B------:R-:W-:-:S03]  /*37d0*/  IMAD.WIDE.U32 R180, R3, UR6, R184 ;  /* 0x0000000603b47c25 */ /* 0x000fc6000f8e00b8 */
[----:B------:R-:W-:Y:S01]  /*37e0*/  STG.E.64 desc[UR4][R16.64+0xc8], R18 ;  /* 0x0000c81210007986 */ /* 0x000fe2000c101b04 */
[----:B------:R-:W-:Y:S01]  /*37f0*/  IMAD.WIDE.U32 R182, R2, UR6, R184 ;  /* 0x0000000602b67c25 */ /* 0x000fe2000f8e00b8 */
[----:B------:R-:W-:Y:S02]  /*3800*/  IADD3 R181, PT, PT, R239, R181, RZ ;  /* 0x000000b5efb57210 */ /* 0x000fe40007ffe0ff */
[----:B------:R-:W-:Y:S01]  /*3810*/  STG.E.64 desc[UR4][R30.64+0xc8], R100 ;  /* 0x0000c8641e007986 */ /* 0x000fe2000c101b04 */
[----:B------:R-:W-:Y:S01]  /*3820*/  IMAD.WIDE.U32 R190, R3, UR6, R22 ;  /* 0x0000000603be7c25 */ /* 0x000fe2000f8e0016 */
[----:B------:R-:W-:Y:S02]  /*3830*/  IADD3 R183, PT, PT, R237, R183, RZ ;  /* 0x000000b7edb77210 */ /* 0x000fe40007ffe0ff */
[----:B------:R-:W-:Y:S01]  /*3840*/  STG.E.64 desc[UR4][R16.64+0xd0], R32 ;  /* 0x0000d02010007986 */ /* 0x000fe2000c101b04 */
[----:B------:R-:W-:-:S03]  /*3850*/  IMAD.WIDE.U32 R146, R0, UR6, R146 ;  /* 0x0000000600927c25 */ /* 0x000fc6000f8e0092 */
[----:B------:R-:W-:Y:S01]  /*3860*/  STG.E.64 desc[UR4][R30.64+0xd0], R130 ;  /* 0x0000d0821e007986 */ /* 0x000fe2000c101b04 */
[----:B------:R-:W-:-:S03]  /*3870*/  IMAD.WIDE.U32 R168, R0, UR6, R168 ;  /* 0x0000000600a87c25 */ /* 0x000fc6000f8e00a8 */
[----:B------:R-:W-:Y:S01]  /*3880*/  STG.E.64 desc[UR4][R16.64+0xd8], R56 ;  /* 0x0000d83810007986 */ /* 0x000fe2000c101b04 */
[----:B------:R-:W-:-:S03]  /*3890*/  IMAD.WIDE.U32 R184, R0, UR6, R184 ;  /* 0x0000000600b87c25 */ /* 0x000fc6000f8e00b8 */
[----:B------:R-:W-:Y:S01]  /*38a0*/  STG.E.64 desc[UR4][R30.64+0xd8], R160 ;  /* 0x0000d8a01e007986 */ /* 0x000fe2000c101b04 */
[----:B------:R-:W-:Y:S02]  /*38b0*/  IMAD R5, R0, UR7, R5 ;  /* 0x0000000700057c24 */ /* 0x000fe4000f8e0205 */
[--C-:B------:R-:W-:Y:S01]  /*38c0*/  IMAD.WIDE.U32 R6, R7, UR6, R22.reuse ;  /* 0x0000000607067c25 */ /* 0x100fe2000f8e0016 */
[----:B------:R-:W-:Y:S02]  /*38d0*/  STG.E.64 desc[UR4][R16.64+0xe0], R54 ;  /* 0x0000e03610007986 */ /* 0x000fe4000c101b04 */
[----:B------:R-:W-:Y:S01]  /*38e0*/  IADD3 R93, PT, PT, R93, R5, RZ ;  /* 0x000000055d5d7210 */ /* 0x000fe20007ffe0ff */
[----:B------:R-:W-:Y:S01]  /*38f0*/  IMAD.WIDE.U32 R2, R2, UR6, R22 ;  /* 0x0000000602027c25 */ /* 0x000fe2000f8e0016 */
[----:B------:R-:W-:Y:S01]  /*3900*/  STG.E.64 desc[UR4][R30.64+0xe0], R176 ;  /* 0x0000e0b01e007986 */ /* 0x000fe2000c101b04 */
[----:B------:R-:W-:Y:S02]  /*3910*/  IADD3 R7, PT, PT, R241, R7, RZ ;  /* 0x00000007f1077210 */ /* 0x000fe40007ffe0ff */
[----:B------:R-:W-:Y:S01]  /*3920*/  IMAD.WIDE.U32 R114, R0, UR6, R114 ;  /* 0x0000000600727c25 */ /* 0x000fe2000f8e0072 */
[----:B------:R-:W-:Y:S01]  /*3930*/  STG.E.64 desc[UR4][R16.64+0xe8], R50 ;  /* 0x0000e83210007986 */ /* 0x000fe2000c101b04 */
[----:B------:R-:W-:-:S02]  /*3940*/  IADD3 R147, PT, PT, R5, R147, RZ ;  /* 0x0000009305937210 */ /* 0x000fc40007ffe0ff */
[----:B------:R-:W-:Y:S01]  /*3950*/  IMAD.WIDE.U32 R22, R0, UR6, R22 ;  /* 0x0000000600167c25 */ /* 0x000fe2000f8e0016 */
[----:B------:R-:W-:Y:S01]  /*3960*/  STG.E.64 desc[UR4][R30.64+0xe8], R188 ;  /* 0x0000e8bc1e007986 */ /* 0x000fe2000c101b04 */
[----:B------:R-:W-:Y:S02]  /*3970*/  IADD3 R169, PT, PT, R5, R169, RZ ;  /* 0x000000a905a97210 */ /* 0x000fe40007ffe0ff */
[----:B------:R-:W-:Y:S01]  /*3980*/  IMAD.IADD R163, R241, 0x1, R163 ;  /* 0x00000001f1a37824 */ /* 0x000fe200078e02a3 */
[----:B------:R-:W-:Y:S01]  /*3990*/  STG.E.64 desc[UR4][R16.64+0xf0], R46 ;  /* 0x0000f02e10007986 */ /* 0x000fe2000c101b04 */
[----:B---3--:R-:W-:Y:S01]  /*39a0*/  IMAD R11, R4, 0x12, RZ ;  /* 0x00000012040b7824 */ /* 0x008fe200078e02ff */
[C---:B------:R-:W-:Y:S01]  /*39b0*/  IADD3 R185, PT, PT, R5.reuse, R185, RZ ;  /* 0x000000b905b97210 */ /* 0x040fe20007ffe0ff */
[C---:B------:R-:W-:Y:S01]  /*39c0*/  IMAD.IADD R115, R5.reuse, 0x1, R115 ;  /* 0x0000000105737824 */ /* 0x040fe200078e0273 */
[----:B------:R-:W-:Y:S01]  /*39d0*/  STG.E.64 desc[UR4][R30.64+0xf0], R86 ;  /* 0x0000f0561e007986 */ /* 0x000fe2000c101b04 */
[----:B------:R-:W-:Y:S01]  /*39e0*/  IMAD.IADD R23, R5, 0x1, R23 ;  /* 0x0000000105177824 */ /* 0x000fe200078e0217 */
[----:B------:R-:W-:Y:S01]  /*39f0*/  IADD3 R3, PT, PT, R237, R3, RZ ;  /* 0x00000003ed037210 */ /* 0x000fe20007ffe0ff */
[C---:B-1----:R-:W-:Y:S01]  /*3a00*/  IMAD.WIDE R4, R11.reuse, 0x8, R8 ;  /* 0x000000080b047825 */ /* 0x042fe200078e0208 */
[----:B------:R-:W-:Y:S03]  /*3a10*/  STG.E.64 desc[UR4][R16.64+0xf8], R44 ;  /* 0x0000f82c10007986 */ /* 0x000fe6000c101b04 */
[C---:B0-----:R-:W-:Y:S01]  /*3a20*/  IMAD.WIDE R8, R11.reuse, 0x8, R14 ;  /* 0x000000080b087825 */ /* 0x041fe200078e020e */
[----:B------:R-:W-:Y:S03]  /*3a30*/  STG.E.64 desc[UR4][R30.64+0xf8], R102 ;  /* 0x0000f8661e007986 */ /* 0x000fe6000c101b04 */
[----:B--2---:R-:W-:Y:S01]  /*3a40*/  IMAD.WIDE R10, R11, 0x8, R20 ;  /* 0x000000080b0a7825 */ /* 0x004fe200078e0214 */
[----:B------:R-:W-:Y:S03]  /*3a50*/  STG.E.64 desc[UR4][R16.64+0x100], R40 ;  /* 0x0001002810007986 */ /* 0x000fe6000c101b04 */
[C---:B------:R-:W-:Y:S01]  /*3a60*/  IMAD.IADD R107, R239.reuse, 0x1, R107 ;  /* 0x00000001ef6b7824 */ /* 0x040fe200078e026b */
[----:B------:R-:W-:Y:S01]  /*3a70*/  STG.E.64 desc[UR4][R30.64+0x100], R134 ;  /* 0x000100861e007986 */ /* 0x000fe2000c101b04 */
[----:B------:R-:W-:-:S02]  /*3a80*/  IMAD.IADD R191, R239, 0x1, R191 ;  /* 0x00000001efbf7824 */ /* 0x000fc400078e02bf */
        /* <DEDUP_REMOVED lines=62> */
        .weak           $__internal_1_$__cuda_sm20_dblrcp_rn_slowpath_v3
        .type           $__internal_1_$__cuda_sm20_dblrcp_rn_slowpath_v3,@function
        .size           $__internal_1_$__cuda_sm20_dblrcp_rn_slowpath_v3,(.L_x_79 - $__internal_1_$__cuda_sm20_dblrcp_rn_slowpath_v3)
$__internal_1_$__cuda_sm20_dblrcp_rn_slowpath_v3:
[----:B------:R-:W-:Y:S01]  /*3e70*/  DSETP.GTU.AND P0, PT, |R100|, +INF , PT ;  /* 0x7ff000006400742a */ /* 0x000fe20003f0c200 */
[----:B------:R-:W-:-:S13]  /*3e80*/  BSSY.RECONVERGENT B1, `(.L_x_72) ;  /* 0x0000023000017945 */ /* 0x000fda0003800200 */
[----:B------:R-:W-:Y:S05]  /*3e90*/  @P0 BRA `(.L_x_73) ;  /* 0x00000000007c0947 */ /* 0x000fea0003800000 */
[----:B------:R-:W-:-:S04]  /*3ea0*/  LOP3.LUT R5, R101, 0x7fffffff, RZ, 0xc0, !PT ;  /* 0x7fffffff65057812 */ /* 0x000fc800078ec0ff */
[----:B------:R-:W-:-:S04]  /*3eb0*/  IADD3 R103, PT, PT, R5, -0x1, RZ ;  /* 0xffffffff05677810 */ /* 0x000fc80007ffe0ff */
        /* <DEDUP_REMOVED lines=19> */
.L_x_75:
        /* <DEDUP_REMOVED lines=10> */
.L_x_73:
[----:B------:R-:W-:Y:S02]  /*4090*/  LOP3.LUT R151, R101, 0x80000, RZ, 0xfc, !PT ;  /* 0x0008000065977812 */ /* 0x000fe400078efcff */
[----:B------:R-:W-:-:S07]  /*40a0*/  MOV R150, R100 ;  /* 0x0000006400967202 */ /* 0x000fce0000000f00 */
.L_x_74:
[----:B------:R-:W-:Y:S05]  /*40b0*/  BSYNC.RECONVERGENT B1 ;  /* 0x0000000000017941 */ /* 0x000fea0003800200 */
.L_x_72:
[----:B------:R-:W-:-:S04]  /*40c0*/  MOV R103, 0x0 ;  /* 0x0000000000677802 */ /* 0x000fc80000000f00 */
[----:B------:R-:W-:Y:S05]  /*40d0*/  RET.REL.NODEC R102 `(_Z22assembly_lapl_div_P2P1PdS_PiS0_iiyS_PyS_S_S1_) ;  /* 0xffffffbc66c87950 */ /* 0x000fea0003c3ffff */
.L_x_76:
        /* <DEDUP_REMOVED lines=10> */
.L_x_79:


//--------------------- .nv.global.init           --------------------------
	.section	.nv.global.init,"aw",@progbits
	.align	16
.nv.global.init:
	.type		__cudart_sin_cos_coeffs,@object
	.size		__cudart_sin_cos_coeffs,(__cudart_i2opi_d - __cudart_sin_cos_coeffs)
__cudart_sin_cos_coeffs:
        /* <DEDUP_REMOVED lines=8> */
	.type		__cudart_i2opi_d,@object
	.size		__cudart_i2opi_d,(.L_0 - __cudart_i2opi_d)
__cudart_i2opi_d:
        /* <DEDUP_REMOVED lines=9> */
.L_0:


//--------------------- .nv.shared._Z18assembly_mass_P2P1PdS_PiiiyS_PyS_S1_ --------------------------
	.section	.nv.shared._Z18assembly_mass_P2P1PdS_PiiiyS_PyS_S1_,"aw",@nobits
	.sectionflags	@""
	.align	8
.nv.shared._Z18assembly_mass_P2P1PdS_PiiiyS_PyS_S1_:
	.zero		7728


//--------------------- .nv.shared.reserved.0     --------------------------
	.section	.nv.shared.reserved.0,"aw",@nobits
	.weak		__nv_reservedSMEM_offset_0_alias
	.size		__nv_reservedSMEM_offset_0_alias, 0, 64
	.other		__nv_reservedSMEM_offset_0_alias,@"STO_CUDA_RESERVED_SHARED STV_DEFAULT"
__nv_reservedSMEM_offset_0_alias:
	.zero		0
	.zero		64


//--------------------- .nv.shared._Z16assembly_mass_P1PdS_PiiiyS_Py --------------------------
	.section	.nv.shared._Z16assembly_mass_P1PdS_PiiiyS_Py,"aw",@nobits
	.sectionflags	@""
	.align	8
.nv.shared._Z16assembly_mass_P1PdS_PiiiyS_Py:
	.zero		4168


//--------------------- .nv.shared._Z16assembly_lapl_P1PdS_PiiiyS_Py --------------------------
	.section	.nv.shared._Z16assembly_lapl_P1PdS_PiiiyS_Py,"aw",@nobits
	.sectionflags	@""
	.align	8
.nv.shared._Z16assembly_lapl_P1PdS_PiiiyS_Py:
	.zero		4240


//--------------------- .nv.shared._Z12assembly_rhsPdS_PiS0_iS_iidddS_S_Py --------------------------
	.section	.nv.shared._Z12assembly_rhsPdS_PiS0_iS_iidddS_S_Py,"aw",@nobits
	.sectionflags	@""
	.align	8
.nv.shared._Z12assembly_rhsPdS_PiS0_iS_iidddS_S_Py:
	.zero		11424


//--------------------- .nv.shared._Z16assembly_mass_P2PdS_PiiyS_Py --------------------------
	.section	.nv.shared._Z16assembly_mass_P2PdS_PiiyS_Py,"aw",@nobits
	.sectionflags	@""
	.align	8
.nv.shared._Z16assembly_mass_P2PdS_PiiyS_Py:
	.zero		7728


//--------------------- .nv.shared._Z22assembly_mass_nlt_P2P1PdS_PiS0_iyS_S_S_S_S_S_PyS_S1_ --------------------------
	.section	.nv.shared._Z22assembly_mass_nlt_P2P1PdS_PiS0_iyS_S_S_S_S_S_PyS_S1_,"aw",@nobits
	.sectionflags	@""
	.align	8
.nv.shared._Z22assembly_mass_nlt_P2P1PdS_PiS0_iyS_S_S_S_S_S_PyS_S1_:
	.zero		12912


//--------------------- .nv.shared._Z22assembly_lapl_div_P2P1PdS_PiS0_iiyS_PyS_S_S1_ --------------------------
	.section	.nv.shared._Z22assembly_lapl_div_P2P1PdS_PiS0_iiyS_PyS_S_S1_,"aw",@nobits
	.sectionflags	@""
	.align	8
.nv.shared._Z22assembly_lapl_div_P2P1PdS_PiS0_iiyS_PyS_S_S1_:
	.zero		10600


//--------------------- .nv.constant0._Z18assembly_mass_P2P1PdS_PiiiyS_PyS_S1_ --------------------------
	.section	.nv.constant0._Z18assembly_mass_P2P1PdS_PiiiyS_PyS_S1_,"a",@progbits
	.sectionflags	@""
	.align	4
.nv.constant0._Z18assembly_mass_P2P1PdS_PiiiyS_PyS_S1_:
	.zero		968


//--------------------- .nv.constant0._Z16assembly_mass_P1PdS_PiiiyS_Py --------------------------
	.section	.nv.constant0._Z16assembly_mass_P1PdS_PiiiyS_Py,"a",@progbits
	.sectionflags	@""
	.align	4
.nv.constant0._Z16assembly_mass_P1PdS_PiiiyS_Py:
	.zero		952


//--------------------- .nv.constant0._Z16assembly_lapl_P1PdS_PiiiyS_Py --------------------------
	.section	.nv.constant0._Z16assembly_lapl_P1PdS_PiiiyS_Py,"a",@progbits
	.sectionflags	@""
	.align	4
.nv.constant0._Z16assembly_lapl_P1PdS_PiiiyS_Py:
	.zero		952


//--------------------- .nv.constant0._Z12assembly_rhsPdS_PiS0_iS_iidddS_S_Py --------------------------
	.section	.nv.constant0._Z12assembly_rhsPdS_PiS0_iS_iidddS_S_Py,"a",@progbits
	.sectionflags	@""
	.align	4
.nv.constant0._Z12assembly_rhsPdS_PiS0_iS_iidddS_S_Py:
	.zero		1000


//--------------------- .nv.constant0._Z16assembly_mass_P2PdS_PiiyS_Py --------------------------
	.section	.nv.constant0._Z16assembly_mass_P2PdS_PiiyS_Py,"a",@progbits
	.sectionflags	@""
	.align	4
.nv.constant0._Z16assembly_mass_P2PdS_PiiyS_Py:
	.zero		952


//--------------------- .nv.constant0._Z22assembly_mass_nlt_P2P1PdS_PiS0_iyS_S_S_S_S_S_PyS_S1_ --------------------------
	.section	.nv.constant0._Z22assembly_mass_nlt_P2P1PdS_PiS0_iyS_S_S_S_S_S_PyS_S1_,"a",@progbits
	.sectionflags	@""
	.align	4
.nv.constant0._Z22assembly_mass_nlt_P2P1PdS_PiS0_iyS_S_S_S_S_S_PyS_S1_:
	.zero		1016


//--------------------- .nv.constant0._Z22assembly_lapl_div_P2P1PdS_PiS0_iiyS_PyS_S_S1_ --------------------------
	.section	.nv.constant0._Z22assembly_lapl_div_P2P1PdS_PiS0_iiyS_PyS_S_S1_,"a",@progbits
	.sectionflags	@""
	.align	4
.nv.constant0._Z22assembly_lapl_div_P2P1PdS_PiS0_iiyS_PyS_S_S1_:
	.zero		984


//--------------------- SYMBOLS --------------------------

	.type		.nv.reservedSmem.offset0,@object
	.size		.nv.reservedSmem.offset0,0x4
	.type		.nv.reservedSmem.cap,@object
	.size		.nv.reservedSmem.cap,0x4
